//
// Generated by NVIDIA NVVM Compiler
//
// Compiler Build ID: CL-36424714
// Cuda compilation tools, release 13.0, V13.0.88
// Based on NVVM 20.0.0
//

.version 9.0
.target sm_100
.address_size 64

	// .globl	_Z16calculate_matrixPdS_i
// _ZZN3cub18CUB_300001_SM_10006detail6reduce28DeviceReduceSingleTileKernelINS2_10policy_hubIdjN4cuda3__47maximumIvEEE10Policy1000EPdSB_jS8_ddNS5_3std3__410__identityEEEvT0_T1_T2_T3_T4_T6_E12temp_storage has been demoted
// _ZZN3cub18CUB_300001_SM_10006detail6reduce18DeviceReduceKernelINS2_10policy_hubIdjN4cuda3__47maximumIvEEE10Policy1000EPdjS8_dNS5_3std3__410__identityEEEvT0_PT3_T1_NS0_13GridEvenShareISI_EET2_T4_E12temp_storage has been demoted
// _ZZN3cub18CUB_300001_SM_10006detail6reduce28DeviceReduceSingleTileKernelINS2_10policy_hubIdjN4cuda3__47maximumIvEEE10Policy1000EPdSB_iS8_ddNS5_3std3__410__identityEEEvT0_T1_T2_T3_T4_T6_E12temp_storage has been demoted
.global .align 1 .b8 _ZN34_INTERNAL_2c7b062d_4_k_cu_0aa217df4cuda3std3__45__cpo5beginE[1];
.global .align 1 .b8 _ZN34_INTERNAL_2c7b062d_4_k_cu_0aa217df4cuda3std3__45__cpo3endE[1];
.global .align 1 .b8 _ZN34_INTERNAL_2c7b062d_4_k_cu_0aa217df4cuda3std3__45__cpo6cbeginE[1];
.global .align 1 .b8 _ZN34_INTERNAL_2c7b062d_4_k_cu_0aa217df4cuda3std3__45__cpo4cendE[1];
.global .align 1 .b8 _ZN34_INTERNAL_2c7b062d_4_k_cu_0aa217df4cuda3std3__45__cpo6rbeginE[1];
.global .align 1 .b8 _ZN34_INTERNAL_2c7b062d_4_k_cu_0aa217df4cuda3std3__45__cpo4rendE[1];
.global .align 1 .b8 _ZN34_INTERNAL_2c7b062d_4_k_cu_0aa217df4cuda3std3__45__cpo7crbeginE[1];
.global .align 1 .b8 _ZN34_INTERNAL_2c7b062d_4_k_cu_0aa217df4cuda3std3__45__cpo5crendE[1];
.global .align 1 .b8 _ZN34_INTERNAL_2c7b062d_4_k_cu_0aa217df4cuda3std3__436_GLOBAL__N__2c7b062d_4_k_cu_0aa217df6ignoreE[1];
.global .align 1 .b8 _ZN34_INTERNAL_2c7b062d_4_k_cu_0aa217df4cuda3std3__419piecewise_constructE[1];
.global .align 1 .b8 _ZN34_INTERNAL_2c7b062d_4_k_cu_0aa217df4cuda3std3__48in_placeE[1];
.global .align 1 .b8 _ZN34_INTERNAL_2c7b062d_4_k_cu_0aa217df4cuda3std3__420unreachable_sentinelE[1];
.global .align 1 .b8 _ZN34_INTERNAL_2c7b062d_4_k_cu_0aa217df4cuda3std3__47nulloptE[1];
.global .align 1 .b8 _ZN34_INTERNAL_2c7b062d_4_k_cu_0aa217df4cuda3std3__48unexpectE[1];
.global .align 1 .b8 _ZN34_INTERNAL_2c7b062d_4_k_cu_0aa217df4cuda3std6ranges3__45__cpo4swapE[1];
.global .align 1 .b8 _ZN34_INTERNAL_2c7b062d_4_k_cu_0aa217df4cuda3std6ranges3__45__cpo9iter_moveE[1];
.global .align 1 .b8 _ZN34_INTERNAL_2c7b062d_4_k_cu_0aa217df4cuda3std6ranges3__45__cpo5beginE[1];
.global .align 1 .b8 _ZN34_INTERNAL_2c7b062d_4_k_cu_0aa217df4cuda3std6ranges3__45__cpo3endE[1];
.global .align 1 .b8 _ZN34_INTERNAL_2c7b062d_4_k_cu_0aa217df4cuda3std6ranges3__45__cpo6cbeginE[1];
.global .align 1 .b8 _ZN34_INTERNAL_2c7b062d_4_k_cu_0aa217df4cuda3std6ranges3__45__cpo4cendE[1];
.global .align 1 .b8 _ZN34_INTERNAL_2c7b062d_4_k_cu_0aa217df4cuda3std6ranges3__45__cpo7advanceE[1];
.global .align 1 .b8 _ZN34_INTERNAL_2c7b062d_4_k_cu_0aa217df4cuda3std6ranges3__45__cpo9iter_swapE[1];
.global .align 1 .b8 _ZN34_INTERNAL_2c7b062d_4_k_cu_0aa217df4cuda3std6ranges3__45__cpo4nextE[1];
.global .align 1 .b8 _ZN34_INTERNAL_2c7b062d_4_k_cu_0aa217df4cuda3std6ranges3__45__cpo4prevE[1];
.global .align 1 .b8 _ZN34_INTERNAL_2c7b062d_4_k_cu_0aa217df4cuda3std6ranges3__45__cpo4dataE[1];
.global .align 1 .b8 _ZN34_INTERNAL_2c7b062d_4_k_cu_0aa217df4cuda3std6ranges3__45__cpo5cdataE[1];
.global .align 1 .b8 _ZN34_INTERNAL_2c7b062d_4_k_cu_0aa217df4cuda3std6ranges3__45__cpo4sizeE[1];
.global .align 1 .b8 _ZN34_INTERNAL_2c7b062d_4_k_cu_0aa217df4cuda3std6ranges3__45__cpo5ssizeE[1];
.global .align 1 .b8 _ZN34_INTERNAL_2c7b062d_4_k_cu_0aa217df4cuda3std6ranges3__45__cpo8distanceE[1];
.global .align 1 .b8 _ZN34_INTERNAL_2c7b062d_4_k_cu_0aa217df6thrust24THRUST_300001_SM_1000_NS6system6detail10sequential3seqE[1];
.global .align 1 .b8 _ZN34_INTERNAL_2c7b062d_4_k_cu_0aa217df6thrust24THRUST_300001_SM_1000_NS12placeholders2_1E[1];
.global .align 1 .b8 _ZN34_INTERNAL_2c7b062d_4_k_cu_0aa217df6thrust24THRUST_300001_SM_1000_NS12placeholders2_2E[1];
.global .align 1 .b8 _ZN34_INTERNAL_2c7b062d_4_k_cu_0aa217df6thrust24THRUST_300001_SM_1000_NS12placeholders2_3E[1];
.global .align 1 .b8 _ZN34_INTERNAL_2c7b062d_4_k_cu_0aa217df6thrust24THRUST_300001_SM_1000_NS12placeholders2_4E[1];
.global .align 1 .b8 _ZN34_INTERNAL_2c7b062d_4_k_cu_0aa217df6thrust24THRUST_300001_SM_1000_NS12placeholders2_5E[1];
.global .align 1 .b8 _ZN34_INTERNAL_2c7b062d_4_k_cu_0aa217df6thrust24THRUST_300001_SM_1000_NS12placeholders2_6E[1];
.global .align 1 .b8 _ZN34_INTERNAL_2c7b062d_4_k_cu_0aa217df6thrust24THRUST_300001_SM_1000_NS12placeholders2_7E[1];
.global .align 1 .b8 _ZN34_INTERNAL_2c7b062d_4_k_cu_0aa217df6thrust24THRUST_300001_SM_1000_NS12placeholders2_8E[1];
.global .align 1 .b8 _ZN34_INTERNAL_2c7b062d_4_k_cu_0aa217df6thrust24THRUST_300001_SM_1000_NS12placeholders2_9E[1];
.global .align 1 .b8 _ZN34_INTERNAL_2c7b062d_4_k_cu_0aa217df6thrust24THRUST_300001_SM_1000_NS12placeholders3_10E[1];

.visible .entry _Z16calculate_matrixPdS_i(
	.param .u64 .ptr .align 1 _Z16calculate_matrixPdS_i_param_0,
	.param .u64 .ptr .align 1 _Z16calculate_matrixPdS_i_param_1,
	.param .u32 _Z16calculate_matrixPdS_i_param_2
)
{
	.reg .pred 	%p<4>;
	.reg .b32 	%r<8>;
	.reg .b64 	%rd<12>;
	.reg .b64 	%fd<9>;

	ld.param.u64 	%rd1, [_Z16calculate_matrixPdS_i_param_0];
	ld.param.u64 	%rd2, [_Z16calculate_matrixPdS_i_param_1];
	ld.param.u32 	%r3, [_Z16calculate_matrixPdS_i_param_2];
	mov.u32 	%r1, %ctaid.x;
	mov.u32 	%r2, %tid.x;
	setp.eq.s32 	%p1, %r1, 0;
	setp.eq.s32 	%p2, %r2, 0;
	or.pred  	%p3, %p1, %p2;
	@%p3 bra 	$L__BB0_2;
	cvta.to.global.u64 	%rd3, %rd1;
	cvta.to.global.u64 	%rd4, %rd2;
	mul.lo.s32 	%r4, %r3, %r1;
	add.s32 	%r5, %r4, %r2;
	mul.wide.s32 	%rd5, %r5, 8;
	add.s64 	%rd6, %rd3, %rd5;
	ld.global.f64 	%fd1, [%rd6+-8];
	ld.global.f64 	%fd2, [%rd6+8];
	add.f64 	%fd3, %fd1, %fd2;
	sub.s32 	%r6, %r4, %r3;
	add.s32 	%r7, %r6, %r2;
	mul.wide.s32 	%rd7, %r7, 8;
	add.s64 	%rd8, %rd3, %rd7;
	ld.global.f64 	%fd4, [%rd8];
	add.f64 	%fd5, %fd3, %fd4;
	mul.wide.s32 	%rd9, %r3, 8;
	add.s64 	%rd10, %rd6, %rd9;
	ld.global.f64 	%fd6, [%rd10];
	add.f64 	%fd7, %fd5, %fd6;
	mul.f64 	%fd8, %fd7, 0d3FD0000000000000;
	add.s64 	%rd11, %rd4, %rd5;
	st.global.f64 	[%rd11], %fd8;
$L__BB0_2:
	ret;

}
	// .globl	_Z22calculate_error_matrixPdS_S_
.visible .entry _Z22calculate_error_matrixPdS_S_(
	.param .u64 .ptr .align 1 _Z22calculate_error_matrixPdS_S__param_0,
	.param .u64 .ptr .align 1 _Z22calculate_error_matrixPdS_S__param_1,
	.param .u64 .ptr .align 1 _Z22calculate_error_matrixPdS_S__param_2
)
{
	.reg .pred 	%p<4>;
	.reg .b32 	%r<5>;
	.reg .b64 	%rd<11>;
	.reg .b64 	%fd<5>;

	ld.param.u64 	%rd1, [_Z22calculate_error_matrixPdS_S__param_0];
	ld.param.u64 	%rd2, [_Z22calculate_error_matrixPdS_S__param_1];
	ld.param.u64 	%rd3, [_Z22calculate_error_matrixPdS_S__param_2];
	mov.u32 	%r2, %ctaid.x;
	mov.u32 	%r3, %ntid.x;
	mov.u32 	%r4, %tid.x;
	mad.lo.s32 	%r1, %r2, %r3, %r4;
	setp.eq.s32 	%p1, %r2, 0;
	setp.eq.s32 	%p2, %r4, 0;
	or.pred  	%p3, %p1, %p2;
	@%p3 bra 	$L__BB1_2;
	cvta.to.global.u64 	%rd4, %rd2;
	cvta.to.global.u64 	%rd5, %rd1;
	cvta.to.global.u64 	%rd6, %rd3;
	mul.wide.s32 	%rd7, %r1, 8;
	add.s64 	%rd8, %rd4, %rd7;
	ld.global.f64 	%fd1, [%rd8];
	add.s64 	%rd9, %rd5, %rd7;
	ld.global.f64 	%fd2, [%rd9];
	sub.f64 	%fd3, %fd1, %fd2;
	abs.f64 	%fd4, %fd3;
	add.s64 	%rd10, %rd6, %rd7;
	st.global.f64 	[%rd10], %fd4;
$L__BB1_2:
	ret;

}
	// .globl	_ZN3cub18CUB_300001_SM_10006detail11EmptyKernelIvEEvv
.visible .entry _ZN3cub18CUB_300001_SM_10006detail11EmptyKernelIvEEvv()
{


	ret;

}
	// .globl	_ZN3cub18CUB_300001_SM_10006detail6reduce28DeviceReduceSingleTileKernelINS2_10policy_hubIdjN4cuda3__47maximumIvEEE10Policy1000EPdSB_jS8_ddNS5_3std3__410__identityEEEvT0_T1_T2_T3_T4_T6_
.visible .entry _ZN3cub18CUB_300001_SM_10006detail6reduce28DeviceReduceSingleTileKernelINS2_10policy_hubIdjN4cuda3__47maximumIvEEE10Policy1000EPdSB_jS8_ddNS5_3std3__410__identityEEEvT0_T1_T2_T3_T4_T6_(
	.param .u64 .ptr .align 1 _ZN3cub18CUB_300001_SM_10006detail6reduce28DeviceReduceSingleTileKernelINS2_10policy_hubIdjN4cuda3__47maximumIvEEE10Policy1000EPdSB_jS8_ddNS5_3std3__410__identityEEEvT0_T1_T2_T3_T4_T6__param_0,
	.param .u64 .ptr .align 1 _ZN3cub18CUB_300001_SM_10006detail6reduce28DeviceReduceSingleTileKernelINS2_10policy_hubIdjN4cuda3__47maximumIvEEE10Policy1000EPdSB_jS8_ddNS5_3std3__410__identityEEEvT0_T1_T2_T3_T4_T6__param_1,
	.param .u32 _ZN3cub18CUB_300001_SM_10006detail6reduce28DeviceReduceSingleTileKernelINS2_10policy_hubIdjN4cuda3__47maximumIvEEE10Policy1000EPdSB_jS8_ddNS5_3std3__410__identityEEEvT0_T1_T2_T3_T4_T6__param_2,
	.param .align 1 .b8 _ZN3cub18CUB_300001_SM_10006detail6reduce28DeviceReduceSingleTileKernelINS2_10policy_hubIdjN4cuda3__47maximumIvEEE10Policy1000EPdSB_jS8_ddNS5_3std3__410__identityEEEvT0_T1_T2_T3_T4_T6__param_3[1],
	.param .f64 _ZN3cub18CUB_300001_SM_10006detail6reduce28DeviceReduceSingleTileKernelINS2_10policy_hubIdjN4cuda3__47maximumIvEEE10Policy1000EPdSB_jS8_ddNS5_3std3__410__identityEEEvT0_T1_T2_T3_T4_T6__param_4,
	.param .align 1 .b8 _ZN3cub18CUB_300001_SM_10006detail6reduce28DeviceReduceSingleTileKernelINS2_10policy_hubIdjN4cuda3__47maximumIvEEE10Policy1000EPdSB_jS8_ddNS5_3std3__410__identityEEEvT0_T1_T2_T3_T4_T6__param_5[1]
)
.maxntid 256
.minnctapersm 1
{
	.reg .pred 	%p<220>;
	.reg .b32 	%r<482>;
	.reg .b64 	%rd<205>;
	.reg .b64 	%fd<381>;
	// demoted variable
	.shared .align 8 .b8 _ZZN3cub18CUB_300001_SM_10006detail6reduce28DeviceReduceSingleTileKernelINS2_10policy_hubIdjN4cuda3__47maximumIvEEE10Policy1000EPdSB_jS8_ddNS5_3std3__410__identityEEEvT0_T1_T2_T3_T4_T6_E12temp_storage[80];
	ld.param.u64 	%rd16, [_ZN3cub18CUB_300001_SM_10006detail6reduce28DeviceReduceSingleTileKernelINS2_10policy_hubIdjN4cuda3__47maximumIvEEE10Policy1000EPdSB_jS8_ddNS5_3std3__410__identityEEEvT0_T1_T2_T3_T4_T6__param_0];
	ld.param.u64 	%rd17, [_ZN3cub18CUB_300001_SM_10006detail6reduce28DeviceReduceSingleTileKernelINS2_10policy_hubIdjN4cuda3__47maximumIvEEE10Policy1000EPdSB_jS8_ddNS5_3std3__410__identityEEEvT0_T1_T2_T3_T4_T6__param_1];
	ld.param.u32 	%r69, [_ZN3cub18CUB_300001_SM_10006detail6reduce28DeviceReduceSingleTileKernelINS2_10policy_hubIdjN4cuda3__47maximumIvEEE10Policy1000EPdSB_jS8_ddNS5_3std3__410__identityEEEvT0_T1_T2_T3_T4_T6__param_2];
	ld.param.f64 	%fd58, [_ZN3cub18CUB_300001_SM_10006detail6reduce28DeviceReduceSingleTileKernelINS2_10policy_hubIdjN4cuda3__47maximumIvEEE10Policy1000EPdSB_jS8_ddNS5_3std3__410__identityEEEvT0_T1_T2_T3_T4_T6__param_4];
	cvta.to.global.u64 	%rd1, %rd17;
	setp.ne.s32 	%p1, %r69, 0;
	@%p1 bra 	$L__BB3_3;
	mov.u32 	%r455, %tid.x;
	setp.ne.s32 	%p219, %r455, 0;
	@%p219 bra 	$L__BB3_76;
	st.global.f64 	[%rd1], %fd58;
	bra.uni 	$L__BB3_76;
$L__BB3_3:
	and.b64  	%rd18, %rd16, 31;
	setp.ne.s64 	%p2, %rd18, 0;
	@%p2 bra 	$L__BB3_39;
	setp.gt.u32 	%p110, %r69, 2047;
	@%p110 bra 	$L__BB3_23;
	mov.u32 	%r1, %tid.x;
	setp.ge.u32 	%p159, %r1, %r69;
	mov.f64 	%fd359, 0d0000000000000000;
	mov.u32 	%r459, %r1;
	@%p159 bra 	$L__BB3_7;
	mul.wide.u32 	%rd168, %r1, 8;
	add.s64 	%rd167, %rd16, %rd168;
	// begin inline asm
	ld.global.nc.u64 %rd166, [%rd167];
	// end inline asm
	mov.b64 	%fd359, %rd166;
	add.s32 	%r459, %r1, 256;
$L__BB3_7:
	setp.ge.u32 	%p160, %r459, %r69;
	@%p160 bra 	$L__BB3_14;
	not.b32 	%r331, %r459;
	add.s32 	%r4, %r69, %r331;
	and.b32  	%r332, %r4, 768;
	setp.eq.s32 	%p161, %r332, 768;
	@%p161 bra 	$L__BB3_11;
	mul.wide.u32 	%rd169, %r459, 8;
	add.s64 	%rd201, %rd16, %rd169;
	shr.u32 	%r333, %r4, 8;
	add.s32 	%r334, %r333, 1;
	and.b32  	%r335, %r334, 3;
	neg.s32 	%r457, %r335;
$L__BB3_10:
	.pragma "nounroll";
	// begin inline asm
	ld.global.nc.u64 %rd170, [%rd201];
	// end inline asm
	mov.b64 	%fd272, %rd170;
	setp.lt.f64 	%p162, %fd359, %fd272;
	selp.f64 	%fd359, %fd272, %fd359, %p162;
	add.s32 	%r459, %r459, 256;
	add.s64 	%rd201, %rd201, 2048;
	add.s32 	%r457, %r457, 1;
	setp.ne.s32 	%p163, %r457, 0;
	@%p163 bra 	$L__BB3_10;
$L__BB3_11:
	setp.lt.u32 	%p164, %r4, 768;
	@%p164 bra 	$L__BB3_14;
	mul.wide.u32 	%rd172, %r459, 8;
	add.s64 	%rd202, %rd16, %rd172;
$L__BB3_13:
	// begin inline asm
	ld.global.nc.u64 %rd173, [%rd202];
	// end inline asm
	mov.b64 	%fd273, %rd173;
	setp.lt.f64 	%p165, %fd359, %fd273;
	selp.f64 	%fd274, %fd273, %fd359, %p165;
	add.s64 	%rd176, %rd202, 2048;
	// begin inline asm
	ld.global.nc.u64 %rd175, [%rd176];
	// end inline asm
	mov.b64 	%fd275, %rd175;
	setp.lt.f64 	%p166, %fd274, %fd275;
	selp.f64 	%fd276, %fd275, %fd274, %p166;
	add.s64 	%rd178, %rd202, 4096;
	// begin inline asm
	ld.global.nc.u64 %rd177, [%rd178];
	// end inline asm
	mov.b64 	%fd277, %rd177;
	setp.lt.f64 	%p167, %fd276, %fd277;
	selp.f64 	%fd278, %fd277, %fd276, %p167;
	add.s64 	%rd180, %rd202, 6144;
	// begin inline asm
	ld.global.nc.u64 %rd179, [%rd180];
	// end inline asm
	mov.b64 	%fd279, %rd179;
	setp.lt.f64 	%p168, %fd278, %fd279;
	selp.f64 	%fd359, %fd279, %fd278, %p168;
	add.s32 	%r459, %r459, 1024;
	add.s64 	%rd202, %rd202, 8192;
	setp.lt.s32 	%p169, %r459, %r69;
	@%p169 bra 	$L__BB3_13;
$L__BB3_14:
	setp.lt.u32 	%p170, %r69, 256;
	@%p170 bra 	$L__BB3_19;
	// begin inline asm
	mov.u32 %r399, %laneid;
	// end inline asm
	mov.b64 	%rd191, %fd359;
	mov.b64 	{%r401, %r406}, %rd191;
	mov.b32 	%r407, 1;
	mov.b32 	%r448, 31;
	mov.b32 	%r449, -1;
	// begin inline asm
	shfl.sync.down.b32 %r400, %r401, %r407, %r448, %r449;
	// end inline asm
	// begin inline asm
	shfl.sync.down.b32 %r405, %r406, %r407, %r448, %r449;
	// end inline asm
	mov.b64 	%rd192, {%r400, %r405};
	mov.b64 	%fd327, %rd192;
	setp.gt.s32 	%p198, %r399, 30;
	setp.lt.f64 	%p199, %fd359, %fd327;
	selp.f64 	%fd328, %fd327, %fd359, %p199;
	selp.f64 	%fd329, %fd359, %fd328, %p198;
	mov.b64 	%rd193, %fd329;
	mov.b64 	{%r411, %r416}, %rd193;
	mov.b32 	%r417, 2;
	// begin inline asm
	shfl.sync.down.b32 %r410, %r411, %r417, %r448, %r449;
	// end inline asm
	// begin inline asm
	shfl.sync.down.b32 %r415, %r416, %r417, %r448, %r449;
	// end inline asm
	mov.b64 	%rd194, {%r410, %r415};
	mov.b64 	%fd330, %rd194;
	setp.gt.s32 	%p200, %r399, 29;
	setp.lt.f64 	%p201, %fd329, %fd330;
	selp.f64 	%fd331, %fd330, %fd329, %p201;
	selp.f64 	%fd332, %fd329, %fd331, %p200;
	mov.b64 	%rd195, %fd332;
	mov.b64 	{%r421, %r426}, %rd195;
	mov.b32 	%r427, 4;
	// begin inline asm
	shfl.sync.down.b32 %r420, %r421, %r427, %r448, %r449;
	// end inline asm
	// begin inline asm
	shfl.sync.down.b32 %r425, %r426, %r427, %r448, %r449;
	// end inline asm
	mov.b64 	%rd196, {%r420, %r425};
	mov.b64 	%fd333, %rd196;
	setp.gt.s32 	%p202, %r399, 27;
	setp.lt.f64 	%p203, %fd332, %fd333;
	selp.f64 	%fd334, %fd333, %fd332, %p203;
	selp.f64 	%fd335, %fd332, %fd334, %p202;
	mov.b64 	%rd197, %fd335;
	mov.b64 	{%r431, %r436}, %rd197;
	mov.b32 	%r437, 8;
	// begin inline asm
	shfl.sync.down.b32 %r430, %r431, %r437, %r448, %r449;
	// end inline asm
	// begin inline asm
	shfl.sync.down.b32 %r435, %r436, %r437, %r448, %r449;
	// end inline asm
	mov.b64 	%rd198, {%r430, %r435};
	mov.b64 	%fd336, %rd198;
	setp.gt.s32 	%p204, %r399, 23;
	setp.lt.f64 	%p205, %fd335, %fd336;
	selp.f64 	%fd337, %fd336, %fd335, %p205;
	selp.f64 	%fd338, %fd335, %fd337, %p204;
	mov.b64 	%rd199, %fd338;
	mov.b64 	{%r441, %r446}, %rd199;
	mov.b32 	%r447, 16;
	// begin inline asm
	shfl.sync.down.b32 %r440, %r441, %r447, %r448, %r449;
	// end inline asm
	// begin inline asm
	shfl.sync.down.b32 %r445, %r446, %r447, %r448, %r449;
	// end inline asm
	mov.b64 	%rd200, {%r440, %r445};
	mov.b64 	%fd339, %rd200;
	setp.gt.s32 	%p206, %r399, 15;
	setp.lt.f64 	%p207, %fd338, %fd339;
	selp.f64 	%fd10, %fd339, %fd338, %p207;
	selp.f64 	%fd380, %fd338, %fd10, %p206;
	setp.ne.s32 	%p208, %r399, 0;
	@%p208 bra 	$L__BB3_17;
	shr.u32 	%r450, %r1, 2;
	and.b32  	%r451, %r450, 248;
	mov.u32 	%r452, _ZZN3cub18CUB_300001_SM_10006detail6reduce28DeviceReduceSingleTileKernelINS2_10policy_hubIdjN4cuda3__47maximumIvEEE10Policy1000EPdSB_jS8_ddNS5_3std3__410__identityEEEvT0_T1_T2_T3_T4_T6_E12temp_storage;
	add.s32 	%r453, %r452, %r451;
	st.shared.f64 	[%r453+8], %fd10;
$L__BB3_17:
	bar.sync 	0;
	setp.ne.s32 	%p209, %r1, 0;
	@%p209 bra 	$L__BB3_74;
	ld.shared.f64 	%fd340, [_ZZN3cub18CUB_300001_SM_10006detail6reduce28DeviceReduceSingleTileKernelINS2_10policy_hubIdjN4cuda3__47maximumIvEEE10Policy1000EPdSB_jS8_ddNS5_3std3__410__identityEEEvT0_T1_T2_T3_T4_T6_E12temp_storage+16];
	setp.lt.f64 	%p210, %fd380, %fd340;
	selp.f64 	%fd341, %fd340, %fd380, %p210;
	ld.shared.f64 	%fd342, [_ZZN3cub18CUB_300001_SM_10006detail6reduce28DeviceReduceSingleTileKernelINS2_10policy_hubIdjN4cuda3__47maximumIvEEE10Policy1000EPdSB_jS8_ddNS5_3std3__410__identityEEEvT0_T1_T2_T3_T4_T6_E12temp_storage+24];
	setp.lt.f64 	%p211, %fd341, %fd342;
	selp.f64 	%fd343, %fd342, %fd341, %p211;
	ld.shared.f64 	%fd344, [_ZZN3cub18CUB_300001_SM_10006detail6reduce28DeviceReduceSingleTileKernelINS2_10policy_hubIdjN4cuda3__47maximumIvEEE10Policy1000EPdSB_jS8_ddNS5_3std3__410__identityEEEvT0_T1_T2_T3_T4_T6_E12temp_storage+32];
	setp.lt.f64 	%p212, %fd343, %fd344;
	selp.f64 	%fd345, %fd344, %fd343, %p212;
	ld.shared.f64 	%fd346, [_ZZN3cub18CUB_300001_SM_10006detail6reduce28DeviceReduceSingleTileKernelINS2_10policy_hubIdjN4cuda3__47maximumIvEEE10Policy1000EPdSB_jS8_ddNS5_3std3__410__identityEEEvT0_T1_T2_T3_T4_T6_E12temp_storage+40];
	setp.lt.f64 	%p213, %fd345, %fd346;
	selp.f64 	%fd347, %fd346, %fd345, %p213;
	ld.shared.f64 	%fd348, [_ZZN3cub18CUB_300001_SM_10006detail6reduce28DeviceReduceSingleTileKernelINS2_10policy_hubIdjN4cuda3__47maximumIvEEE10Policy1000EPdSB_jS8_ddNS5_3std3__410__identityEEEvT0_T1_T2_T3_T4_T6_E12temp_storage+48];
	setp.lt.f64 	%p214, %fd347, %fd348;
	selp.f64 	%fd349, %fd348, %fd347, %p214;
	ld.shared.f64 	%fd350, [_ZZN3cub18CUB_300001_SM_10006detail6reduce28DeviceReduceSingleTileKernelINS2_10policy_hubIdjN4cuda3__47maximumIvEEE10Policy1000EPdSB_jS8_ddNS5_3std3__410__identityEEEvT0_T1_T2_T3_T4_T6_E12temp_storage+56];
	setp.lt.f64 	%p215, %fd349, %fd350;
	selp.f64 	%fd351, %fd350, %fd349, %p215;
	ld.shared.f64 	%fd352, [_ZZN3cub18CUB_300001_SM_10006detail6reduce28DeviceReduceSingleTileKernelINS2_10policy_hubIdjN4cuda3__47maximumIvEEE10Policy1000EPdSB_jS8_ddNS5_3std3__410__identityEEEvT0_T1_T2_T3_T4_T6_E12temp_storage+64];
	setp.lt.f64 	%p216, %fd351, %fd352;
	selp.f64 	%fd380, %fd352, %fd351, %p216;
	bra.uni 	$L__BB3_74;
$L__BB3_19:
	// begin inline asm
	mov.u32 %r336, %laneid;
	// end inline asm
	and.b32  	%r387, %r1, 992;
	add.s32 	%r388, %r387, 32;
	setp.gt.u32 	%p171, %r388, %r69;
	not.b32 	%r389, %r387;
	add.s32 	%r390, %r69, %r389;
	selp.b32 	%r385, %r390, 31, %p171;
	mov.b64 	%rd181, %fd359;
	mov.b64 	{%r338, %r343}, %rd181;
	mov.b32 	%r344, 1;
	mov.b32 	%r386, -1;
	// begin inline asm
	shfl.sync.down.b32 %r337, %r338, %r344, %r385, %r386;
	// end inline asm
	// begin inline asm
	shfl.sync.down.b32 %r342, %r343, %r344, %r385, %r386;
	// end inline asm
	mov.b64 	%rd182, {%r337, %r342};
	mov.b64 	%fd280, %rd182;
	setp.lt.s32 	%p172, %r336, %r385;
	setp.lt.f64 	%p173, %fd359, %fd280;
	selp.f64 	%fd281, %fd280, %fd359, %p173;
	selp.f64 	%fd282, %fd281, %fd359, %p172;
	mov.b64 	%rd183, %fd282;
	mov.b64 	{%r348, %r353}, %rd183;
	mov.b32 	%r354, 2;
	// begin inline asm
	shfl.sync.down.b32 %r347, %r348, %r354, %r385, %r386;
	// end inline asm
	// begin inline asm
	shfl.sync.down.b32 %r352, %r353, %r354, %r385, %r386;
	// end inline asm
	mov.b64 	%rd184, {%r347, %r352};
	mov.b64 	%fd283, %rd184;
	add.s32 	%r391, %r336, 2;
	setp.gt.s32 	%p174, %r391, %r385;
	setp.lt.f64 	%p175, %fd282, %fd283;
	selp.f64 	%fd284, %fd283, %fd282, %p175;
	selp.f64 	%fd285, %fd282, %fd284, %p174;
	mov.b64 	%rd185, %fd285;
	mov.b64 	{%r358, %r363}, %rd185;
	mov.b32 	%r364, 4;
	// begin inline asm
	shfl.sync.down.b32 %r357, %r358, %r364, %r385, %r386;
	// end inline asm
	// begin inline asm
	shfl.sync.down.b32 %r362, %r363, %r364, %r385, %r386;
	// end inline asm
	mov.b64 	%rd186, {%r357, %r362};
	mov.b64 	%fd286, %rd186;
	add.s32 	%r392, %r336, 4;
	setp.gt.s32 	%p176, %r392, %r385;
	setp.lt.f64 	%p177, %fd285, %fd286;
	selp.f64 	%fd287, %fd286, %fd285, %p177;
	selp.f64 	%fd288, %fd285, %fd287, %p176;
	mov.b64 	%rd187, %fd288;
	mov.b64 	{%r368, %r373}, %rd187;
	mov.b32 	%r374, 8;
	// begin inline asm
	shfl.sync.down.b32 %r367, %r368, %r374, %r385, %r386;
	// end inline asm
	// begin inline asm
	shfl.sync.down.b32 %r372, %r373, %r374, %r385, %r386;
	// end inline asm
	mov.b64 	%rd188, {%r367, %r372};
	mov.b64 	%fd289, %rd188;
	add.s32 	%r393, %r336, 8;
	setp.gt.s32 	%p178, %r393, %r385;
	setp.lt.f64 	%p179, %fd288, %fd289;
	selp.f64 	%fd290, %fd289, %fd288, %p179;
	selp.f64 	%fd291, %fd288, %fd290, %p178;
	mov.b64 	%rd189, %fd291;
	mov.b64 	{%r378, %r383}, %rd189;
	mov.b32 	%r384, 16;
	// begin inline asm
	shfl.sync.down.b32 %r377, %r378, %r384, %r385, %r386;
	// end inline asm
	// begin inline asm
	shfl.sync.down.b32 %r382, %r383, %r384, %r385, %r386;
	// end inline asm
	mov.b64 	%rd190, {%r377, %r382};
	mov.b64 	%fd292, %rd190;
	add.s32 	%r394, %r336, 16;
	setp.gt.s32 	%p180, %r394, %r385;
	setp.lt.f64 	%p181, %fd291, %fd292;
	selp.f64 	%fd293, %fd292, %fd291, %p181;
	selp.f64 	%fd380, %fd291, %fd293, %p180;
	setp.ne.s32 	%p182, %r336, 0;
	@%p182 bra 	$L__BB3_21;
	shr.u32 	%r395, %r1, 2;
	and.b32  	%r396, %r395, 248;
	mov.u32 	%r397, _ZZN3cub18CUB_300001_SM_10006detail6reduce28DeviceReduceSingleTileKernelINS2_10policy_hubIdjN4cuda3__47maximumIvEEE10Policy1000EPdSB_jS8_ddNS5_3std3__410__identityEEEvT0_T1_T2_T3_T4_T6_E12temp_storage;
	add.s32 	%r398, %r397, %r396;
	st.shared.f64 	[%r398+8], %fd380;
$L__BB3_21:
	bar.sync 	0;
	setp.ne.s32 	%p183, %r1, 0;
	@%p183 bra 	$L__BB3_74;
	setp.gt.u32 	%p184, %r69, 32;
	ld.shared.f64 	%fd294, [_ZZN3cub18CUB_300001_SM_10006detail6reduce28DeviceReduceSingleTileKernelINS2_10policy_hubIdjN4cuda3__47maximumIvEEE10Policy1000EPdSB_jS8_ddNS5_3std3__410__identityEEEvT0_T1_T2_T3_T4_T6_E12temp_storage+16];
	setp.lt.f64 	%p185, %fd380, %fd294;
	selp.f64 	%fd296, %fd294, %fd380, %p185;
	selp.f64 	%fd297, %fd296, %fd380, %p184;
	setp.gt.u32 	%p186, %r69, 64;
	ld.shared.f64 	%fd299, [_ZZN3cub18CUB_300001_SM_10006detail6reduce28DeviceReduceSingleTileKernelINS2_10policy_hubIdjN4cuda3__47maximumIvEEE10Policy1000EPdSB_jS8_ddNS5_3std3__410__identityEEEvT0_T1_T2_T3_T4_T6_E12temp_storage+24];
	setp.lt.f64 	%p187, %fd297, %fd299;
	selp.f64 	%fd301, %fd299, %fd297, %p187;
	selp.f64 	%fd302, %fd301, %fd297, %p186;
	setp.gt.u32 	%p188, %r69, 96;
	ld.shared.f64 	%fd304, [_ZZN3cub18CUB_300001_SM_10006detail6reduce28DeviceReduceSingleTileKernelINS2_10policy_hubIdjN4cuda3__47maximumIvEEE10Policy1000EPdSB_jS8_ddNS5_3std3__410__identityEEEvT0_T1_T2_T3_T4_T6_E12temp_storage+32];
	setp.lt.f64 	%p189, %fd302, %fd304;
	selp.f64 	%fd306, %fd304, %fd302, %p189;
	selp.f64 	%fd307, %fd306, %fd302, %p188;
	setp.gt.u32 	%p190, %r69, 128;
	ld.shared.f64 	%fd309, [_ZZN3cub18CUB_300001_SM_10006detail6reduce28DeviceReduceSingleTileKernelINS2_10policy_hubIdjN4cuda3__47maximumIvEEE10Policy1000EPdSB_jS8_ddNS5_3std3__410__identityEEEvT0_T1_T2_T3_T4_T6_E12temp_storage+40];
	setp.lt.f64 	%p191, %fd307, %fd309;
	selp.f64 	%fd311, %fd309, %fd307, %p191;
	selp.f64 	%fd312, %fd311, %fd307, %p190;
	setp.gt.u32 	%p192, %r69, 160;
	ld.shared.f64 	%fd314, [_ZZN3cub18CUB_300001_SM_10006detail6reduce28DeviceReduceSingleTileKernelINS2_10policy_hubIdjN4cuda3__47maximumIvEEE10Policy1000EPdSB_jS8_ddNS5_3std3__410__identityEEEvT0_T1_T2_T3_T4_T6_E12temp_storage+48];
	setp.lt.f64 	%p193, %fd312, %fd314;
	selp.f64 	%fd316, %fd314, %fd312, %p193;
	selp.f64 	%fd317, %fd316, %fd312, %p192;
	setp.gt.u32 	%p194, %r69, 192;
	ld.shared.f64 	%fd319, [_ZZN3cub18CUB_300001_SM_10006detail6reduce28DeviceReduceSingleTileKernelINS2_10policy_hubIdjN4cuda3__47maximumIvEEE10Policy1000EPdSB_jS8_ddNS5_3std3__410__identityEEEvT0_T1_T2_T3_T4_T6_E12temp_storage+56];
	setp.lt.f64 	%p195, %fd317, %fd319;
	selp.f64 	%fd321, %fd319, %fd317, %p195;
	selp.f64 	%fd322, %fd321, %fd317, %p194;
	setp.gt.u32 	%p196, %r69, 224;
	ld.shared.f64 	%fd324, [_ZZN3cub18CUB_300001_SM_10006detail6reduce28DeviceReduceSingleTileKernelINS2_10policy_hubIdjN4cuda3__47maximumIvEEE10Policy1000EPdSB_jS8_ddNS5_3std3__410__identityEEEvT0_T1_T2_T3_T4_T6_E12temp_storage+64];
	setp.lt.f64 	%p197, %fd322, %fd324;
	selp.f64 	%fd326, %fd324, %fd322, %p197;
	selp.f64 	%fd380, %fd326, %fd322, %p196;
	bra.uni 	$L__BB3_74;
$L__BB3_23:
	mov.u32 	%r13, %tid.x;
	shl.b32 	%r263, %r13, 2;
	mul.wide.u32 	%rd127, %r263, 8;
	add.s64 	%rd117, %rd16, %rd127;
	// begin inline asm
	ld.global.nc.v2.u64 {%rd115, %rd116}, [%rd117];
	// end inline asm
	add.s64 	%rd120, %rd117, 16;
	// begin inline asm
	ld.global.nc.v2.u64 {%rd118, %rd119}, [%rd120];
	// end inline asm
	mov.b64 	%fd206, %rd115;
	mov.b64 	%fd207, %rd116;
	mov.b64 	%fd208, %rd118;
	mov.b64 	%fd209, %rd119;
	add.s64 	%rd123, %rd117, 8192;
	// begin inline asm
	ld.global.nc.v2.u64 {%rd121, %rd122}, [%rd123];
	// end inline asm
	add.s64 	%rd126, %rd117, 8208;
	// begin inline asm
	ld.global.nc.v2.u64 {%rd124, %rd125}, [%rd126];
	// end inline asm
	mov.b64 	%fd210, %rd121;
	mov.b64 	%fd211, %rd122;
	mov.b64 	%fd212, %rd124;
	mov.b64 	%fd213, %rd125;
	setp.lt.f64 	%p111, %fd206, %fd207;
	selp.f64 	%fd214, %fd207, %fd206, %p111;
	setp.lt.f64 	%p112, %fd214, %fd208;
	selp.f64 	%fd215, %fd208, %fd214, %p112;
	setp.lt.f64 	%p113, %fd215, %fd209;
	selp.f64 	%fd216, %fd209, %fd215, %p113;
	setp.lt.f64 	%p114, %fd216, %fd210;
	selp.f64 	%fd217, %fd210, %fd216, %p114;
	setp.lt.f64 	%p115, %fd217, %fd211;
	selp.f64 	%fd218, %fd211, %fd217, %p115;
	setp.lt.f64 	%p116, %fd218, %fd212;
	selp.f64 	%fd219, %fd212, %fd218, %p116;
	setp.lt.f64 	%p117, %fd219, %fd213;
	selp.f64 	%fd366, %fd213, %fd219, %p117;
	add.s32 	%r14, %r69, -2048;
	setp.lt.u32 	%p118, %r14, 2048;
	mov.b32 	%r462, 2048;
	@%p118 bra 	$L__BB3_27;
	mov.b32 	%r462, 2048;
$L__BB3_25:
	mul.wide.u32 	%rd140, %r462, 8;
	add.s64 	%rd130, %rd117, %rd140;
	// begin inline asm
	ld.global.nc.v2.u64 {%rd128, %rd129}, [%rd130];
	// end inline asm
	add.s64 	%rd133, %rd130, 16;
	// begin inline asm
	ld.global.nc.v2.u64 {%rd131, %rd132}, [%rd133];
	// end inline asm
	mov.b64 	%fd220, %rd128;
	mov.b64 	%fd221, %rd129;
	mov.b64 	%fd222, %rd131;
	mov.b64 	%fd223, %rd132;
	add.s64 	%rd136, %rd130, 8192;
	// begin inline asm
	ld.global.nc.v2.u64 {%rd134, %rd135}, [%rd136];
	// end inline asm
	add.s64 	%rd139, %rd130, 8208;
	// begin inline asm
	ld.global.nc.v2.u64 {%rd137, %rd138}, [%rd139];
	// end inline asm
	mov.b64 	%fd224, %rd134;
	mov.b64 	%fd225, %rd135;
	mov.b64 	%fd226, %rd137;
	mov.b64 	%fd227, %rd138;
	setp.lt.f64 	%p119, %fd366, %fd220;
	selp.f64 	%fd228, %fd220, %fd366, %p119;
	setp.lt.f64 	%p120, %fd228, %fd221;
	selp.f64 	%fd229, %fd221, %fd228, %p120;
	setp.lt.f64 	%p121, %fd229, %fd222;
	selp.f64 	%fd230, %fd222, %fd229, %p121;
	setp.lt.f64 	%p122, %fd230, %fd223;
	selp.f64 	%fd231, %fd223, %fd230, %p122;
	setp.lt.f64 	%p123, %fd231, %fd224;
	selp.f64 	%fd232, %fd224, %fd231, %p123;
	setp.lt.f64 	%p124, %fd232, %fd225;
	selp.f64 	%fd233, %fd225, %fd232, %p124;
	setp.lt.f64 	%p125, %fd233, %fd226;
	selp.f64 	%fd234, %fd226, %fd233, %p125;
	setp.lt.f64 	%p126, %fd234, %fd227;
	selp.f64 	%fd366, %fd227, %fd234, %p126;
	sub.s32 	%r265, %r69, %r462;
	setp.lt.u32 	%p127, %r265, 2048;
	@%p127 bra 	$L__BB3_35;
	add.s32 	%r462, %r462, 2048;
	setp.le.u32 	%p128, %r462, %r14;
	@%p128 bra 	$L__BB3_25;
$L__BB3_27:
	setp.le.u32 	%p129, %r69, %r462;
	@%p129 bra 	$L__BB3_35;
	sub.s32 	%r18, %r69, %r462;
	setp.ge.s32 	%p130, %r13, %r18;
	@%p130 bra 	$L__BB3_35;
	not.b32 	%r266, %r13;
	add.s32 	%r267, %r69, %r266;
	sub.s32 	%r19, %r267, %r462;
	and.b32  	%r268, %r19, 768;
	setp.eq.s32 	%p131, %r268, 768;
	mov.u32 	%r466, %r13;
	@%p131 bra 	$L__BB3_32;
	add.s32 	%r464, %r13, %r462;
	shr.u32 	%r269, %r19, 8;
	add.s32 	%r270, %r269, 1;
	and.b32  	%r271, %r270, 3;
	neg.s32 	%r463, %r271;
	mov.u32 	%r466, %r13;
$L__BB3_31:
	.pragma "nounroll";
	mul.wide.u32 	%rd143, %r464, 8;
	add.s64 	%rd142, %rd16, %rd143;
	// begin inline asm
	ld.global.nc.u64 %rd141, [%rd142];
	// end inline asm
	mov.b64 	%fd236, %rd141;
	setp.lt.f64 	%p132, %fd366, %fd236;
	selp.f64 	%fd366, %fd236, %fd366, %p132;
	add.s32 	%r466, %r466, 256;
	add.s32 	%r464, %r464, 256;
	add.s32 	%r463, %r463, 1;
	setp.ne.s32 	%p133, %r463, 0;
	@%p133 bra 	$L__BB3_31;
$L__BB3_32:
	setp.lt.u32 	%p134, %r19, 768;
	@%p134 bra 	$L__BB3_35;
	add.s32 	%r468, %r466, 512;
	add.s32 	%r467, %r466, %r462;
$L__BB3_34:
	mul.wide.u32 	%rd152, %r467, 8;
	add.s64 	%rd145, %rd16, %rd152;
	// begin inline asm
	ld.global.nc.u64 %rd144, [%rd145];
	// end inline asm
	mov.b64 	%fd237, %rd144;
	setp.lt.f64 	%p135, %fd366, %fd237;
	selp.f64 	%fd238, %fd237, %fd366, %p135;
	add.s32 	%r272, %r467, 256;
	mul.wide.u32 	%rd153, %r272, 8;
	add.s64 	%rd147, %rd16, %rd153;
	// begin inline asm
	ld.global.nc.u64 %rd146, [%rd147];
	// end inline asm
	mov.b64 	%fd239, %rd146;
	setp.lt.f64 	%p136, %fd238, %fd239;
	selp.f64 	%fd240, %fd239, %fd238, %p136;
	add.s32 	%r273, %r467, 512;
	mul.wide.u32 	%rd154, %r273, 8;
	add.s64 	%rd149, %rd16, %rd154;
	// begin inline asm
	ld.global.nc.u64 %rd148, [%rd149];
	// end inline asm
	mov.b64 	%fd241, %rd148;
	setp.lt.f64 	%p137, %fd240, %fd241;
	selp.f64 	%fd242, %fd241, %fd240, %p137;
	add.s32 	%r274, %r467, 768;
	mul.wide.u32 	%rd155, %r274, 8;
	add.s64 	%rd151, %rd16, %rd155;
	// begin inline asm
	ld.global.nc.u64 %rd150, [%rd151];
	// end inline asm
	mov.b64 	%fd243, %rd150;
	setp.lt.f64 	%p138, %fd242, %fd243;
	selp.f64 	%fd366, %fd243, %fd242, %p138;
	add.s32 	%r33, %r468, 1024;
	add.s32 	%r275, %r468, 512;
	add.s32 	%r467, %r467, 1024;
	setp.lt.s32 	%p139, %r275, %r18;
	mov.u32 	%r468, %r33;
	@%p139 bra 	$L__BB3_34;
$L__BB3_35:
	// begin inline asm
	mov.u32 %r276, %laneid;
	// end inline asm
	mov.b64 	%rd156, %fd366;
	mov.b64 	{%r278, %r283}, %rd156;
	mov.b32 	%r284, 1;
	mov.b32 	%r325, 31;
	mov.b32 	%r326, -1;
	// begin inline asm
	shfl.sync.down.b32 %r277, %r278, %r284, %r325, %r326;
	// end inline asm
	// begin inline asm
	shfl.sync.down.b32 %r282, %r283, %r284, %r325, %r326;
	// end inline asm
	mov.b64 	%rd157, {%r277, %r282};
	mov.b64 	%fd244, %rd157;
	setp.gt.s32 	%p140, %r276, 30;
	setp.lt.f64 	%p141, %fd366, %fd244;
	selp.f64 	%fd245, %fd244, %fd366, %p141;
	selp.f64 	%fd246, %fd366, %fd245, %p140;
	mov.b64 	%rd158, %fd246;
	mov.b64 	{%r288, %r293}, %rd158;
	mov.b32 	%r294, 2;
	// begin inline asm
	shfl.sync.down.b32 %r287, %r288, %r294, %r325, %r326;
	// end inline asm
	// begin inline asm
	shfl.sync.down.b32 %r292, %r293, %r294, %r325, %r326;
	// end inline asm
	mov.b64 	%rd159, {%r287, %r292};
	mov.b64 	%fd247, %rd159;
	setp.gt.s32 	%p142, %r276, 29;
	setp.lt.f64 	%p143, %fd246, %fd247;
	selp.f64 	%fd248, %fd247, %fd246, %p143;
	selp.f64 	%fd249, %fd246, %fd248, %p142;
	mov.b64 	%rd160, %fd249;
	mov.b64 	{%r298, %r303}, %rd160;
	mov.b32 	%r304, 4;
	// begin inline asm
	shfl.sync.down.b32 %r297, %r298, %r304, %r325, %r326;
	// end inline asm
	// begin inline asm
	shfl.sync.down.b32 %r302, %r303, %r304, %r325, %r326;
	// end inline asm
	mov.b64 	%rd161, {%r297, %r302};
	mov.b64 	%fd250, %rd161;
	setp.gt.s32 	%p144, %r276, 27;
	setp.lt.f64 	%p145, %fd249, %fd250;
	selp.f64 	%fd251, %fd250, %fd249, %p145;
	selp.f64 	%fd252, %fd249, %fd251, %p144;
	mov.b64 	%rd162, %fd252;
	mov.b64 	{%r308, %r313}, %rd162;
	mov.b32 	%r314, 8;
	// begin inline asm
	shfl.sync.down.b32 %r307, %r308, %r314, %r325, %r326;
	// end inline asm
	// begin inline asm
	shfl.sync.down.b32 %r312, %r313, %r314, %r325, %r326;
	// end inline asm
	mov.b64 	%rd163, {%r307, %r312};
	mov.b64 	%fd253, %rd163;
	setp.gt.s32 	%p146, %r276, 23;
	setp.lt.f64 	%p147, %fd252, %fd253;
	selp.f64 	%fd254, %fd253, %fd252, %p147;
	selp.f64 	%fd255, %fd252, %fd254, %p146;
	mov.b64 	%rd164, %fd255;
	mov.b64 	{%r318, %r323}, %rd164;
	mov.b32 	%r324, 16;
	// begin inline asm
	shfl.sync.down.b32 %r317, %r318, %r324, %r325, %r326;
	// end inline asm
	// begin inline asm
	shfl.sync.down.b32 %r322, %r323, %r324, %r325, %r326;
	// end inline asm
	mov.b64 	%rd165, {%r317, %r322};
	mov.b64 	%fd256, %rd165;
	setp.gt.s32 	%p148, %r276, 15;
	setp.lt.f64 	%p149, %fd255, %fd256;
	selp.f64 	%fd26, %fd256, %fd255, %p149;
	selp.f64 	%fd380, %fd255, %fd26, %p148;
	setp.ne.s32 	%p150, %r276, 0;
	@%p150 bra 	$L__BB3_37;
	shr.u32 	%r327, %r13, 2;
	and.b32  	%r328, %r327, 248;
	mov.u32 	%r329, _ZZN3cub18CUB_300001_SM_10006detail6reduce28DeviceReduceSingleTileKernelINS2_10policy_hubIdjN4cuda3__47maximumIvEEE10Policy1000EPdSB_jS8_ddNS5_3std3__410__identityEEEvT0_T1_T2_T3_T4_T6_E12temp_storage;
	add.s32 	%r330, %r329, %r328;
	st.shared.f64 	[%r330+8], %fd26;
$L__BB3_37:
	bar.sync 	0;
	setp.ne.s32 	%p151, %r13, 0;
	@%p151 bra 	$L__BB3_74;
	ld.shared.f64 	%fd257, [_ZZN3cub18CUB_300001_SM_10006detail6reduce28DeviceReduceSingleTileKernelINS2_10policy_hubIdjN4cuda3__47maximumIvEEE10Policy1000EPdSB_jS8_ddNS5_3std3__410__identityEEEvT0_T1_T2_T3_T4_T6_E12temp_storage+16];
	setp.lt.f64 	%p152, %fd380, %fd257;
	selp.f64 	%fd258, %fd257, %fd380, %p152;
	ld.shared.f64 	%fd259, [_ZZN3cub18CUB_300001_SM_10006detail6reduce28DeviceReduceSingleTileKernelINS2_10policy_hubIdjN4cuda3__47maximumIvEEE10Policy1000EPdSB_jS8_ddNS5_3std3__410__identityEEEvT0_T1_T2_T3_T4_T6_E12temp_storage+24];
	setp.lt.f64 	%p153, %fd258, %fd259;
	selp.f64 	%fd260, %fd259, %fd258, %p153;
	ld.shared.f64 	%fd261, [_ZZN3cub18CUB_300001_SM_10006detail6reduce28DeviceReduceSingleTileKernelINS2_10policy_hubIdjN4cuda3__47maximumIvEEE10Policy1000EPdSB_jS8_ddNS5_3std3__410__identityEEEvT0_T1_T2_T3_T4_T6_E12temp_storage+32];
	setp.lt.f64 	%p154, %fd260, %fd261;
	selp.f64 	%fd262, %fd261, %fd260, %p154;
	ld.shared.f64 	%fd263, [_ZZN3cub18CUB_300001_SM_10006detail6reduce28DeviceReduceSingleTileKernelINS2_10policy_hubIdjN4cuda3__47maximumIvEEE10Policy1000EPdSB_jS8_ddNS5_3std3__410__identityEEEvT0_T1_T2_T3_T4_T6_E12temp_storage+40];
	setp.lt.f64 	%p155, %fd262, %fd263;
	selp.f64 	%fd264, %fd263, %fd262, %p155;
	ld.shared.f64 	%fd265, [_ZZN3cub18CUB_300001_SM_10006detail6reduce28DeviceReduceSingleTileKernelINS2_10policy_hubIdjN4cuda3__47maximumIvEEE10Policy1000EPdSB_jS8_ddNS5_3std3__410__identityEEEvT0_T1_T2_T3_T4_T6_E12temp_storage+48];
	setp.lt.f64 	%p156, %fd264, %fd265;
	selp.f64 	%fd266, %fd265, %fd264, %p156;
	ld.shared.f64 	%fd267, [_ZZN3cub18CUB_300001_SM_10006detail6reduce28DeviceReduceSingleTileKernelINS2_10policy_hubIdjN4cuda3__47maximumIvEEE10Policy1000EPdSB_jS8_ddNS5_3std3__410__identityEEEvT0_T1_T2_T3_T4_T6_E12temp_storage+56];
	setp.lt.f64 	%p157, %fd266, %fd267;
	selp.f64 	%fd268, %fd267, %fd266, %p157;
	ld.shared.f64 	%fd269, [_ZZN3cub18CUB_300001_SM_10006detail6reduce28DeviceReduceSingleTileKernelINS2_10policy_hubIdjN4cuda3__47maximumIvEEE10Policy1000EPdSB_jS8_ddNS5_3std3__410__identityEEEvT0_T1_T2_T3_T4_T6_E12temp_storage+64];
	setp.lt.f64 	%p158, %fd268, %fd269;
	selp.f64 	%fd380, %fd269, %fd268, %p158;
	bra.uni 	$L__BB3_74;
$L__BB3_39:
	setp.gt.u32 	%p3, %r69, 2047;
	@%p3 bra 	$L__BB3_58;
	mov.u32 	%r35, %tid.x;
	setp.ge.u32 	%p52, %r35, %r69;
	mov.f64 	%fd372, 0d0000000000000000;
	mov.u32 	%r472, %r35;
	@%p52 bra 	$L__BB3_42;
	mul.wide.u32 	%rd82, %r35, 8;
	add.s64 	%rd81, %rd16, %rd82;
	// begin inline asm
	ld.global.nc.u64 %rd80, [%rd81];
	// end inline asm
	mov.b64 	%fd372, %rd80;
	add.s32 	%r472, %r35, 256;
$L__BB3_42:
	setp.ge.u32 	%p53, %r472, %r69;
	@%p53 bra 	$L__BB3_49;
	not.b32 	%r139, %r472;
	add.s32 	%r38, %r69, %r139;
	and.b32  	%r140, %r38, 768;
	setp.eq.s32 	%p54, %r140, 768;
	@%p54 bra 	$L__BB3_46;
	mul.wide.u32 	%rd83, %r472, 8;
	add.s64 	%rd203, %rd16, %rd83;
	shr.u32 	%r141, %r38, 8;
	add.s32 	%r142, %r141, 1;
	and.b32  	%r143, %r142, 3;
	neg.s32 	%r470, %r143;
$L__BB3_45:
	.pragma "nounroll";
	// begin inline asm
	ld.global.nc.u64 %rd84, [%rd203];
	// end inline asm
	mov.b64 	%fd125, %rd84;
	setp.lt.f64 	%p55, %fd372, %fd125;
	selp.f64 	%fd372, %fd125, %fd372, %p55;
	add.s32 	%r472, %r472, 256;
	add.s64 	%rd203, %rd203, 2048;
	add.s32 	%r470, %r470, 1;
	setp.ne.s32 	%p56, %r470, 0;
	@%p56 bra 	$L__BB3_45;
$L__BB3_46:
	setp.lt.u32 	%p57, %r38, 768;
	@%p57 bra 	$L__BB3_49;
	mul.wide.u32 	%rd86, %r472, 8;
	add.s64 	%rd204, %rd16, %rd86;
$L__BB3_48:
	// begin inline asm
	ld.global.nc.u64 %rd87, [%rd204];
	// end inline asm
	mov.b64 	%fd126, %rd87;
	setp.lt.f64 	%p58, %fd372, %fd126;
	selp.f64 	%fd127, %fd126, %fd372, %p58;
	add.s64 	%rd90, %rd204, 2048;
	// begin inline asm
	ld.global.nc.u64 %rd89, [%rd90];
	// end inline asm
	mov.b64 	%fd128, %rd89;
	setp.lt.f64 	%p59, %fd127, %fd128;
	selp.f64 	%fd129, %fd128, %fd127, %p59;
	add.s64 	%rd92, %rd204, 4096;
	// begin inline asm
	ld.global.nc.u64 %rd91, [%rd92];
	// end inline asm
	mov.b64 	%fd130, %rd91;
	setp.lt.f64 	%p60, %fd129, %fd130;
	selp.f64 	%fd131, %fd130, %fd129, %p60;
	add.s64 	%rd94, %rd204, 6144;
	// begin inline asm
	ld.global.nc.u64 %rd93, [%rd94];
	// end inline asm
	mov.b64 	%fd132, %rd93;
	setp.lt.f64 	%p61, %fd131, %fd132;
	selp.f64 	%fd372, %fd132, %fd131, %p61;
	add.s32 	%r472, %r472, 1024;
	add.s64 	%rd204, %rd204, 8192;
	setp.lt.s32 	%p62, %r472, %r69;
	@%p62 bra 	$L__BB3_48;
$L__BB3_49:
	setp.lt.u32 	%p63, %r69, 256;
	@%p63 bra 	$L__BB3_54;
	// begin inline asm
	mov.u32 %r207, %laneid;
	// end inline asm
	mov.b64 	%rd105, %fd372;
	mov.b64 	{%r209, %r214}, %rd105;
	mov.b32 	%r215, 1;
	mov.b32 	%r256, 31;
	mov.b32 	%r257, -1;
	// begin inline asm
	shfl.sync.down.b32 %r208, %r209, %r215, %r256, %r257;
	// end inline asm
	// begin inline asm
	shfl.sync.down.b32 %r213, %r214, %r215, %r256, %r257;
	// end inline asm
	mov.b64 	%rd106, {%r208, %r213};
	mov.b64 	%fd180, %rd106;
	setp.gt.s32 	%p91, %r207, 30;
	setp.lt.f64 	%p92, %fd372, %fd180;
	selp.f64 	%fd181, %fd180, %fd372, %p92;
	selp.f64 	%fd182, %fd372, %fd181, %p91;
	mov.b64 	%rd107, %fd182;
	mov.b64 	{%r219, %r224}, %rd107;
	mov.b32 	%r225, 2;
	// begin inline asm
	shfl.sync.down.b32 %r218, %r219, %r225, %r256, %r257;
	// end inline asm
	// begin inline asm
	shfl.sync.down.b32 %r223, %r224, %r225, %r256, %r257;
	// end inline asm
	mov.b64 	%rd108, {%r218, %r223};
	mov.b64 	%fd183, %rd108;
	setp.gt.s32 	%p93, %r207, 29;
	setp.lt.f64 	%p94, %fd182, %fd183;
	selp.f64 	%fd184, %fd183, %fd182, %p94;
	selp.f64 	%fd185, %fd182, %fd184, %p93;
	mov.b64 	%rd109, %fd185;
	mov.b64 	{%r229, %r234}, %rd109;
	mov.b32 	%r235, 4;
	// begin inline asm
	shfl.sync.down.b32 %r228, %r229, %r235, %r256, %r257;
	// end inline asm
	// begin inline asm
	shfl.sync.down.b32 %r233, %r234, %r235, %r256, %r257;
	// end inline asm
	mov.b64 	%rd110, {%r228, %r233};
	mov.b64 	%fd186, %rd110;
	setp.gt.s32 	%p95, %r207, 27;
	setp.lt.f64 	%p96, %fd185, %fd186;
	selp.f64 	%fd187, %fd186, %fd185, %p96;
	selp.f64 	%fd188, %fd185, %fd187, %p95;
	mov.b64 	%rd111, %fd188;
	mov.b64 	{%r239, %r244}, %rd111;
	mov.b32 	%r245, 8;
	// begin inline asm
	shfl.sync.down.b32 %r238, %r239, %r245, %r256, %r257;
	// end inline asm
	// begin inline asm
	shfl.sync.down.b32 %r243, %r244, %r245, %r256, %r257;
	// end inline asm
	mov.b64 	%rd112, {%r238, %r243};
	mov.b64 	%fd189, %rd112;
	setp.gt.s32 	%p97, %r207, 23;
	setp.lt.f64 	%p98, %fd188, %fd189;
	selp.f64 	%fd190, %fd189, %fd188, %p98;
	selp.f64 	%fd191, %fd188, %fd190, %p97;
	mov.b64 	%rd113, %fd191;
	mov.b64 	{%r249, %r254}, %rd113;
	mov.b32 	%r255, 16;
	// begin inline asm
	shfl.sync.down.b32 %r248, %r249, %r255, %r256, %r257;
	// end inline asm
	// begin inline asm
	shfl.sync.down.b32 %r253, %r254, %r255, %r256, %r257;
	// end inline asm
	mov.b64 	%rd114, {%r248, %r253};
	mov.b64 	%fd192, %rd114;
	setp.gt.s32 	%p99, %r207, 15;
	setp.lt.f64 	%p100, %fd191, %fd192;
	selp.f64 	%fd38, %fd192, %fd191, %p100;
	selp.f64 	%fd380, %fd191, %fd38, %p99;
	setp.ne.s32 	%p101, %r207, 0;
	@%p101 bra 	$L__BB3_52;
	shr.u32 	%r258, %r35, 2;
	and.b32  	%r259, %r258, 248;
	mov.u32 	%r260, _ZZN3cub18CUB_300001_SM_10006detail6reduce28DeviceReduceSingleTileKernelINS2_10policy_hubIdjN4cuda3__47maximumIvEEE10Policy1000EPdSB_jS8_ddNS5_3std3__410__identityEEEvT0_T1_T2_T3_T4_T6_E12temp_storage;
	add.s32 	%r261, %r260, %r259;
	st.shared.f64 	[%r261+8], %fd38;
$L__BB3_52:
	bar.sync 	0;
	setp.ne.s32 	%p102, %r35, 0;
	@%p102 bra 	$L__BB3_74;
	ld.shared.f64 	%fd193, [_ZZN3cub18CUB_300001_SM_10006detail6reduce28DeviceReduceSingleTileKernelINS2_10policy_hubIdjN4cuda3__47maximumIvEEE10Policy1000EPdSB_jS8_ddNS5_3std3__410__identityEEEvT0_T1_T2_T3_T4_T6_E12temp_storage+16];
	setp.lt.f64 	%p103, %fd380, %fd193;
	selp.f64 	%fd194, %fd193, %fd380, %p103;
	ld.shared.f64 	%fd195, [_ZZN3cub18CUB_300001_SM_10006detail6reduce28DeviceReduceSingleTileKernelINS2_10policy_hubIdjN4cuda3__47maximumIvEEE10Policy1000EPdSB_jS8_ddNS5_3std3__410__identityEEEvT0_T1_T2_T3_T4_T6_E12temp_storage+24];
	setp.lt.f64 	%p104, %fd194, %fd195;
	selp.f64 	%fd196, %fd195, %fd194, %p104;
	ld.shared.f64 	%fd197, [_ZZN3cub18CUB_300001_SM_10006detail6reduce28DeviceReduceSingleTileKernelINS2_10policy_hubIdjN4cuda3__47maximumIvEEE10Policy1000EPdSB_jS8_ddNS5_3std3__410__identityEEEvT0_T1_T2_T3_T4_T6_E12temp_storage+32];
	setp.lt.f64 	%p105, %fd196, %fd197;
	selp.f64 	%fd198, %fd197, %fd196, %p105;
	ld.shared.f64 	%fd199, [_ZZN3cub18CUB_300001_SM_10006detail6reduce28DeviceReduceSingleTileKernelINS2_10policy_hubIdjN4cuda3__47maximumIvEEE10Policy1000EPdSB_jS8_ddNS5_3std3__410__identityEEEvT0_T1_T2_T3_T4_T6_E12temp_storage+40];
	setp.lt.f64 	%p106, %fd198, %fd199;
	selp.f64 	%fd200, %fd199, %fd198, %p106;
	ld.shared.f64 	%fd201, [_ZZN3cub18CUB_300001_SM_10006detail6reduce28DeviceReduceSingleTileKernelINS2_10policy_hubIdjN4cuda3__47maximumIvEEE10Policy1000EPdSB_jS8_ddNS5_3std3__410__identityEEEvT0_T1_T2_T3_T4_T6_E12temp_storage+48];
	setp.lt.f64 	%p107, %fd200, %fd201;
	selp.f64 	%fd202, %fd201, %fd200, %p107;
	ld.shared.f64 	%fd203, [_ZZN3cub18CUB_300001_SM_10006detail6reduce28DeviceReduceSingleTileKernelINS2_10policy_hubIdjN4cuda3__47maximumIvEEE10Policy1000EPdSB_jS8_ddNS5_3std3__410__identityEEEvT0_T1_T2_T3_T4_T6_E12temp_storage+56];
	setp.lt.f64 	%p108, %fd202, %fd203;
	selp.f64 	%fd204, %fd203, %fd202, %p108;
	ld.shared.f64 	%fd205, [_ZZN3cub18CUB_300001_SM_10006detail6reduce28DeviceReduceSingleTileKernelINS2_10policy_hubIdjN4cuda3__47maximumIvEEE10Policy1000EPdSB_jS8_ddNS5_3std3__410__identityEEEvT0_T1_T2_T3_T4_T6_E12temp_storage+64];
	setp.lt.f64 	%p109, %fd204, %fd205;
	selp.f64 	%fd380, %fd205, %fd204, %p109;
	bra.uni 	$L__BB3_74;
$L__BB3_54:
	// begin inline asm
	mov.u32 %r144, %laneid;
	// end inline asm
	and.b32  	%r195, %r35, 992;
	add.s32 	%r196, %r195, 32;
	setp.gt.u32 	%p64, %r196, %r69;
	not.b32 	%r197, %r195;
	add.s32 	%r198, %r69, %r197;
	selp.b32 	%r193, %r198, 31, %p64;
	mov.b64 	%rd95, %fd372;
	mov.b64 	{%r146, %r151}, %rd95;
	mov.b32 	%r152, 1;
	mov.b32 	%r194, -1;
	// begin inline asm
	shfl.sync.down.b32 %r145, %r146, %r152, %r193, %r194;
	// end inline asm
	// begin inline asm
	shfl.sync.down.b32 %r150, %r151, %r152, %r193, %r194;
	// end inline asm
	mov.b64 	%rd96, {%r145, %r150};
	mov.b64 	%fd133, %rd96;
	setp.lt.s32 	%p65, %r144, %r193;
	setp.lt.f64 	%p66, %fd372, %fd133;
	selp.f64 	%fd134, %fd133, %fd372, %p66;
	selp.f64 	%fd135, %fd134, %fd372, %p65;
	mov.b64 	%rd97, %fd135;
	mov.b64 	{%r156, %r161}, %rd97;
	mov.b32 	%r162, 2;
	// begin inline asm
	shfl.sync.down.b32 %r155, %r156, %r162, %r193, %r194;
	// end inline asm
	// begin inline asm
	shfl.sync.down.b32 %r160, %r161, %r162, %r193, %r194;
	// end inline asm
	mov.b64 	%rd98, {%r155, %r160};
	mov.b64 	%fd136, %rd98;
	add.s32 	%r199, %r144, 2;
	setp.gt.s32 	%p67, %r199, %r193;
	setp.lt.f64 	%p68, %fd135, %fd136;
	selp.f64 	%fd137, %fd136, %fd135, %p68;
	selp.f64 	%fd138, %fd135, %fd137, %p67;
	mov.b64 	%rd99, %fd138;
	mov.b64 	{%r166, %r171}, %rd99;
	mov.b32 	%r172, 4;
	// begin inline asm
	shfl.sync.down.b32 %r165, %r166, %r172, %r193, %r194;
	// end inline asm
	// begin inline asm
	shfl.sync.down.b32 %r170, %r171, %r172, %r193, %r194;
	// end inline asm
	mov.b64 	%rd100, {%r165, %r170};
	mov.b64 	%fd139, %rd100;
	add.s32 	%r200, %r144, 4;
	setp.gt.s32 	%p69, %r200, %r193;
	setp.lt.f64 	%p70, %fd138, %fd139;
	selp.f64 	%fd140, %fd139, %fd138, %p70;
	selp.f64 	%fd141, %fd138, %fd140, %p69;
	mov.b64 	%rd101, %fd141;
	mov.b64 	{%r176, %r181}, %rd101;
	mov.b32 	%r182, 8;
	// begin inline asm
	shfl.sync.down.b32 %r175, %r176, %r182, %r193, %r194;
	// end inline asm
	// begin inline asm
	shfl.sync.down.b32 %r180, %r181, %r182, %r193, %r194;
	// end inline asm
	mov.b64 	%rd102, {%r175, %r180};
	mov.b64 	%fd142, %rd102;
	add.s32 	%r201, %r144, 8;
	setp.gt.s32 	%p71, %r201, %r193;
	setp.lt.f64 	%p72, %fd141, %fd142;
	selp.f64 	%fd143, %fd142, %fd141, %p72;
	selp.f64 	%fd144, %fd141, %fd143, %p71;
	mov.b64 	%rd103, %fd144;
	mov.b64 	{%r186, %r191}, %rd103;
	mov.b32 	%r192, 16;
	// begin inline asm
	shfl.sync.down.b32 %r185, %r186, %r192, %r193, %r194;
	// end inline asm
	// begin inline asm
	shfl.sync.down.b32 %r190, %r191, %r192, %r193, %r194;
	// end inline asm
	mov.b64 	%rd104, {%r185, %r190};
	mov.b64 	%fd145, %rd104;
	add.s32 	%r202, %r144, 16;
	setp.gt.s32 	%p73, %r202, %r193;
	setp.lt.f64 	%p74, %fd144, %fd145;
	selp.f64 	%fd146, %fd145, %fd144, %p74;
	selp.f64 	%fd380, %fd144, %fd146, %p73;
	setp.ne.s32 	%p75, %r144, 0;
	@%p75 bra 	$L__BB3_56;
	shr.u32 	%r203, %r35, 2;
	and.b32  	%r204, %r203, 248;
	mov.u32 	%r205, _ZZN3cub18CUB_300001_SM_10006detail6reduce28DeviceReduceSingleTileKernelINS2_10policy_hubIdjN4cuda3__47maximumIvEEE10Policy1000EPdSB_jS8_ddNS5_3std3__410__identityEEEvT0_T1_T2_T3_T4_T6_E12temp_storage;
	add.s32 	%r206, %r205, %r204;
	st.shared.f64 	[%r206+8], %fd380;
$L__BB3_56:
	bar.sync 	0;
	setp.ne.s32 	%p76, %r35, 0;
	@%p76 bra 	$L__BB3_74;
	setp.gt.u32 	%p77, %r69, 32;
	ld.shared.f64 	%fd147, [_ZZN3cub18CUB_300001_SM_10006detail6reduce28DeviceReduceSingleTileKernelINS2_10policy_hubIdjN4cuda3__47maximumIvEEE10Policy1000EPdSB_jS8_ddNS5_3std3__410__identityEEEvT0_T1_T2_T3_T4_T6_E12temp_storage+16];
	setp.lt.f64 	%p78, %fd380, %fd147;
	selp.f64 	%fd149, %fd147, %fd380, %p78;
	selp.f64 	%fd150, %fd149, %fd380, %p77;
	setp.gt.u32 	%p79, %r69, 64;
	ld.shared.f64 	%fd152, [_ZZN3cub18CUB_300001_SM_10006detail6reduce28DeviceReduceSingleTileKernelINS2_10policy_hubIdjN4cuda3__47maximumIvEEE10Policy1000EPdSB_jS8_ddNS5_3std3__410__identityEEEvT0_T1_T2_T3_T4_T6_E12temp_storage+24];
	setp.lt.f64 	%p80, %fd150, %fd152;
	selp.f64 	%fd154, %fd152, %fd150, %p80;
	selp.f64 	%fd155, %fd154, %fd150, %p79;
	setp.gt.u32 	%p81, %r69, 96;
	ld.shared.f64 	%fd157, [_ZZN3cub18CUB_300001_SM_10006detail6reduce28DeviceReduceSingleTileKernelINS2_10policy_hubIdjN4cuda3__47maximumIvEEE10Policy1000EPdSB_jS8_ddNS5_3std3__410__identityEEEvT0_T1_T2_T3_T4_T6_E12temp_storage+32];
	setp.lt.f64 	%p82, %fd155, %fd157;
	selp.f64 	%fd159, %fd157, %fd155, %p82;
	selp.f64 	%fd160, %fd159, %fd155, %p81;
	setp.gt.u32 	%p83, %r69, 128;
	ld.shared.f64 	%fd162, [_ZZN3cub18CUB_300001_SM_10006detail6reduce28DeviceReduceSingleTileKernelINS2_10policy_hubIdjN4cuda3__47maximumIvEEE10Policy1000EPdSB_jS8_ddNS5_3std3__410__identityEEEvT0_T1_T2_T3_T4_T6_E12temp_storage+40];
	setp.lt.f64 	%p84, %fd160, %fd162;
	selp.f64 	%fd164, %fd162, %fd160, %p84;
	selp.f64 	%fd165, %fd164, %fd160, %p83;
	setp.gt.u32 	%p85, %r69, 160;
	ld.shared.f64 	%fd167, [_ZZN3cub18CUB_300001_SM_10006detail6reduce28DeviceReduceSingleTileKernelINS2_10policy_hubIdjN4cuda3__47maximumIvEEE10Policy1000EPdSB_jS8_ddNS5_3std3__410__identityEEEvT0_T1_T2_T3_T4_T6_E12temp_storage+48];
	setp.lt.f64 	%p86, %fd165, %fd167;
	selp.f64 	%fd169, %fd167, %fd165, %p86;
	selp.f64 	%fd170, %fd169, %fd165, %p85;
	setp.gt.u32 	%p87, %r69, 192;
	ld.shared.f64 	%fd172, [_ZZN3cub18CUB_300001_SM_10006detail6reduce28DeviceReduceSingleTileKernelINS2_10policy_hubIdjN4cuda3__47maximumIvEEE10Policy1000EPdSB_jS8_ddNS5_3std3__410__identityEEEvT0_T1_T2_T3_T4_T6_E12temp_storage+56];
	setp.lt.f64 	%p88, %fd170, %fd172;
	selp.f64 	%fd174, %fd172, %fd170, %p88;
	selp.f64 	%fd175, %fd174, %fd170, %p87;
	setp.gt.u32 	%p89, %r69, 224;
	ld.shared.f64 	%fd177, [_ZZN3cub18CUB_300001_SM_10006detail6reduce28DeviceReduceSingleTileKernelINS2_10policy_hubIdjN4cuda3__47maximumIvEEE10Policy1000EPdSB_jS8_ddNS5_3std3__410__identityEEEvT0_T1_T2_T3_T4_T6_E12temp_storage+64];
	setp.lt.f64 	%p90, %fd175, %fd177;
	selp.f64 	%fd179, %fd177, %fd175, %p90;
	selp.f64 	%fd380, %fd179, %fd175, %p89;
	bra.uni 	$L__BB3_74;
$L__BB3_58:
	mov.u32 	%r47, %tid.x;
	mul.wide.u32 	%rd35, %r47, 8;
	add.s64 	%rd20, %rd16, %rd35;
	// begin inline asm
	ld.global.nc.u64 %rd19, [%rd20];
	// end inline asm
	mov.b64 	%fd59, %rd19;
	add.s64 	%rd22, %rd20, 2048;
	// begin inline asm
	ld.global.nc.u64 %rd21, [%rd22];
	// end inline asm
	mov.b64 	%fd60, %rd21;
	add.s64 	%rd24, %rd20, 4096;
	// begin inline asm
	ld.global.nc.u64 %rd23, [%rd24];
	// end inline asm
	mov.b64 	%fd61, %rd23;
	add.s64 	%rd26, %rd20, 6144;
	// begin inline asm
	ld.global.nc.u64 %rd25, [%rd26];
	// end inline asm
	mov.b64 	%fd62, %rd25;
	add.s64 	%rd28, %rd20, 8192;
	// begin inline asm
	ld.global.nc.u64 %rd27, [%rd28];
	// end inline asm
	mov.b64 	%fd63, %rd27;
	add.s64 	%rd30, %rd20, 10240;
	// begin inline asm
	ld.global.nc.u64 %rd29, [%rd30];
	// end inline asm
	mov.b64 	%fd64, %rd29;
	add.s64 	%rd32, %rd20, 12288;
	// begin inline asm
	ld.global.nc.u64 %rd31, [%rd32];
	// end inline asm
	mov.b64 	%fd65, %rd31;
	add.s64 	%rd34, %rd20, 14336;
	// begin inline asm
	ld.global.nc.u64 %rd33, [%rd34];
	// end inline asm
	mov.b64 	%fd66, %rd33;
	setp.lt.f64 	%p4, %fd59, %fd60;
	selp.f64 	%fd67, %fd60, %fd59, %p4;
	setp.lt.f64 	%p5, %fd67, %fd61;
	selp.f64 	%fd68, %fd61, %fd67, %p5;
	setp.lt.f64 	%p6, %fd68, %fd62;
	selp.f64 	%fd69, %fd62, %fd68, %p6;
	setp.lt.f64 	%p7, %fd69, %fd63;
	selp.f64 	%fd70, %fd63, %fd69, %p7;
	setp.lt.f64 	%p8, %fd70, %fd64;
	selp.f64 	%fd71, %fd64, %fd70, %p8;
	setp.lt.f64 	%p9, %fd71, %fd65;
	selp.f64 	%fd72, %fd65, %fd71, %p9;
	setp.lt.f64 	%p10, %fd72, %fd66;
	selp.f64 	%fd379, %fd66, %fd72, %p10;
	add.s32 	%r48, %r69, -2048;
	setp.lt.u32 	%p11, %r48, 2048;
	mov.b32 	%r475, 2048;
	@%p11 bra 	$L__BB3_62;
	mov.b32 	%r475, 2048;
$L__BB3_60:
	add.s32 	%r72, %r47, %r475;
	mul.wide.u32 	%rd52, %r72, 8;
	add.s64 	%rd37, %rd16, %rd52;
	// begin inline asm
	ld.global.nc.u64 %rd36, [%rd37];
	// end inline asm
	mov.b64 	%fd73, %rd36;
	mul.wide.u32 	%rd53, %r475, 8;
	add.s64 	%rd54, %rd20, %rd53;
	add.s64 	%rd39, %rd54, 2048;
	// begin inline asm
	ld.global.nc.u64 %rd38, [%rd39];
	// end inline asm
	mov.b64 	%fd74, %rd38;
	add.s64 	%rd41, %rd54, 4096;
	// begin inline asm
	ld.global.nc.u64 %rd40, [%rd41];
	// end inline asm
	mov.b64 	%fd75, %rd40;
	add.s64 	%rd43, %rd54, 6144;
	// begin inline asm
	ld.global.nc.u64 %rd42, [%rd43];
	// end inline asm
	mov.b64 	%fd76, %rd42;
	add.s64 	%rd45, %rd54, 8192;
	// begin inline asm
	ld.global.nc.u64 %rd44, [%rd45];
	// end inline asm
	mov.b64 	%fd77, %rd44;
	add.s64 	%rd47, %rd54, 10240;
	// begin inline asm
	ld.global.nc.u64 %rd46, [%rd47];
	// end inline asm
	mov.b64 	%fd78, %rd46;
	add.s64 	%rd49, %rd54, 12288;
	// begin inline asm
	ld.global.nc.u64 %rd48, [%rd49];
	// end inline asm
	mov.b64 	%fd79, %rd48;
	add.s64 	%rd51, %rd54, 14336;
	// begin inline asm
	ld.global.nc.u64 %rd50, [%rd51];
	// end inline asm
	mov.b64 	%fd80, %rd50;
	setp.lt.f64 	%p12, %fd379, %fd73;
	selp.f64 	%fd81, %fd73, %fd379, %p12;
	setp.lt.f64 	%p13, %fd81, %fd74;
	selp.f64 	%fd82, %fd74, %fd81, %p13;
	setp.lt.f64 	%p14, %fd82, %fd75;
	selp.f64 	%fd83, %fd75, %fd82, %p14;
	setp.lt.f64 	%p15, %fd83, %fd76;
	selp.f64 	%fd84, %fd76, %fd83, %p15;
	setp.lt.f64 	%p16, %fd84, %fd77;
	selp.f64 	%fd85, %fd77, %fd84, %p16;
	setp.lt.f64 	%p17, %fd85, %fd78;
	selp.f64 	%fd86, %fd78, %fd85, %p17;
	setp.lt.f64 	%p18, %fd86, %fd79;
	selp.f64 	%fd87, %fd79, %fd86, %p18;
	setp.lt.f64 	%p19, %fd87, %fd80;
	selp.f64 	%fd379, %fd80, %fd87, %p19;
	sub.s32 	%r73, %r69, %r475;
	setp.lt.u32 	%p20, %r73, 2048;
	@%p20 bra 	$L__BB3_70;
	add.s32 	%r475, %r475, 2048;
	setp.le.u32 	%p21, %r475, %r48;
	@%p21 bra 	$L__BB3_60;
$L__BB3_62:
	setp.le.u32 	%p22, %r69, %r475;
	@%p22 bra 	$L__BB3_70;
	sub.s32 	%r52, %r69, %r475;
	setp.ge.s32 	%p23, %r47, %r52;
	@%p23 bra 	$L__BB3_70;
	not.b32 	%r74, %r47;
	add.s32 	%r75, %r69, %r74;
	sub.s32 	%r53, %r75, %r475;
	and.b32  	%r76, %r53, 768;
	setp.eq.s32 	%p24, %r76, 768;
	mov.u32 	%r479, %r47;
	@%p24 bra 	$L__BB3_67;
	add.s32 	%r477, %r47, %r475;
	shr.u32 	%r77, %r53, 8;
	add.s32 	%r78, %r77, 1;
	and.b32  	%r79, %r78, 3;
	neg.s32 	%r476, %r79;
	mov.u32 	%r479, %r47;
$L__BB3_66:
	.pragma "nounroll";
	mul.wide.u32 	%rd57, %r477, 8;
	add.s64 	%rd56, %rd16, %rd57;
	// begin inline asm
	ld.global.nc.u64 %rd55, [%rd56];
	// end inline asm
	mov.b64 	%fd89, %rd55;
	setp.lt.f64 	%p25, %fd379, %fd89;
	selp.f64 	%fd379, %fd89, %fd379, %p25;
	add.s32 	%r479, %r479, 256;
	add.s32 	%r477, %r477, 256;
	add.s32 	%r476, %r476, 1;
	setp.ne.s32 	%p26, %r476, 0;
	@%p26 bra 	$L__BB3_66;
$L__BB3_67:
	setp.lt.u32 	%p27, %r53, 768;
	@%p27 bra 	$L__BB3_70;
	add.s32 	%r481, %r479, 512;
	add.s32 	%r480, %r479, %r475;
$L__BB3_69:
	mul.wide.u32 	%rd66, %r480, 8;
	add.s64 	%rd59, %rd16, %rd66;
	// begin inline asm
	ld.global.nc.u64 %rd58, [%rd59];
	// end inline asm
	mov.b64 	%fd90, %rd58;
	setp.lt.f64 	%p28, %fd379, %fd90;
	selp.f64 	%fd91, %fd90, %fd379, %p28;
	add.s32 	%r80, %r480, 256;
	mul.wide.u32 	%rd67, %r80, 8;
	add.s64 	%rd61, %rd16, %rd67;
	// begin inline asm
	ld.global.nc.u64 %rd60, [%rd61];
	// end inline asm
	mov.b64 	%fd92, %rd60;
	setp.lt.f64 	%p29, %fd91, %fd92;
	selp.f64 	%fd93, %fd92, %fd91, %p29;
	add.s32 	%r81, %r480, 512;
	mul.wide.u32 	%rd68, %r81, 8;
	add.s64 	%rd63, %rd16, %rd68;
	// begin inline asm
	ld.global.nc.u64 %rd62, [%rd63];
	// end inline asm
	mov.b64 	%fd94, %rd62;
	setp.lt.f64 	%p30, %fd93, %fd94;
	selp.f64 	%fd95, %fd94, %fd93, %p30;
	add.s32 	%r82, %r480, 768;
	mul.wide.u32 	%rd69, %r82, 8;
	add.s64 	%rd65, %rd16, %rd69;
	// begin inline asm
	ld.global.nc.u64 %rd64, [%rd65];
	// end inline asm
	mov.b64 	%fd96, %rd64;
	setp.lt.f64 	%p31, %fd95, %fd96;
	selp.f64 	%fd379, %fd96, %fd95, %p31;
	add.s32 	%r67, %r481, 1024;
	add.s32 	%r83, %r481, 512;
	add.s32 	%r480, %r480, 1024;
	setp.lt.s32 	%p32, %r83, %r52;
	mov.u32 	%r481, %r67;
	@%p32 bra 	$L__BB3_69;
$L__BB3_70:
	// begin inline asm
	mov.u32 %r84, %laneid;
	// end inline asm
	mov.b64 	%rd70, %fd379;
	mov.b64 	{%r86, %r91}, %rd70;
	mov.b32 	%r92, 1;
	mov.b32 	%r133, 31;
	mov.b32 	%r134, -1;
	// begin inline asm
	shfl.sync.down.b32 %r85, %r86, %r92, %r133, %r134;
	// end inline asm
	// begin inline asm
	shfl.sync.down.b32 %r90, %r91, %r92, %r133, %r134;
	// end inline asm
	mov.b64 	%rd71, {%r85, %r90};
	mov.b64 	%fd97, %rd71;
	setp.gt.s32 	%p33, %r84, 30;
	setp.lt.f64 	%p34, %fd379, %fd97;
	selp.f64 	%fd98, %fd97, %fd379, %p34;
	selp.f64 	%fd99, %fd379, %fd98, %p33;
	mov.b64 	%rd72, %fd99;
	mov.b64 	{%r96, %r101}, %rd72;
	mov.b32 	%r102, 2;
	// begin inline asm
	shfl.sync.down.b32 %r95, %r96, %r102, %r133, %r134;
	// end inline asm
	// begin inline asm
	shfl.sync.down.b32 %r100, %r101, %r102, %r133, %r134;
	// end inline asm
	mov.b64 	%rd73, {%r95, %r100};
	mov.b64 	%fd100, %rd73;
	setp.gt.s32 	%p35, %r84, 29;
	setp.lt.f64 	%p36, %fd99, %fd100;
	selp.f64 	%fd101, %fd100, %fd99, %p36;
	selp.f64 	%fd102, %fd99, %fd101, %p35;
	mov.b64 	%rd74, %fd102;
	mov.b64 	{%r106, %r111}, %rd74;
	mov.b32 	%r112, 4;
	// begin inline asm
	shfl.sync.down.b32 %r105, %r106, %r112, %r133, %r134;
	// end inline asm
	// begin inline asm
	shfl.sync.down.b32 %r110, %r111, %r112, %r133, %r134;
	// end inline asm
	mov.b64 	%rd75, {%r105, %r110};
	mov.b64 	%fd103, %rd75;
	setp.gt.s32 	%p37, %r84, 27;
	setp.lt.f64 	%p38, %fd102, %fd103;
	selp.f64 	%fd104, %fd103, %fd102, %p38;
	selp.f64 	%fd105, %fd102, %fd104, %p37;
	mov.b64 	%rd76, %fd105;
	mov.b64 	{%r116, %r121}, %rd76;
	mov.b32 	%r122, 8;
	// begin inline asm
	shfl.sync.down.b32 %r115, %r116, %r122, %r133, %r134;
	// end inline asm
	// begin inline asm
	shfl.sync.down.b32 %r120, %r121, %r122, %r133, %r134;
	// end inline asm
	mov.b64 	%rd77, {%r115, %r120};
	mov.b64 	%fd106, %rd77;
	setp.gt.s32 	%p39, %r84, 23;
	setp.lt.f64 	%p40, %fd105, %fd106;
	selp.f64 	%fd107, %fd106, %fd105, %p40;
	selp.f64 	%fd108, %fd105, %fd107, %p39;
	mov.b64 	%rd78, %fd108;
	mov.b64 	{%r126, %r131}, %rd78;
	mov.b32 	%r132, 16;
	// begin inline asm
	shfl.sync.down.b32 %r125, %r126, %r132, %r133, %r134;
	// end inline asm
	// begin inline asm
	shfl.sync.down.b32 %r130, %r131, %r132, %r133, %r134;
	// end inline asm
	mov.b64 	%rd79, {%r125, %r130};
	mov.b64 	%fd109, %rd79;
	setp.gt.s32 	%p41, %r84, 15;
	setp.lt.f64 	%p42, %fd108, %fd109;
	selp.f64 	%fd54, %fd109, %fd108, %p42;
	selp.f64 	%fd380, %fd108, %fd54, %p41;
	setp.ne.s32 	%p43, %r84, 0;
	@%p43 bra 	$L__BB3_72;
	shr.u32 	%r135, %r47, 2;
	and.b32  	%r136, %r135, 248;
	mov.u32 	%r137, _ZZN3cub18CUB_300001_SM_10006detail6reduce28DeviceReduceSingleTileKernelINS2_10policy_hubIdjN4cuda3__47maximumIvEEE10Policy1000EPdSB_jS8_ddNS5_3std3__410__identityEEEvT0_T1_T2_T3_T4_T6_E12temp_storage;
	add.s32 	%r138, %r137, %r136;
	st.shared.f64 	[%r138+8], %fd54;
$L__BB3_72:
	bar.sync 	0;
	setp.ne.s32 	%p44, %r47, 0;
	@%p44 bra 	$L__BB3_74;
	ld.shared.f64 	%fd110, [_ZZN3cub18CUB_300001_SM_10006detail6reduce28DeviceReduceSingleTileKernelINS2_10policy_hubIdjN4cuda3__47maximumIvEEE10Policy1000EPdSB_jS8_ddNS5_3std3__410__identityEEEvT0_T1_T2_T3_T4_T6_E12temp_storage+16];
	setp.lt.f64 	%p45, %fd380, %fd110;
	selp.f64 	%fd111, %fd110, %fd380, %p45;
	ld.shared.f64 	%fd112, [_ZZN3cub18CUB_300001_SM_10006detail6reduce28DeviceReduceSingleTileKernelINS2_10policy_hubIdjN4cuda3__47maximumIvEEE10Policy1000EPdSB_jS8_ddNS5_3std3__410__identityEEEvT0_T1_T2_T3_T4_T6_E12temp_storage+24];
	setp.lt.f64 	%p46, %fd111, %fd112;
	selp.f64 	%fd113, %fd112, %fd111, %p46;
	ld.shared.f64 	%fd114, [_ZZN3cub18CUB_300001_SM_10006detail6reduce28DeviceReduceSingleTileKernelINS2_10policy_hubIdjN4cuda3__47maximumIvEEE10Policy1000EPdSB_jS8_ddNS5_3std3__410__identityEEEvT0_T1_T2_T3_T4_T6_E12temp_storage+32];
	setp.lt.f64 	%p47, %fd113, %fd114;
	selp.f64 	%fd115, %fd114, %fd113, %p47;
	ld.shared.f64 	%fd116, [_ZZN3cub18CUB_300001_SM_10006detail6reduce28DeviceReduceSingleTileKernelINS2_10policy_hubIdjN4cuda3__47maximumIvEEE10Policy1000EPdSB_jS8_ddNS5_3std3__410__identityEEEvT0_T1_T2_T3_T4_T6_E12temp_storage+40];
	setp.lt.f64 	%p48, %fd115, %fd116;
	selp.f64 	%fd117, %fd116, %fd115, %p48;
	ld.shared.f64 	%fd118, [_ZZN3cub18CUB_300001_SM_10006detail6reduce28DeviceReduceSingleTileKernelINS2_10policy_hubIdjN4cuda3__47maximumIvEEE10Policy1000EPdSB_jS8_ddNS5_3std3__410__identityEEEvT0_T1_T2_T3_T4_T6_E12temp_storage+48];
	setp.lt.f64 	%p49, %fd117, %fd118;
	selp.f64 	%fd119, %fd118, %fd117, %p49;
	ld.shared.f64 	%fd120, [_ZZN3cub18CUB_300001_SM_10006detail6reduce28DeviceReduceSingleTileKernelINS2_10policy_hubIdjN4cuda3__47maximumIvEEE10Policy1000EPdSB_jS8_ddNS5_3std3__410__identityEEEvT0_T1_T2_T3_T4_T6_E12temp_storage+56];
	setp.lt.f64 	%p50, %fd119, %fd120;
	selp.f64 	%fd121, %fd120, %fd119, %p50;
	ld.shared.f64 	%fd122, [_ZZN3cub18CUB_300001_SM_10006detail6reduce28DeviceReduceSingleTileKernelINS2_10policy_hubIdjN4cuda3__47maximumIvEEE10Policy1000EPdSB_jS8_ddNS5_3std3__410__identityEEEvT0_T1_T2_T3_T4_T6_E12temp_storage+64];
	setp.lt.f64 	%p51, %fd121, %fd122;
	selp.f64 	%fd380, %fd122, %fd121, %p51;
$L__BB3_74:
	mov.u32 	%r454, %tid.x;
	setp.ne.s32 	%p217, %r454, 0;
	@%p217 bra 	$L__BB3_76;
	setp.lt.f64 	%p218, %fd58, %fd380;
	selp.f64 	%fd353, %fd380, %fd58, %p218;
	st.global.f64 	[%rd1], %fd353;
$L__BB3_76:
	ret;

}
	// .globl	_ZN3cub18CUB_300001_SM_10006detail6reduce18DeviceReduceKernelINS2_10policy_hubIdjN4cuda3__47maximumIvEEE10Policy1000EPdjS8_dNS5_3std3__410__identityEEEvT0_PT3_T1_NS0_13GridEvenShareISI_EET2_T4_
.visible .entry _ZN3cub18CUB_300001_SM_10006detail6reduce18DeviceReduceKernelINS2_10policy_hubIdjN4cuda3__47maximumIvEEE10Policy1000EPdjS8_dNS5_3std3__410__identityEEEvT0_PT3_T1_NS0_13GridEvenShareISI_EET2_T4_(
	.param .u64 .ptr .align 1 _ZN3cub18CUB_300001_SM_10006detail6reduce18DeviceReduceKernelINS2_10policy_hubIdjN4cuda3__47maximumIvEEE10Policy1000EPdjS8_dNS5_3std3__410__identityEEEvT0_PT3_T1_NS0_13GridEvenShareISI_EET2_T4__param_0,
	.param .u64 .ptr .align 1 _ZN3cub18CUB_300001_SM_10006detail6reduce18DeviceReduceKernelINS2_10policy_hubIdjN4cuda3__47maximumIvEEE10Policy1000EPdjS8_dNS5_3std3__410__identityEEEvT0_PT3_T1_NS0_13GridEvenShareISI_EET2_T4__param_1,
	.param .u32 _ZN3cub18CUB_300001_SM_10006detail6reduce18DeviceReduceKernelINS2_10policy_hubIdjN4cuda3__47maximumIvEEE10Policy1000EPdjS8_dNS5_3std3__410__identityEEEvT0_PT3_T1_NS0_13GridEvenShareISI_EET2_T4__param_2,
	.param .align 4 .b8 _ZN3cub18CUB_300001_SM_10006detail6reduce18DeviceReduceKernelINS2_10policy_hubIdjN4cuda3__47maximumIvEEE10Policy1000EPdjS8_dNS5_3std3__410__identityEEEvT0_PT3_T1_NS0_13GridEvenShareISI_EET2_T4__param_3[40],
	.param .align 1 .b8 _ZN3cub18CUB_300001_SM_10006detail6reduce18DeviceReduceKernelINS2_10policy_hubIdjN4cuda3__47maximumIvEEE10Policy1000EPdjS8_dNS5_3std3__410__identityEEEvT0_PT3_T1_NS0_13GridEvenShareISI_EET2_T4__param_4[1],
	.param .align 1 .b8 _ZN3cub18CUB_300001_SM_10006detail6reduce18DeviceReduceKernelINS2_10policy_hubIdjN4cuda3__47maximumIvEEE10Policy1000EPdjS8_dNS5_3std3__410__identityEEEvT0_PT3_T1_NS0_13GridEvenShareISI_EET2_T4__param_5[1]
)
.maxntid 256
{
	.reg .pred 	%p<217>;
	.reg .b32 	%r<542>;
	.reg .b64 	%rd<197>;
	.reg .b64 	%fd<375>;
	// demoted variable
	.shared .align 8 .b8 _ZZN3cub18CUB_300001_SM_10006detail6reduce18DeviceReduceKernelINS2_10policy_hubIdjN4cuda3__47maximumIvEEE10Policy1000EPdjS8_dNS5_3std3__410__identityEEEvT0_PT3_T1_NS0_13GridEvenShareISI_EET2_T4_E12temp_storage[80];
	ld.param.u32 	%r1, [_ZN3cub18CUB_300001_SM_10006detail6reduce18DeviceReduceKernelINS2_10policy_hubIdjN4cuda3__47maximumIvEEE10Policy1000EPdjS8_dNS5_3std3__410__identityEEEvT0_PT3_T1_NS0_13GridEvenShareISI_EET2_T4__param_3+20];
	ld.param.u64 	%rd1, [_ZN3cub18CUB_300001_SM_10006detail6reduce18DeviceReduceKernelINS2_10policy_hubIdjN4cuda3__47maximumIvEEE10Policy1000EPdjS8_dNS5_3std3__410__identityEEEvT0_PT3_T1_NS0_13GridEvenShareISI_EET2_T4__param_0];
	ld.param.u32 	%r2, [_ZN3cub18CUB_300001_SM_10006detail6reduce18DeviceReduceKernelINS2_10policy_hubIdjN4cuda3__47maximumIvEEE10Policy1000EPdjS8_dNS5_3std3__410__identityEEEvT0_PT3_T1_NS0_13GridEvenShareISI_EET2_T4__param_3+24];
	mov.u32 	%r3, %ctaid.x;
	shl.b32 	%r4, %r2, 11;
	shl.b32 	%r5, %r3, 11;
	and.b64  	%rd3, %rd1, 31;
	setp.ne.s64 	%p1, %rd3, 0;
	@%p1 bra 	$L__BB4_36;
	sub.s32 	%r6, %r1, %r5;
	setp.gt.u32 	%p109, %r6, 2047;
	@%p109 bra 	$L__BB4_20;
	mov.u32 	%r7, %tid.x;
	setp.ge.u32 	%p158, %r7, %r6;
	mov.f64 	%fd355, 0d0000000000000000;
	mov.u32 	%r512, %r7;
	@%p158 bra 	$L__BB4_4;
	add.s32 	%r378, %r5, %r7;
	mul.wide.u32 	%rd157, %r378, 8;
	add.s64 	%rd156, %rd1, %rd157;
	// begin inline asm
	ld.global.nc.u64 %rd155, [%rd156];
	// end inline asm
	mov.b64 	%fd355, %rd155;
	add.s32 	%r512, %r7, 256;
$L__BB4_4:
	setp.ge.u32 	%p159, %r512, %r6;
	@%p159 bra 	$L__BB4_11;
	not.b32 	%r379, %r512;
	add.s32 	%r10, %r1, %r379;
	and.b32  	%r380, %r10, 768;
	setp.eq.s32 	%p160, %r380, 768;
	@%p160 bra 	$L__BB4_8;
	add.s32 	%r510, %r512, %r5;
	shr.u32 	%r381, %r10, 8;
	add.s32 	%r382, %r381, 1;
	and.b32  	%r383, %r382, 3;
	neg.s32 	%r509, %r383;
$L__BB4_7:
	.pragma "nounroll";
	mul.wide.u32 	%rd160, %r510, 8;
	add.s64 	%rd159, %rd1, %rd160;
	// begin inline asm
	ld.global.nc.u64 %rd158, [%rd159];
	// end inline asm
	mov.b64 	%fd269, %rd158;
	setp.lt.f64 	%p161, %fd355, %fd269;
	selp.f64 	%fd355, %fd269, %fd355, %p161;
	add.s32 	%r512, %r512, 256;
	add.s32 	%r510, %r510, 256;
	add.s32 	%r509, %r509, 1;
	setp.ne.s32 	%p162, %r509, 0;
	@%p162 bra 	$L__BB4_7;
$L__BB4_8:
	sub.s32 	%r384, %r10, %r5;
	setp.lt.u32 	%p163, %r384, 768;
	@%p163 bra 	$L__BB4_11;
	add.s32 	%r514, %r512, 512;
	add.s32 	%r513, %r512, %r5;
$L__BB4_10:
	mul.wide.u32 	%rd169, %r513, 8;
	add.s64 	%rd162, %rd1, %rd169;
	// begin inline asm
	ld.global.nc.u64 %rd161, [%rd162];
	// end inline asm
	mov.b64 	%fd270, %rd161;
	setp.lt.f64 	%p164, %fd355, %fd270;
	selp.f64 	%fd271, %fd270, %fd355, %p164;
	add.s32 	%r385, %r513, 256;
	mul.wide.u32 	%rd170, %r385, 8;
	add.s64 	%rd164, %rd1, %rd170;
	// begin inline asm
	ld.global.nc.u64 %rd163, [%rd164];
	// end inline asm
	mov.b64 	%fd272, %rd163;
	setp.lt.f64 	%p165, %fd271, %fd272;
	selp.f64 	%fd273, %fd272, %fd271, %p165;
	add.s32 	%r386, %r513, 512;
	mul.wide.u32 	%rd171, %r386, 8;
	add.s64 	%rd166, %rd1, %rd171;
	// begin inline asm
	ld.global.nc.u64 %rd165, [%rd166];
	// end inline asm
	mov.b64 	%fd274, %rd165;
	setp.lt.f64 	%p166, %fd273, %fd274;
	selp.f64 	%fd275, %fd274, %fd273, %p166;
	add.s32 	%r387, %r513, 768;
	mul.wide.u32 	%rd172, %r387, 8;
	add.s64 	%rd168, %rd1, %rd172;
	// begin inline asm
	ld.global.nc.u64 %rd167, [%rd168];
	// end inline asm
	mov.b64 	%fd276, %rd167;
	setp.lt.f64 	%p167, %fd275, %fd276;
	selp.f64 	%fd355, %fd276, %fd275, %p167;
	add.s32 	%r24, %r514, 1024;
	add.s32 	%r388, %r514, 512;
	add.s32 	%r513, %r513, 1024;
	setp.lt.s32 	%p168, %r388, %r6;
	mov.u32 	%r514, %r24;
	@%p168 bra 	$L__BB4_10;
$L__BB4_11:
	setp.lt.u32 	%p169, %r6, 256;
	@%p169 bra 	$L__BB4_16;
	// begin inline asm
	mov.u32 %r452, %laneid;
	// end inline asm
	mov.b64 	%rd183, %fd355;
	mov.b64 	{%r454, %r459}, %rd183;
	mov.b32 	%r460, 1;
	mov.b32 	%r501, 31;
	mov.b32 	%r502, -1;
	// begin inline asm
	shfl.sync.down.b32 %r453, %r454, %r460, %r501, %r502;
	// end inline asm
	// begin inline asm
	shfl.sync.down.b32 %r458, %r459, %r460, %r501, %r502;
	// end inline asm
	mov.b64 	%rd184, {%r453, %r458};
	mov.b64 	%fd324, %rd184;
	setp.gt.s32 	%p197, %r452, 30;
	setp.lt.f64 	%p198, %fd355, %fd324;
	selp.f64 	%fd325, %fd324, %fd355, %p198;
	selp.f64 	%fd326, %fd355, %fd325, %p197;
	mov.b64 	%rd185, %fd326;
	mov.b64 	{%r464, %r469}, %rd185;
	mov.b32 	%r470, 2;
	// begin inline asm
	shfl.sync.down.b32 %r463, %r464, %r470, %r501, %r502;
	// end inline asm
	// begin inline asm
	shfl.sync.down.b32 %r468, %r469, %r470, %r501, %r502;
	// end inline asm
	mov.b64 	%rd186, {%r463, %r468};
	mov.b64 	%fd327, %rd186;
	setp.gt.s32 	%p199, %r452, 29;
	setp.lt.f64 	%p200, %fd326, %fd327;
	selp.f64 	%fd328, %fd327, %fd326, %p200;
	selp.f64 	%fd329, %fd326, %fd328, %p199;
	mov.b64 	%rd187, %fd329;
	mov.b64 	{%r474, %r479}, %rd187;
	mov.b32 	%r480, 4;
	// begin inline asm
	shfl.sync.down.b32 %r473, %r474, %r480, %r501, %r502;
	// end inline asm
	// begin inline asm
	shfl.sync.down.b32 %r478, %r479, %r480, %r501, %r502;
	// end inline asm
	mov.b64 	%rd188, {%r473, %r478};
	mov.b64 	%fd330, %rd188;
	setp.gt.s32 	%p201, %r452, 27;
	setp.lt.f64 	%p202, %fd329, %fd330;
	selp.f64 	%fd331, %fd330, %fd329, %p202;
	selp.f64 	%fd332, %fd329, %fd331, %p201;
	mov.b64 	%rd189, %fd332;
	mov.b64 	{%r484, %r489}, %rd189;
	mov.b32 	%r490, 8;
	// begin inline asm
	shfl.sync.down.b32 %r483, %r484, %r490, %r501, %r502;
	// end inline asm
	// begin inline asm
	shfl.sync.down.b32 %r488, %r489, %r490, %r501, %r502;
	// end inline asm
	mov.b64 	%rd190, {%r483, %r488};
	mov.b64 	%fd333, %rd190;
	setp.gt.s32 	%p203, %r452, 23;
	setp.lt.f64 	%p204, %fd332, %fd333;
	selp.f64 	%fd334, %fd333, %fd332, %p204;
	selp.f64 	%fd335, %fd332, %fd334, %p203;
	mov.b64 	%rd191, %fd335;
	mov.b64 	{%r494, %r499}, %rd191;
	mov.b32 	%r500, 16;
	// begin inline asm
	shfl.sync.down.b32 %r493, %r494, %r500, %r501, %r502;
	// end inline asm
	// begin inline asm
	shfl.sync.down.b32 %r498, %r499, %r500, %r501, %r502;
	// end inline asm
	mov.b64 	%rd192, {%r493, %r498};
	mov.b64 	%fd336, %rd192;
	setp.gt.s32 	%p205, %r452, 15;
	setp.lt.f64 	%p206, %fd335, %fd336;
	selp.f64 	%fd10, %fd336, %fd335, %p206;
	selp.f64 	%fd374, %fd335, %fd10, %p205;
	setp.ne.s32 	%p207, %r452, 0;
	@%p207 bra 	$L__BB4_14;
	shr.u32 	%r503, %r7, 2;
	and.b32  	%r504, %r503, 248;
	mov.u32 	%r505, _ZZN3cub18CUB_300001_SM_10006detail6reduce18DeviceReduceKernelINS2_10policy_hubIdjN4cuda3__47maximumIvEEE10Policy1000EPdjS8_dNS5_3std3__410__identityEEEvT0_PT3_T1_NS0_13GridEvenShareISI_EET2_T4_E12temp_storage;
	add.s32 	%r506, %r505, %r504;
	st.shared.f64 	[%r506+8], %fd10;
$L__BB4_14:
	bar.sync 	0;
	setp.ne.s32 	%p208, %r7, 0;
	@%p208 bra 	$L__BB4_71;
	ld.shared.f64 	%fd337, [_ZZN3cub18CUB_300001_SM_10006detail6reduce18DeviceReduceKernelINS2_10policy_hubIdjN4cuda3__47maximumIvEEE10Policy1000EPdjS8_dNS5_3std3__410__identityEEEvT0_PT3_T1_NS0_13GridEvenShareISI_EET2_T4_E12temp_storage+16];
	setp.lt.f64 	%p209, %fd374, %fd337;
	selp.f64 	%fd338, %fd337, %fd374, %p209;
	ld.shared.f64 	%fd339, [_ZZN3cub18CUB_300001_SM_10006detail6reduce18DeviceReduceKernelINS2_10policy_hubIdjN4cuda3__47maximumIvEEE10Policy1000EPdjS8_dNS5_3std3__410__identityEEEvT0_PT3_T1_NS0_13GridEvenShareISI_EET2_T4_E12temp_storage+24];
	setp.lt.f64 	%p210, %fd338, %fd339;
	selp.f64 	%fd340, %fd339, %fd338, %p210;
	ld.shared.f64 	%fd341, [_ZZN3cub18CUB_300001_SM_10006detail6reduce18DeviceReduceKernelINS2_10policy_hubIdjN4cuda3__47maximumIvEEE10Policy1000EPdjS8_dNS5_3std3__410__identityEEEvT0_PT3_T1_NS0_13GridEvenShareISI_EET2_T4_E12temp_storage+32];
	setp.lt.f64 	%p211, %fd340, %fd341;
	selp.f64 	%fd342, %fd341, %fd340, %p211;
	ld.shared.f64 	%fd343, [_ZZN3cub18CUB_300001_SM_10006detail6reduce18DeviceReduceKernelINS2_10policy_hubIdjN4cuda3__47maximumIvEEE10Policy1000EPdjS8_dNS5_3std3__410__identityEEEvT0_PT3_T1_NS0_13GridEvenShareISI_EET2_T4_E12temp_storage+40];
	setp.lt.f64 	%p212, %fd342, %fd343;
	selp.f64 	%fd344, %fd343, %fd342, %p212;
	ld.shared.f64 	%fd345, [_ZZN3cub18CUB_300001_SM_10006detail6reduce18DeviceReduceKernelINS2_10policy_hubIdjN4cuda3__47maximumIvEEE10Policy1000EPdjS8_dNS5_3std3__410__identityEEEvT0_PT3_T1_NS0_13GridEvenShareISI_EET2_T4_E12temp_storage+48];
	setp.lt.f64 	%p213, %fd344, %fd345;
	selp.f64 	%fd346, %fd345, %fd344, %p213;
	ld.shared.f64 	%fd347, [_ZZN3cub18CUB_300001_SM_10006detail6reduce18DeviceReduceKernelINS2_10policy_hubIdjN4cuda3__47maximumIvEEE10Policy1000EPdjS8_dNS5_3std3__410__identityEEEvT0_PT3_T1_NS0_13GridEvenShareISI_EET2_T4_E12temp_storage+56];
	setp.lt.f64 	%p214, %fd346, %fd347;
	selp.f64 	%fd348, %fd347, %fd346, %p214;
	ld.shared.f64 	%fd349, [_ZZN3cub18CUB_300001_SM_10006detail6reduce18DeviceReduceKernelINS2_10policy_hubIdjN4cuda3__47maximumIvEEE10Policy1000EPdjS8_dNS5_3std3__410__identityEEEvT0_PT3_T1_NS0_13GridEvenShareISI_EET2_T4_E12temp_storage+64];
	setp.lt.f64 	%p215, %fd348, %fd349;
	selp.f64 	%fd374, %fd349, %fd348, %p215;
	bra.uni 	$L__BB4_71;
$L__BB4_16:
	// begin inline asm
	mov.u32 %r389, %laneid;
	// end inline asm
	and.b32  	%r440, %r7, 992;
	add.s32 	%r441, %r440, 32;
	setp.gt.u32 	%p170, %r441, %r6;
	not.b32 	%r442, %r440;
	add.s32 	%r443, %r6, %r442;
	selp.b32 	%r438, %r443, 31, %p170;
	mov.b64 	%rd173, %fd355;
	mov.b64 	{%r391, %r396}, %rd173;
	mov.b32 	%r397, 1;
	mov.b32 	%r439, -1;
	// begin inline asm
	shfl.sync.down.b32 %r390, %r391, %r397, %r438, %r439;
	// end inline asm
	// begin inline asm
	shfl.sync.down.b32 %r395, %r396, %r397, %r438, %r439;
	// end inline asm
	mov.b64 	%rd174, {%r390, %r395};
	mov.b64 	%fd277, %rd174;
	setp.lt.s32 	%p171, %r389, %r438;
	setp.lt.f64 	%p172, %fd355, %fd277;
	selp.f64 	%fd278, %fd277, %fd355, %p172;
	selp.f64 	%fd279, %fd278, %fd355, %p171;
	mov.b64 	%rd175, %fd279;
	mov.b64 	{%r401, %r406}, %rd175;
	mov.b32 	%r407, 2;
	// begin inline asm
	shfl.sync.down.b32 %r400, %r401, %r407, %r438, %r439;
	// end inline asm
	// begin inline asm
	shfl.sync.down.b32 %r405, %r406, %r407, %r438, %r439;
	// end inline asm
	mov.b64 	%rd176, {%r400, %r405};
	mov.b64 	%fd280, %rd176;
	add.s32 	%r444, %r389, 2;
	setp.gt.s32 	%p173, %r444, %r438;
	setp.lt.f64 	%p174, %fd279, %fd280;
	selp.f64 	%fd281, %fd280, %fd279, %p174;
	selp.f64 	%fd282, %fd279, %fd281, %p173;
	mov.b64 	%rd177, %fd282;
	mov.b64 	{%r411, %r416}, %rd177;
	mov.b32 	%r417, 4;
	// begin inline asm
	shfl.sync.down.b32 %r410, %r411, %r417, %r438, %r439;
	// end inline asm
	// begin inline asm
	shfl.sync.down.b32 %r415, %r416, %r417, %r438, %r439;
	// end inline asm
	mov.b64 	%rd178, {%r410, %r415};
	mov.b64 	%fd283, %rd178;
	add.s32 	%r445, %r389, 4;
	setp.gt.s32 	%p175, %r445, %r438;
	setp.lt.f64 	%p176, %fd282, %fd283;
	selp.f64 	%fd284, %fd283, %fd282, %p176;
	selp.f64 	%fd285, %fd282, %fd284, %p175;
	mov.b64 	%rd179, %fd285;
	mov.b64 	{%r421, %r426}, %rd179;
	mov.b32 	%r427, 8;
	// begin inline asm
	shfl.sync.down.b32 %r420, %r421, %r427, %r438, %r439;
	// end inline asm
	// begin inline asm
	shfl.sync.down.b32 %r425, %r426, %r427, %r438, %r439;
	// end inline asm
	mov.b64 	%rd180, {%r420, %r425};
	mov.b64 	%fd286, %rd180;
	add.s32 	%r446, %r389, 8;
	setp.gt.s32 	%p177, %r446, %r438;
	setp.lt.f64 	%p178, %fd285, %fd286;
	selp.f64 	%fd287, %fd286, %fd285, %p178;
	selp.f64 	%fd288, %fd285, %fd287, %p177;
	mov.b64 	%rd181, %fd288;
	mov.b64 	{%r431, %r436}, %rd181;
	mov.b32 	%r437, 16;
	// begin inline asm
	shfl.sync.down.b32 %r430, %r431, %r437, %r438, %r439;
	// end inline asm
	// begin inline asm
	shfl.sync.down.b32 %r435, %r436, %r437, %r438, %r439;
	// end inline asm
	mov.b64 	%rd182, {%r430, %r435};
	mov.b64 	%fd289, %rd182;
	add.s32 	%r447, %r389, 16;
	setp.gt.s32 	%p179, %r447, %r438;
	setp.lt.f64 	%p180, %fd288, %fd289;
	selp.f64 	%fd290, %fd289, %fd288, %p180;
	selp.f64 	%fd374, %fd288, %fd290, %p179;
	setp.ne.s32 	%p181, %r389, 0;
	@%p181 bra 	$L__BB4_18;
	shr.u32 	%r448, %r7, 2;
	and.b32  	%r449, %r448, 248;
	mov.u32 	%r450, _ZZN3cub18CUB_300001_SM_10006detail6reduce18DeviceReduceKernelINS2_10policy_hubIdjN4cuda3__47maximumIvEEE10Policy1000EPdjS8_dNS5_3std3__410__identityEEEvT0_PT3_T1_NS0_13GridEvenShareISI_EET2_T4_E12temp_storage;
	add.s32 	%r451, %r450, %r449;
	st.shared.f64 	[%r451+8], %fd374;
$L__BB4_18:
	bar.sync 	0;
	setp.ne.s32 	%p182, %r7, 0;
	@%p182 bra 	$L__BB4_71;
	setp.gt.u32 	%p183, %r6, 32;
	ld.shared.f64 	%fd291, [_ZZN3cub18CUB_300001_SM_10006detail6reduce18DeviceReduceKernelINS2_10policy_hubIdjN4cuda3__47maximumIvEEE10Policy1000EPdjS8_dNS5_3std3__410__identityEEEvT0_PT3_T1_NS0_13GridEvenShareISI_EET2_T4_E12temp_storage+16];
	setp.lt.f64 	%p184, %fd374, %fd291;
	selp.f64 	%fd293, %fd291, %fd374, %p184;
	selp.f64 	%fd294, %fd293, %fd374, %p183;
	setp.gt.u32 	%p185, %r6, 64;
	ld.shared.f64 	%fd296, [_ZZN3cub18CUB_300001_SM_10006detail6reduce18DeviceReduceKernelINS2_10policy_hubIdjN4cuda3__47maximumIvEEE10Policy1000EPdjS8_dNS5_3std3__410__identityEEEvT0_PT3_T1_NS0_13GridEvenShareISI_EET2_T4_E12temp_storage+24];
	setp.lt.f64 	%p186, %fd294, %fd296;
	selp.f64 	%fd298, %fd296, %fd294, %p186;
	selp.f64 	%fd299, %fd298, %fd294, %p185;
	setp.gt.u32 	%p187, %r6, 96;
	ld.shared.f64 	%fd301, [_ZZN3cub18CUB_300001_SM_10006detail6reduce18DeviceReduceKernelINS2_10policy_hubIdjN4cuda3__47maximumIvEEE10Policy1000EPdjS8_dNS5_3std3__410__identityEEEvT0_PT3_T1_NS0_13GridEvenShareISI_EET2_T4_E12temp_storage+32];
	setp.lt.f64 	%p188, %fd299, %fd301;
	selp.f64 	%fd303, %fd301, %fd299, %p188;
	selp.f64 	%fd304, %fd303, %fd299, %p187;
	setp.gt.u32 	%p189, %r6, 128;
	ld.shared.f64 	%fd306, [_ZZN3cub18CUB_300001_SM_10006detail6reduce18DeviceReduceKernelINS2_10policy_hubIdjN4cuda3__47maximumIvEEE10Policy1000EPdjS8_dNS5_3std3__410__identityEEEvT0_PT3_T1_NS0_13GridEvenShareISI_EET2_T4_E12temp_storage+40];
	setp.lt.f64 	%p190, %fd304, %fd306;
	selp.f64 	%fd308, %fd306, %fd304, %p190;
	selp.f64 	%fd309, %fd308, %fd304, %p189;
	setp.gt.u32 	%p191, %r6, 160;
	ld.shared.f64 	%fd311, [_ZZN3cub18CUB_300001_SM_10006detail6reduce18DeviceReduceKernelINS2_10policy_hubIdjN4cuda3__47maximumIvEEE10Policy1000EPdjS8_dNS5_3std3__410__identityEEEvT0_PT3_T1_NS0_13GridEvenShareISI_EET2_T4_E12temp_storage+48];
	setp.lt.f64 	%p192, %fd309, %fd311;
	selp.f64 	%fd313, %fd311, %fd309, %p192;
	selp.f64 	%fd314, %fd313, %fd309, %p191;
	setp.gt.u32 	%p193, %r6, 192;
	ld.shared.f64 	%fd316, [_ZZN3cub18CUB_300001_SM_10006detail6reduce18DeviceReduceKernelINS2_10policy_hubIdjN4cuda3__47maximumIvEEE10Policy1000EPdjS8_dNS5_3std3__410__identityEEEvT0_PT3_T1_NS0_13GridEvenShareISI_EET2_T4_E12temp_storage+56];
	setp.lt.f64 	%p194, %fd314, %fd316;
	selp.f64 	%fd318, %fd316, %fd314, %p194;
	selp.f64 	%fd319, %fd318, %fd314, %p193;
	setp.gt.u32 	%p195, %r6, 224;
	ld.shared.f64 	%fd321, [_ZZN3cub18CUB_300001_SM_10006detail6reduce18DeviceReduceKernelINS2_10policy_hubIdjN4cuda3__47maximumIvEEE10Policy1000EPdjS8_dNS5_3std3__410__identityEEEvT0_PT3_T1_NS0_13GridEvenShareISI_EET2_T4_E12temp_storage+64];
	setp.lt.f64 	%p196, %fd319, %fd321;
	selp.f64 	%fd323, %fd321, %fd319, %p196;
	selp.f64 	%fd374, %fd323, %fd319, %p195;
	bra.uni 	$L__BB4_71;
$L__BB4_20:
	mov.u32 	%r26, %tid.x;
	shl.b32 	%r305, %r26, 2;
	add.s32 	%r306, %r5, %r305;
	mul.wide.u32 	%rd113, %r306, 8;
	add.s64 	%rd103, %rd1, %rd113;
	// begin inline asm
	ld.global.nc.v2.u64 {%rd101, %rd102}, [%rd103];
	// end inline asm
	add.s64 	%rd106, %rd103, 16;
	// begin inline asm
	ld.global.nc.v2.u64 {%rd104, %rd105}, [%rd106];
	// end inline asm
	mov.b64 	%fd203, %rd101;
	mov.b64 	%fd204, %rd102;
	mov.b64 	%fd205, %rd104;
	mov.b64 	%fd206, %rd105;
	add.s64 	%rd109, %rd103, 8192;
	// begin inline asm
	ld.global.nc.v2.u64 {%rd107, %rd108}, [%rd109];
	// end inline asm
	add.s64 	%rd112, %rd103, 8208;
	// begin inline asm
	ld.global.nc.v2.u64 {%rd110, %rd111}, [%rd112];
	// end inline asm
	mov.b64 	%fd207, %rd107;
	mov.b64 	%fd208, %rd108;
	mov.b64 	%fd209, %rd110;
	mov.b64 	%fd210, %rd111;
	setp.lt.f64 	%p110, %fd203, %fd204;
	selp.f64 	%fd211, %fd204, %fd203, %p110;
	setp.lt.f64 	%p111, %fd211, %fd205;
	selp.f64 	%fd212, %fd205, %fd211, %p111;
	setp.lt.f64 	%p112, %fd212, %fd206;
	selp.f64 	%fd213, %fd206, %fd212, %p112;
	setp.lt.f64 	%p113, %fd213, %fd207;
	selp.f64 	%fd214, %fd207, %fd213, %p113;
	setp.lt.f64 	%p114, %fd214, %fd208;
	selp.f64 	%fd215, %fd208, %fd214, %p114;
	setp.lt.f64 	%p115, %fd215, %fd209;
	selp.f64 	%fd216, %fd209, %fd215, %p115;
	setp.lt.f64 	%p116, %fd216, %fd210;
	selp.f64 	%fd361, %fd210, %fd216, %p116;
	setp.lt.u32 	%p117, %r6, %r4;
	@%p117 bra 	$L__BB4_32;
	add.s32 	%r27, %r4, %r5;
	add.s32 	%r516, %r27, 256;
	add.s32 	%r515, %r27, %r26;
	mov.b32 	%r517, 0;
$L__BB4_22:
	add.s32 	%r5, %r5, %r4;
	add.s32 	%r308, %r1, -2048;
	setp.gt.u32 	%p118, %r5, %r308;
	@%p118 bra 	$L__BB4_24;
	cvt.u64.u32 	%rd126, %r5;
	cvt.u64.u32 	%rd127, %r305;
	add.s64 	%rd128, %rd126, %rd127;
	shl.b64 	%rd129, %rd128, 3;
	add.s64 	%rd116, %rd1, %rd129;
	// begin inline asm
	ld.global.nc.v2.u64 {%rd114, %rd115}, [%rd116];
	// end inline asm
	add.s64 	%rd119, %rd116, 16;
	// begin inline asm
	ld.global.nc.v2.u64 {%rd117, %rd118}, [%rd119];
	// end inline asm
	mov.b64 	%fd217, %rd114;
	mov.b64 	%fd218, %rd115;
	mov.b64 	%fd219, %rd117;
	mov.b64 	%fd220, %rd118;
	add.s64 	%rd122, %rd116, 8192;
	// begin inline asm
	ld.global.nc.v2.u64 {%rd120, %rd121}, [%rd122];
	// end inline asm
	add.s64 	%rd125, %rd116, 8208;
	// begin inline asm
	ld.global.nc.v2.u64 {%rd123, %rd124}, [%rd125];
	// end inline asm
	mov.b64 	%fd221, %rd120;
	mov.b64 	%fd222, %rd121;
	mov.b64 	%fd223, %rd123;
	mov.b64 	%fd224, %rd124;
	setp.lt.f64 	%p119, %fd361, %fd217;
	selp.f64 	%fd225, %fd217, %fd361, %p119;
	setp.lt.f64 	%p120, %fd225, %fd218;
	selp.f64 	%fd226, %fd218, %fd225, %p120;
	setp.lt.f64 	%p121, %fd226, %fd219;
	selp.f64 	%fd227, %fd219, %fd226, %p121;
	setp.lt.f64 	%p122, %fd227, %fd220;
	selp.f64 	%fd228, %fd220, %fd227, %p122;
	setp.lt.f64 	%p123, %fd228, %fd221;
	selp.f64 	%fd229, %fd221, %fd228, %p123;
	setp.lt.f64 	%p124, %fd229, %fd222;
	selp.f64 	%fd230, %fd222, %fd229, %p124;
	setp.lt.f64 	%p125, %fd230, %fd223;
	selp.f64 	%fd231, %fd223, %fd230, %p125;
	setp.lt.f64 	%p126, %fd231, %fd224;
	selp.f64 	%fd361, %fd224, %fd231, %p126;
	sub.s32 	%r310, %r1, %r5;
	setp.lt.u32 	%p127, %r310, %r4;
	add.s32 	%r517, %r517, 1;
	add.s32 	%r516, %r516, %r4;
	add.s32 	%r515, %r515, %r4;
	@%p127 bra 	$L__BB4_32;
	bra.uni 	$L__BB4_22;
$L__BB4_24:
	setp.le.u32 	%p128, %r1, %r5;
	@%p128 bra 	$L__BB4_32;
	sub.s32 	%r38, %r1, %r5;
	setp.ge.s32 	%p129, %r26, %r38;
	@%p129 bra 	$L__BB4_32;
	not.b32 	%r311, %r26;
	add.s32 	%r312, %r1, %r311;
	sub.s32 	%r313, %r312, %r27;
	mul.lo.s32 	%r314, %r2, %r517;
	shl.b32 	%r315, %r314, 11;
	sub.s32 	%r39, %r313, %r315;
	shr.u32 	%r316, %r312, 8;
	add.s32 	%r40, %r316, 1;
	and.b32  	%r317, %r312, 768;
	setp.eq.s32 	%p130, %r317, 768;
	mov.u32 	%r522, %r26;
	@%p130 bra 	$L__BB4_29;
	and.b32  	%r318, %r40, 3;
	neg.s32 	%r519, %r318;
	mov.u32 	%r522, %r26;
$L__BB4_28:
	.pragma "nounroll";
	mul.wide.u32 	%rd132, %r515, 8;
	add.s64 	%rd131, %rd1, %rd132;
	// begin inline asm
	ld.global.nc.u64 %rd130, [%rd131];
	// end inline asm
	mov.b64 	%fd233, %rd130;
	setp.lt.f64 	%p131, %fd361, %fd233;
	selp.f64 	%fd361, %fd233, %fd361, %p131;
	add.s32 	%r522, %r522, 256;
	add.s32 	%r515, %r515, 256;
	add.s32 	%r519, %r519, 1;
	setp.ne.s32 	%p132, %r519, 0;
	@%p132 bra 	$L__BB4_28;
$L__BB4_29:
	setp.lt.u32 	%p133, %r39, 768;
	@%p133 bra 	$L__BB4_32;
	add.s32 	%r524, %r522, 512;
	add.s32 	%r523, %r522, %r516;
$L__BB4_31:
	add.s32 	%r319, %r523, -256;
	mul.wide.u32 	%rd141, %r319, 8;
	add.s64 	%rd134, %rd1, %rd141;
	// begin inline asm
	ld.global.nc.u64 %rd133, [%rd134];
	// end inline asm
	mov.b64 	%fd234, %rd133;
	setp.lt.f64 	%p134, %fd361, %fd234;
	selp.f64 	%fd235, %fd234, %fd361, %p134;
	mul.wide.u32 	%rd142, %r523, 8;
	add.s64 	%rd136, %rd1, %rd142;
	// begin inline asm
	ld.global.nc.u64 %rd135, [%rd136];
	// end inline asm
	mov.b64 	%fd236, %rd135;
	setp.lt.f64 	%p135, %fd235, %fd236;
	selp.f64 	%fd237, %fd236, %fd235, %p135;
	add.s32 	%r320, %r523, 256;
	mul.wide.u32 	%rd143, %r320, 8;
	add.s64 	%rd138, %rd1, %rd143;
	// begin inline asm
	ld.global.nc.u64 %rd137, [%rd138];
	// end inline asm
	mov.b64 	%fd238, %rd137;
	setp.lt.f64 	%p136, %fd237, %fd238;
	selp.f64 	%fd239, %fd238, %fd237, %p136;
	add.s32 	%r321, %r523, 512;
	mul.wide.u32 	%rd144, %r321, 8;
	add.s64 	%rd140, %rd1, %rd144;
	// begin inline asm
	ld.global.nc.u64 %rd139, [%rd140];
	// end inline asm
	mov.b64 	%fd240, %rd139;
	setp.lt.f64 	%p137, %fd239, %fd240;
	selp.f64 	%fd361, %fd240, %fd239, %p137;
	add.s32 	%r53, %r524, 1024;
	add.s32 	%r322, %r524, 512;
	add.s32 	%r523, %r523, 1024;
	setp.lt.s32 	%p138, %r322, %r38;
	mov.u32 	%r524, %r53;
	@%p138 bra 	$L__BB4_31;
$L__BB4_32:
	// begin inline asm
	mov.u32 %r323, %laneid;
	// end inline asm
	mov.b64 	%rd145, %fd361;
	mov.b64 	{%r325, %r330}, %rd145;
	mov.b32 	%r331, 1;
	mov.b32 	%r372, 31;
	mov.b32 	%r373, -1;
	// begin inline asm
	shfl.sync.down.b32 %r324, %r325, %r331, %r372, %r373;
	// end inline asm
	// begin inline asm
	shfl.sync.down.b32 %r329, %r330, %r331, %r372, %r373;
	// end inline asm
	mov.b64 	%rd146, {%r324, %r329};
	mov.b64 	%fd241, %rd146;
	setp.gt.s32 	%p139, %r323, 30;
	setp.lt.f64 	%p140, %fd361, %fd241;
	selp.f64 	%fd242, %fd241, %fd361, %p140;
	selp.f64 	%fd243, %fd361, %fd242, %p139;
	mov.b64 	%rd147, %fd243;
	mov.b64 	{%r335, %r340}, %rd147;
	mov.b32 	%r341, 2;
	// begin inline asm
	shfl.sync.down.b32 %r334, %r335, %r341, %r372, %r373;
	// end inline asm
	// begin inline asm
	shfl.sync.down.b32 %r339, %r340, %r341, %r372, %r373;
	// end inline asm
	mov.b64 	%rd148, {%r334, %r339};
	mov.b64 	%fd244, %rd148;
	setp.gt.s32 	%p141, %r323, 29;
	setp.lt.f64 	%p142, %fd243, %fd244;
	selp.f64 	%fd245, %fd244, %fd243, %p142;
	selp.f64 	%fd246, %fd243, %fd245, %p141;
	mov.b64 	%rd149, %fd246;
	mov.b64 	{%r345, %r350}, %rd149;
	mov.b32 	%r351, 4;
	// begin inline asm
	shfl.sync.down.b32 %r344, %r345, %r351, %r372, %r373;
	// end inline asm
	// begin inline asm
	shfl.sync.down.b32 %r349, %r350, %r351, %r372, %r373;
	// end inline asm
	mov.b64 	%rd150, {%r344, %r349};
	mov.b64 	%fd247, %rd150;
	setp.gt.s32 	%p143, %r323, 27;
	setp.lt.f64 	%p144, %fd246, %fd247;
	selp.f64 	%fd248, %fd247, %fd246, %p144;
	selp.f64 	%fd249, %fd246, %fd248, %p143;
	mov.b64 	%rd151, %fd249;
	mov.b64 	{%r355, %r360}, %rd151;
	mov.b32 	%r361, 8;
	// begin inline asm
	shfl.sync.down.b32 %r354, %r355, %r361, %r372, %r373;
	// end inline asm
	// begin inline asm
	shfl.sync.down.b32 %r359, %r360, %r361, %r372, %r373;
	// end inline asm
	mov.b64 	%rd152, {%r354, %r359};
	mov.b64 	%fd250, %rd152;
	setp.gt.s32 	%p145, %r323, 23;
	setp.lt.f64 	%p146, %fd249, %fd250;
	selp.f64 	%fd251, %fd250, %fd249, %p146;
	selp.f64 	%fd252, %fd249, %fd251, %p145;
	mov.b64 	%rd153, %fd252;
	mov.b64 	{%r365, %r370}, %rd153;
	mov.b32 	%r371, 16;
	// begin inline asm
	shfl.sync.down.b32 %r364, %r365, %r371, %r372, %r373;
	// end inline asm
	// begin inline asm
	shfl.sync.down.b32 %r369, %r370, %r371, %r372, %r373;
	// end inline asm
	mov.b64 	%rd154, {%r364, %r369};
	mov.b64 	%fd253, %rd154;
	setp.gt.s32 	%p147, %r323, 15;
	setp.lt.f64 	%p148, %fd252, %fd253;
	selp.f64 	%fd25, %fd253, %fd252, %p148;
	selp.f64 	%fd374, %fd252, %fd25, %p147;
	setp.ne.s32 	%p149, %r323, 0;
	@%p149 bra 	$L__BB4_34;
	shr.u32 	%r374, %r26, 2;
	and.b32  	%r375, %r374, 248;
	mov.u32 	%r376, _ZZN3cub18CUB_300001_SM_10006detail6reduce18DeviceReduceKernelINS2_10policy_hubIdjN4cuda3__47maximumIvEEE10Policy1000EPdjS8_dNS5_3std3__410__identityEEEvT0_PT3_T1_NS0_13GridEvenShareISI_EET2_T4_E12temp_storage;
	add.s32 	%r377, %r376, %r375;
	st.shared.f64 	[%r377+8], %fd25;
$L__BB4_34:
	bar.sync 	0;
	setp.ne.s32 	%p150, %r26, 0;
	@%p150 bra 	$L__BB4_71;
	ld.shared.f64 	%fd254, [_ZZN3cub18CUB_300001_SM_10006detail6reduce18DeviceReduceKernelINS2_10policy_hubIdjN4cuda3__47maximumIvEEE10Policy1000EPdjS8_dNS5_3std3__410__identityEEEvT0_PT3_T1_NS0_13GridEvenShareISI_EET2_T4_E12temp_storage+16];
	setp.lt.f64 	%p151, %fd374, %fd254;
	selp.f64 	%fd255, %fd254, %fd374, %p151;
	ld.shared.f64 	%fd256, [_ZZN3cub18CUB_300001_SM_10006detail6reduce18DeviceReduceKernelINS2_10policy_hubIdjN4cuda3__47maximumIvEEE10Policy1000EPdjS8_dNS5_3std3__410__identityEEEvT0_PT3_T1_NS0_13GridEvenShareISI_EET2_T4_E12temp_storage+24];
	setp.lt.f64 	%p152, %fd255, %fd256;
	selp.f64 	%fd257, %fd256, %fd255, %p152;
	ld.shared.f64 	%fd258, [_ZZN3cub18CUB_300001_SM_10006detail6reduce18DeviceReduceKernelINS2_10policy_hubIdjN4cuda3__47maximumIvEEE10Policy1000EPdjS8_dNS5_3std3__410__identityEEEvT0_PT3_T1_NS0_13GridEvenShareISI_EET2_T4_E12temp_storage+32];
	setp.lt.f64 	%p153, %fd257, %fd258;
	selp.f64 	%fd259, %fd258, %fd257, %p153;
	ld.shared.f64 	%fd260, [_ZZN3cub18CUB_300001_SM_10006detail6reduce18DeviceReduceKernelINS2_10policy_hubIdjN4cuda3__47maximumIvEEE10Policy1000EPdjS8_dNS5_3std3__410__identityEEEvT0_PT3_T1_NS0_13GridEvenShareISI_EET2_T4_E12temp_storage+40];
	setp.lt.f64 	%p154, %fd259, %fd260;
	selp.f64 	%fd261, %fd260, %fd259, %p154;
	ld.shared.f64 	%fd262, [_ZZN3cub18CUB_300001_SM_10006detail6reduce18DeviceReduceKernelINS2_10policy_hubIdjN4cuda3__47maximumIvEEE10Policy1000EPdjS8_dNS5_3std3__410__identityEEEvT0_PT3_T1_NS0_13GridEvenShareISI_EET2_T4_E12temp_storage+48];
	setp.lt.f64 	%p155, %fd261, %fd262;
	selp.f64 	%fd263, %fd262, %fd261, %p155;
	ld.shared.f64 	%fd264, [_ZZN3cub18CUB_300001_SM_10006detail6reduce18DeviceReduceKernelINS2_10policy_hubIdjN4cuda3__47maximumIvEEE10Policy1000EPdjS8_dNS5_3std3__410__identityEEEvT0_PT3_T1_NS0_13GridEvenShareISI_EET2_T4_E12temp_storage+56];
	setp.lt.f64 	%p156, %fd263, %fd264;
	selp.f64 	%fd265, %fd264, %fd263, %p156;
	ld.shared.f64 	%fd266, [_ZZN3cub18CUB_300001_SM_10006detail6reduce18DeviceReduceKernelINS2_10policy_hubIdjN4cuda3__47maximumIvEEE10Policy1000EPdjS8_dNS5_3std3__410__identityEEEvT0_PT3_T1_NS0_13GridEvenShareISI_EET2_T4_E12temp_storage+64];
	setp.lt.f64 	%p157, %fd265, %fd266;
	selp.f64 	%fd374, %fd266, %fd265, %p157;
	bra.uni 	$L__BB4_71;
$L__BB4_36:
	sub.s32 	%r55, %r1, %r5;
	setp.gt.u32 	%p2, %r55, 2047;
	@%p2 bra 	$L__BB4_55;
	mov.u32 	%r56, %tid.x;
	setp.ge.u32 	%p51, %r56, %r55;
	mov.f64 	%fd367, 0d0000000000000000;
	mov.u32 	%r529, %r56;
	@%p51 bra 	$L__BB4_39;
	add.s32 	%r176, %r5, %r56;
	mul.wide.u32 	%rd65, %r176, 8;
	add.s64 	%rd64, %rd1, %rd65;
	// begin inline asm
	ld.global.nc.u64 %rd63, [%rd64];
	// end inline asm
	mov.b64 	%fd367, %rd63;
	add.s32 	%r529, %r56, 256;
$L__BB4_39:
	setp.ge.u32 	%p52, %r529, %r55;
	@%p52 bra 	$L__BB4_46;
	not.b32 	%r177, %r529;
	add.s32 	%r59, %r1, %r177;
	and.b32  	%r178, %r59, 768;
	setp.eq.s32 	%p53, %r178, 768;
	@%p53 bra 	$L__BB4_43;
	add.s32 	%r527, %r529, %r5;
	shr.u32 	%r179, %r59, 8;
	add.s32 	%r180, %r179, 1;
	and.b32  	%r181, %r180, 3;
	neg.s32 	%r526, %r181;
$L__BB4_42:
	.pragma "nounroll";
	mul.wide.u32 	%rd68, %r527, 8;
	add.s64 	%rd67, %rd1, %rd68;
	// begin inline asm
	ld.global.nc.u64 %rd66, [%rd67];
	// end inline asm
	mov.b64 	%fd122, %rd66;
	setp.lt.f64 	%p54, %fd367, %fd122;
	selp.f64 	%fd367, %fd122, %fd367, %p54;
	add.s32 	%r529, %r529, 256;
	add.s32 	%r527, %r527, 256;
	add.s32 	%r526, %r526, 1;
	setp.ne.s32 	%p55, %r526, 0;
	@%p55 bra 	$L__BB4_42;
$L__BB4_43:
	sub.s32 	%r182, %r59, %r5;
	setp.lt.u32 	%p56, %r182, 768;
	@%p56 bra 	$L__BB4_46;
	add.s32 	%r531, %r529, 512;
	add.s32 	%r530, %r529, %r5;
$L__BB4_45:
	mul.wide.u32 	%rd77, %r530, 8;
	add.s64 	%rd70, %rd1, %rd77;
	// begin inline asm
	ld.global.nc.u64 %rd69, [%rd70];
	// end inline asm
	mov.b64 	%fd123, %rd69;
	setp.lt.f64 	%p57, %fd367, %fd123;
	selp.f64 	%fd124, %fd123, %fd367, %p57;
	add.s32 	%r183, %r530, 256;
	mul.wide.u32 	%rd78, %r183, 8;
	add.s64 	%rd72, %rd1, %rd78;
	// begin inline asm
	ld.global.nc.u64 %rd71, [%rd72];
	// end inline asm
	mov.b64 	%fd125, %rd71;
	setp.lt.f64 	%p58, %fd124, %fd125;
	selp.f64 	%fd126, %fd125, %fd124, %p58;
	add.s32 	%r184, %r530, 512;
	mul.wide.u32 	%rd79, %r184, 8;
	add.s64 	%rd74, %rd1, %rd79;
	// begin inline asm
	ld.global.nc.u64 %rd73, [%rd74];
	// end inline asm
	mov.b64 	%fd127, %rd73;
	setp.lt.f64 	%p59, %fd126, %fd127;
	selp.f64 	%fd128, %fd127, %fd126, %p59;
	add.s32 	%r185, %r530, 768;
	mul.wide.u32 	%rd80, %r185, 8;
	add.s64 	%rd76, %rd1, %rd80;
	// begin inline asm
	ld.global.nc.u64 %rd75, [%rd76];
	// end inline asm
	mov.b64 	%fd129, %rd75;
	setp.lt.f64 	%p60, %fd128, %fd129;
	selp.f64 	%fd367, %fd129, %fd128, %p60;
	add.s32 	%r73, %r531, 1024;
	add.s32 	%r186, %r531, 512;
	add.s32 	%r530, %r530, 1024;
	setp.lt.s32 	%p61, %r186, %r55;
	mov.u32 	%r531, %r73;
	@%p61 bra 	$L__BB4_45;
$L__BB4_46:
	setp.lt.u32 	%p62, %r55, 256;
	@%p62 bra 	$L__BB4_51;
	// begin inline asm
	mov.u32 %r250, %laneid;
	// end inline asm
	mov.b64 	%rd91, %fd367;
	mov.b64 	{%r252, %r257}, %rd91;
	mov.b32 	%r258, 1;
	mov.b32 	%r299, 31;
	mov.b32 	%r300, -1;
	// begin inline asm
	shfl.sync.down.b32 %r251, %r252, %r258, %r299, %r300;
	// end inline asm
	// begin inline asm
	shfl.sync.down.b32 %r256, %r257, %r258, %r299, %r300;
	// end inline asm
	mov.b64 	%rd92, {%r251, %r256};
	mov.b64 	%fd177, %rd92;
	setp.gt.s32 	%p90, %r250, 30;
	setp.lt.f64 	%p91, %fd367, %fd177;
	selp.f64 	%fd178, %fd177, %fd367, %p91;
	selp.f64 	%fd179, %fd367, %fd178, %p90;
	mov.b64 	%rd93, %fd179;
	mov.b64 	{%r262, %r267}, %rd93;
	mov.b32 	%r268, 2;
	// begin inline asm
	shfl.sync.down.b32 %r261, %r262, %r268, %r299, %r300;
	// end inline asm
	// begin inline asm
	shfl.sync.down.b32 %r266, %r267, %r268, %r299, %r300;
	// end inline asm
	mov.b64 	%rd94, {%r261, %r266};
	mov.b64 	%fd180, %rd94;
	setp.gt.s32 	%p92, %r250, 29;
	setp.lt.f64 	%p93, %fd179, %fd180;
	selp.f64 	%fd181, %fd180, %fd179, %p93;
	selp.f64 	%fd182, %fd179, %fd181, %p92;
	mov.b64 	%rd95, %fd182;
	mov.b64 	{%r272, %r277}, %rd95;
	mov.b32 	%r278, 4;
	// begin inline asm
	shfl.sync.down.b32 %r271, %r272, %r278, %r299, %r300;
	// end inline asm
	// begin inline asm
	shfl.sync.down.b32 %r276, %r277, %r278, %r299, %r300;
	// end inline asm
	mov.b64 	%rd96, {%r271, %r276};
	mov.b64 	%fd183, %rd96;
	setp.gt.s32 	%p94, %r250, 27;
	setp.lt.f64 	%p95, %fd182, %fd183;
	selp.f64 	%fd184, %fd183, %fd182, %p95;
	selp.f64 	%fd185, %fd182, %fd184, %p94;
	mov.b64 	%rd97, %fd185;
	mov.b64 	{%r282, %r287}, %rd97;
	mov.b32 	%r288, 8;
	// begin inline asm
	shfl.sync.down.b32 %r281, %r282, %r288, %r299, %r300;
	// end inline asm
	// begin inline asm
	shfl.sync.down.b32 %r286, %r287, %r288, %r299, %r300;
	// end inline asm
	mov.b64 	%rd98, {%r281, %r286};
	mov.b64 	%fd186, %rd98;
	setp.gt.s32 	%p96, %r250, 23;
	setp.lt.f64 	%p97, %fd185, %fd186;
	selp.f64 	%fd187, %fd186, %fd185, %p97;
	selp.f64 	%fd188, %fd185, %fd187, %p96;
	mov.b64 	%rd99, %fd188;
	mov.b64 	{%r292, %r297}, %rd99;
	mov.b32 	%r298, 16;
	// begin inline asm
	shfl.sync.down.b32 %r291, %r292, %r298, %r299, %r300;
	// end inline asm
	// begin inline asm
	shfl.sync.down.b32 %r296, %r297, %r298, %r299, %r300;
	// end inline asm
	mov.b64 	%rd100, {%r291, %r296};
	mov.b64 	%fd189, %rd100;
	setp.gt.s32 	%p98, %r250, 15;
	setp.lt.f64 	%p99, %fd188, %fd189;
	selp.f64 	%fd37, %fd189, %fd188, %p99;
	selp.f64 	%fd374, %fd188, %fd37, %p98;
	setp.ne.s32 	%p100, %r250, 0;
	@%p100 bra 	$L__BB4_49;
	shr.u32 	%r301, %r56, 2;
	and.b32  	%r302, %r301, 248;
	mov.u32 	%r303, _ZZN3cub18CUB_300001_SM_10006detail6reduce18DeviceReduceKernelINS2_10policy_hubIdjN4cuda3__47maximumIvEEE10Policy1000EPdjS8_dNS5_3std3__410__identityEEEvT0_PT3_T1_NS0_13GridEvenShareISI_EET2_T4_E12temp_storage;
	add.s32 	%r304, %r303, %r302;
	st.shared.f64 	[%r304+8], %fd37;
$L__BB4_49:
	bar.sync 	0;
	setp.ne.s32 	%p101, %r56, 0;
	@%p101 bra 	$L__BB4_71;
	ld.shared.f64 	%fd190, [_ZZN3cub18CUB_300001_SM_10006detail6reduce18DeviceReduceKernelINS2_10policy_hubIdjN4cuda3__47maximumIvEEE10Policy1000EPdjS8_dNS5_3std3__410__identityEEEvT0_PT3_T1_NS0_13GridEvenShareISI_EET2_T4_E12temp_storage+16];
	setp.lt.f64 	%p102, %fd374, %fd190;
	selp.f64 	%fd191, %fd190, %fd374, %p102;
	ld.shared.f64 	%fd192, [_ZZN3cub18CUB_300001_SM_10006detail6reduce18DeviceReduceKernelINS2_10policy_hubIdjN4cuda3__47maximumIvEEE10Policy1000EPdjS8_dNS5_3std3__410__identityEEEvT0_PT3_T1_NS0_13GridEvenShareISI_EET2_T4_E12temp_storage+24];
	setp.lt.f64 	%p103, %fd191, %fd192;
	selp.f64 	%fd193, %fd192, %fd191, %p103;
	ld.shared.f64 	%fd194, [_ZZN3cub18CUB_300001_SM_10006detail6reduce18DeviceReduceKernelINS2_10policy_hubIdjN4cuda3__47maximumIvEEE10Policy1000EPdjS8_dNS5_3std3__410__identityEEEvT0_PT3_T1_NS0_13GridEvenShareISI_EET2_T4_E12temp_storage+32];
	setp.lt.f64 	%p104, %fd193, %fd194;
	selp.f64 	%fd195, %fd194, %fd193, %p104;
	ld.shared.f64 	%fd196, [_ZZN3cub18CUB_300001_SM_10006detail6reduce18DeviceReduceKernelINS2_10policy_hubIdjN4cuda3__47maximumIvEEE10Policy1000EPdjS8_dNS5_3std3__410__identityEEEvT0_PT3_T1_NS0_13GridEvenShareISI_EET2_T4_E12temp_storage+40];
	setp.lt.f64 	%p105, %fd195, %fd196;
	selp.f64 	%fd197, %fd196, %fd195, %p105;
	ld.shared.f64 	%fd198, [_ZZN3cub18CUB_300001_SM_10006detail6reduce18DeviceReduceKernelINS2_10policy_hubIdjN4cuda3__47maximumIvEEE10Policy1000EPdjS8_dNS5_3std3__410__identityEEEvT0_PT3_T1_NS0_13GridEvenShareISI_EET2_T4_E12temp_storage+48];
	setp.lt.f64 	%p106, %fd197, %fd198;
	selp.f64 	%fd199, %fd198, %fd197, %p106;
	ld.shared.f64 	%fd200, [_ZZN3cub18CUB_300001_SM_10006detail6reduce18DeviceReduceKernelINS2_10policy_hubIdjN4cuda3__47maximumIvEEE10Policy1000EPdjS8_dNS5_3std3__410__identityEEEvT0_PT3_T1_NS0_13GridEvenShareISI_EET2_T4_E12temp_storage+56];
	setp.lt.f64 	%p107, %fd199, %fd200;
	selp.f64 	%fd201, %fd200, %fd199, %p107;
	ld.shared.f64 	%fd202, [_ZZN3cub18CUB_300001_SM_10006detail6reduce18DeviceReduceKernelINS2_10policy_hubIdjN4cuda3__47maximumIvEEE10Policy1000EPdjS8_dNS5_3std3__410__identityEEEvT0_PT3_T1_NS0_13GridEvenShareISI_EET2_T4_E12temp_storage+64];
	setp.lt.f64 	%p108, %fd201, %fd202;
	selp.f64 	%fd374, %fd202, %fd201, %p108;
	bra.uni 	$L__BB4_71;
$L__BB4_51:
	// begin inline asm
	mov.u32 %r187, %laneid;
	// end inline asm
	and.b32  	%r238, %r56, 992;
	add.s32 	%r239, %r238, 32;
	setp.gt.u32 	%p63, %r239, %r55;
	not.b32 	%r240, %r238;
	add.s32 	%r241, %r55, %r240;
	selp.b32 	%r236, %r241, 31, %p63;
	mov.b64 	%rd81, %fd367;
	mov.b64 	{%r189, %r194}, %rd81;
	mov.b32 	%r195, 1;
	mov.b32 	%r237, -1;
	// begin inline asm
	shfl.sync.down.b32 %r188, %r189, %r195, %r236, %r237;
	// end inline asm
	// begin inline asm
	shfl.sync.down.b32 %r193, %r194, %r195, %r236, %r237;
	// end inline asm
	mov.b64 	%rd82, {%r188, %r193};
	mov.b64 	%fd130, %rd82;
	setp.lt.s32 	%p64, %r187, %r236;
	setp.lt.f64 	%p65, %fd367, %fd130;
	selp.f64 	%fd131, %fd130, %fd367, %p65;
	selp.f64 	%fd132, %fd131, %fd367, %p64;
	mov.b64 	%rd83, %fd132;
	mov.b64 	{%r199, %r204}, %rd83;
	mov.b32 	%r205, 2;
	// begin inline asm
	shfl.sync.down.b32 %r198, %r199, %r205, %r236, %r237;
	// end inline asm
	// begin inline asm
	shfl.sync.down.b32 %r203, %r204, %r205, %r236, %r237;
	// end inline asm
	mov.b64 	%rd84, {%r198, %r203};
	mov.b64 	%fd133, %rd84;
	add.s32 	%r242, %r187, 2;
	setp.gt.s32 	%p66, %r242, %r236;
	setp.lt.f64 	%p67, %fd132, %fd133;
	selp.f64 	%fd134, %fd133, %fd132, %p67;
	selp.f64 	%fd135, %fd132, %fd134, %p66;
	mov.b64 	%rd85, %fd135;
	mov.b64 	{%r209, %r214}, %rd85;
	mov.b32 	%r215, 4;
	// begin inline asm
	shfl.sync.down.b32 %r208, %r209, %r215, %r236, %r237;
	// end inline asm
	// begin inline asm
	shfl.sync.down.b32 %r213, %r214, %r215, %r236, %r237;
	// end inline asm
	mov.b64 	%rd86, {%r208, %r213};
	mov.b64 	%fd136, %rd86;
	add.s32 	%r243, %r187, 4;
	setp.gt.s32 	%p68, %r243, %r236;
	setp.lt.f64 	%p69, %fd135, %fd136;
	selp.f64 	%fd137, %fd136, %fd135, %p69;
	selp.f64 	%fd138, %fd135, %fd137, %p68;
	mov.b64 	%rd87, %fd138;
	mov.b64 	{%r219, %r224}, %rd87;
	mov.b32 	%r225, 8;
	// begin inline asm
	shfl.sync.down.b32 %r218, %r219, %r225, %r236, %r237;
	// end inline asm
	// begin inline asm
	shfl.sync.down.b32 %r223, %r224, %r225, %r236, %r237;
	// end inline asm
	mov.b64 	%rd88, {%r218, %r223};
	mov.b64 	%fd139, %rd88;
	add.s32 	%r244, %r187, 8;
	setp.gt.s32 	%p70, %r244, %r236;
	setp.lt.f64 	%p71, %fd138, %fd139;
	selp.f64 	%fd140, %fd139, %fd138, %p71;
	selp.f64 	%fd141, %fd138, %fd140, %p70;
	mov.b64 	%rd89, %fd141;
	mov.b64 	{%r229, %r234}, %rd89;
	mov.b32 	%r235, 16;
	// begin inline asm
	shfl.sync.down.b32 %r228, %r229, %r235, %r236, %r237;
	// end inline asm
	// begin inline asm
	shfl.sync.down.b32 %r233, %r234, %r235, %r236, %r237;
	// end inline asm
	mov.b64 	%rd90, {%r228, %r233};
	mov.b64 	%fd142, %rd90;
	add.s32 	%r245, %r187, 16;
	setp.gt.s32 	%p72, %r245, %r236;
	setp.lt.f64 	%p73, %fd141, %fd142;
	selp.f64 	%fd143, %fd142, %fd141, %p73;
	selp.f64 	%fd374, %fd141, %fd143, %p72;
	setp.ne.s32 	%p74, %r187, 0;
	@%p74 bra 	$L__BB4_53;
	shr.u32 	%r246, %r56, 2;
	and.b32  	%r247, %r246, 248;
	mov.u32 	%r248, _ZZN3cub18CUB_300001_SM_10006detail6reduce18DeviceReduceKernelINS2_10policy_hubIdjN4cuda3__47maximumIvEEE10Policy1000EPdjS8_dNS5_3std3__410__identityEEEvT0_PT3_T1_NS0_13GridEvenShareISI_EET2_T4_E12temp_storage;
	add.s32 	%r249, %r248, %r247;
	st.shared.f64 	[%r249+8], %fd374;
$L__BB4_53:
	bar.sync 	0;
	setp.ne.s32 	%p75, %r56, 0;
	@%p75 bra 	$L__BB4_71;
	setp.gt.u32 	%p76, %r55, 32;
	ld.shared.f64 	%fd144, [_ZZN3cub18CUB_300001_SM_10006detail6reduce18DeviceReduceKernelINS2_10policy_hubIdjN4cuda3__47maximumIvEEE10Policy1000EPdjS8_dNS5_3std3__410__identityEEEvT0_PT3_T1_NS0_13GridEvenShareISI_EET2_T4_E12temp_storage+16];
	setp.lt.f64 	%p77, %fd374, %fd144;
	selp.f64 	%fd146, %fd144, %fd374, %p77;
	selp.f64 	%fd147, %fd146, %fd374, %p76;
	setp.gt.u32 	%p78, %r55, 64;
	ld.shared.f64 	%fd149, [_ZZN3cub18CUB_300001_SM_10006detail6reduce18DeviceReduceKernelINS2_10policy_hubIdjN4cuda3__47maximumIvEEE10Policy1000EPdjS8_dNS5_3std3__410__identityEEEvT0_PT3_T1_NS0_13GridEvenShareISI_EET2_T4_E12temp_storage+24];
	setp.lt.f64 	%p79, %fd147, %fd149;
	selp.f64 	%fd151, %fd149, %fd147, %p79;
	selp.f64 	%fd152, %fd151, %fd147, %p78;
	setp.gt.u32 	%p80, %r55, 96;
	ld.shared.f64 	%fd154, [_ZZN3cub18CUB_300001_SM_10006detail6reduce18DeviceReduceKernelINS2_10policy_hubIdjN4cuda3__47maximumIvEEE10Policy1000EPdjS8_dNS5_3std3__410__identityEEEvT0_PT3_T1_NS0_13GridEvenShareISI_EET2_T4_E12temp_storage+32];
	setp.lt.f64 	%p81, %fd152, %fd154;
	selp.f64 	%fd156, %fd154, %fd152, %p81;
	selp.f64 	%fd157, %fd156, %fd152, %p80;
	setp.gt.u32 	%p82, %r55, 128;
	ld.shared.f64 	%fd159, [_ZZN3cub18CUB_300001_SM_10006detail6reduce18DeviceReduceKernelINS2_10policy_hubIdjN4cuda3__47maximumIvEEE10Policy1000EPdjS8_dNS5_3std3__410__identityEEEvT0_PT3_T1_NS0_13GridEvenShareISI_EET2_T4_E12temp_storage+40];
	setp.lt.f64 	%p83, %fd157, %fd159;
	selp.f64 	%fd161, %fd159, %fd157, %p83;
	selp.f64 	%fd162, %fd161, %fd157, %p82;
	setp.gt.u32 	%p84, %r55, 160;
	ld.shared.f64 	%fd164, [_ZZN3cub18CUB_300001_SM_10006detail6reduce18DeviceReduceKernelINS2_10policy_hubIdjN4cuda3__47maximumIvEEE10Policy1000EPdjS8_dNS5_3std3__410__identityEEEvT0_PT3_T1_NS0_13GridEvenShareISI_EET2_T4_E12temp_storage+48];
	setp.lt.f64 	%p85, %fd162, %fd164;
	selp.f64 	%fd166, %fd164, %fd162, %p85;
	selp.f64 	%fd167, %fd166, %fd162, %p84;
	setp.gt.u32 	%p86, %r55, 192;
	ld.shared.f64 	%fd169, [_ZZN3cub18CUB_300001_SM_10006detail6reduce18DeviceReduceKernelINS2_10policy_hubIdjN4cuda3__47maximumIvEEE10Policy1000EPdjS8_dNS5_3std3__410__identityEEEvT0_PT3_T1_NS0_13GridEvenShareISI_EET2_T4_E12temp_storage+56];
	setp.lt.f64 	%p87, %fd167, %fd169;
	selp.f64 	%fd171, %fd169, %fd167, %p87;
	selp.f64 	%fd172, %fd171, %fd167, %p86;
	setp.gt.u32 	%p88, %r55, 224;
	ld.shared.f64 	%fd174, [_ZZN3cub18CUB_300001_SM_10006detail6reduce18DeviceReduceKernelINS2_10policy_hubIdjN4cuda3__47maximumIvEEE10Policy1000EPdjS8_dNS5_3std3__410__identityEEEvT0_PT3_T1_NS0_13GridEvenShareISI_EET2_T4_E12temp_storage+64];
	setp.lt.f64 	%p89, %fd172, %fd174;
	selp.f64 	%fd176, %fd174, %fd172, %p89;
	selp.f64 	%fd374, %fd176, %fd172, %p88;
	bra.uni 	$L__BB4_71;
$L__BB4_55:
	mov.u32 	%r75, %tid.x;
	add.s32 	%r104, %r75, %r5;
	mul.wide.u32 	%rd20, %r104, 8;
	add.s64 	%rd5, %rd1, %rd20;
	// begin inline asm
	ld.global.nc.u64 %rd4, [%rd5];
	// end inline asm
	mov.b64 	%fd56, %rd4;
	add.s64 	%rd7, %rd5, 2048;
	// begin inline asm
	ld.global.nc.u64 %rd6, [%rd7];
	// end inline asm
	mov.b64 	%fd57, %rd6;
	add.s64 	%rd9, %rd5, 4096;
	// begin inline asm
	ld.global.nc.u64 %rd8, [%rd9];
	// end inline asm
	mov.b64 	%fd58, %rd8;
	add.s64 	%rd11, %rd5, 6144;
	// begin inline asm
	ld.global.nc.u64 %rd10, [%rd11];
	// end inline asm
	mov.b64 	%fd59, %rd10;
	add.s64 	%rd13, %rd5, 8192;
	// begin inline asm
	ld.global.nc.u64 %rd12, [%rd13];
	// end inline asm
	mov.b64 	%fd60, %rd12;
	add.s64 	%rd15, %rd5, 10240;
	// begin inline asm
	ld.global.nc.u64 %rd14, [%rd15];
	// end inline asm
	mov.b64 	%fd61, %rd14;
	add.s64 	%rd17, %rd5, 12288;
	// begin inline asm
	ld.global.nc.u64 %rd16, [%rd17];
	// end inline asm
	mov.b64 	%fd62, %rd16;
	add.s64 	%rd19, %rd5, 14336;
	// begin inline asm
	ld.global.nc.u64 %rd18, [%rd19];
	// end inline asm
	mov.b64 	%fd63, %rd18;
	setp.lt.f64 	%p3, %fd56, %fd57;
	selp.f64 	%fd64, %fd57, %fd56, %p3;
	setp.lt.f64 	%p4, %fd64, %fd58;
	selp.f64 	%fd65, %fd58, %fd64, %p4;
	setp.lt.f64 	%p5, %fd65, %fd59;
	selp.f64 	%fd66, %fd59, %fd65, %p5;
	setp.lt.f64 	%p6, %fd66, %fd60;
	selp.f64 	%fd67, %fd60, %fd66, %p6;
	setp.lt.f64 	%p7, %fd67, %fd61;
	selp.f64 	%fd68, %fd61, %fd67, %p7;
	setp.lt.f64 	%p8, %fd68, %fd62;
	selp.f64 	%fd69, %fd62, %fd68, %p8;
	setp.lt.f64 	%p9, %fd69, %fd63;
	selp.f64 	%fd373, %fd63, %fd69, %p9;
	setp.lt.u32 	%p10, %r55, %r4;
	@%p10 bra 	$L__BB4_67;
	add.s32 	%r76, %r4, %r5;
	add.s32 	%r533, %r76, 256;
	add.s32 	%r532, %r76, %r75;
	mov.b32 	%r534, 0;
$L__BB4_57:
	add.s32 	%r5, %r5, %r4;
	add.s32 	%r106, %r1, -2048;
	setp.gt.u32 	%p11, %r5, %r106;
	@%p11 bra 	$L__BB4_59;
	add.s32 	%r107, %r75, %r5;
	mul.wide.u32 	%rd37, %r107, 8;
	add.s64 	%rd22, %rd1, %rd37;
	// begin inline asm
	ld.global.nc.u64 %rd21, [%rd22];
	// end inline asm
	mov.b64 	%fd70, %rd21;
	add.s64 	%rd24, %rd22, 2048;
	// begin inline asm
	ld.global.nc.u64 %rd23, [%rd24];
	// end inline asm
	mov.b64 	%fd71, %rd23;
	add.s64 	%rd26, %rd22, 4096;
	// begin inline asm
	ld.global.nc.u64 %rd25, [%rd26];
	// end inline asm
	mov.b64 	%fd72, %rd25;
	add.s64 	%rd28, %rd22, 6144;
	// begin inline asm
	ld.global.nc.u64 %rd27, [%rd28];
	// end inline asm
	mov.b64 	%fd73, %rd27;
	add.s64 	%rd30, %rd22, 8192;
	// begin inline asm
	ld.global.nc.u64 %rd29, [%rd30];
	// end inline asm
	mov.b64 	%fd74, %rd29;
	add.s64 	%rd32, %rd22, 10240;
	// begin inline asm
	ld.global.nc.u64 %rd31, [%rd32];
	// end inline asm
	mov.b64 	%fd75, %rd31;
	add.s64 	%rd34, %rd22, 12288;
	// begin inline asm
	ld.global.nc.u64 %rd33, [%rd34];
	// end inline asm
	mov.b64 	%fd76, %rd33;
	add.s64 	%rd36, %rd22, 14336;
	// begin inline asm
	ld.global.nc.u64 %rd35, [%rd36];
	// end inline asm
	mov.b64 	%fd77, %rd35;
	setp.lt.f64 	%p12, %fd373, %fd70;
	selp.f64 	%fd78, %fd70, %fd373, %p12;
	setp.lt.f64 	%p13, %fd78, %fd71;
	selp.f64 	%fd79, %fd71, %fd78, %p13;
	setp.lt.f64 	%p14, %fd79, %fd72;
	selp.f64 	%fd80, %fd72, %fd79, %p14;
	setp.lt.f64 	%p15, %fd80, %fd73;
	selp.f64 	%fd81, %fd73, %fd80, %p15;
	setp.lt.f64 	%p16, %fd81, %fd74;
	selp.f64 	%fd82, %fd74, %fd81, %p16;
	setp.lt.f64 	%p17, %fd82, %fd75;
	selp.f64 	%fd83, %fd75, %fd82, %p17;
	setp.lt.f64 	%p18, %fd83, %fd76;
	selp.f64 	%fd84, %fd76, %fd83, %p18;
	setp.lt.f64 	%p19, %fd84, %fd77;
	selp.f64 	%fd373, %fd77, %fd84, %p19;
	sub.s32 	%r108, %r1, %r5;
	setp.lt.u32 	%p20, %r108, %r4;
	add.s32 	%r534, %r534, 1;
	add.s32 	%r533, %r533, %r4;
	add.s32 	%r532, %r532, %r4;
	@%p20 bra 	$L__BB4_67;
	bra.uni 	$L__BB4_57;
$L__BB4_59:
	setp.le.u32 	%p21, %r1, %r5;
	@%p21 bra 	$L__BB4_67;
	sub.s32 	%r87, %r1, %r5;
	setp.ge.s32 	%p22, %r75, %r87;
	@%p22 bra 	$L__BB4_67;
	not.b32 	%r109, %r75;
	add.s32 	%r110, %r1, %r109;
	sub.s32 	%r111, %r110, %r76;
	mul.lo.s32 	%r112, %r2, %r534;
	shl.b32 	%r113, %r112, 11;
	sub.s32 	%r88, %r111, %r113;
	shr.u32 	%r114, %r110, 8;
	add.s32 	%r89, %r114, 1;
	and.b32  	%r115, %r110, 768;
	setp.eq.s32 	%p23, %r115, 768;
	mov.u32 	%r539, %r75;
	@%p23 bra 	$L__BB4_64;
	and.b32  	%r116, %r89, 3;
	neg.s32 	%r536, %r116;
	mov.u32 	%r539, %r75;
$L__BB4_63:
	.pragma "nounroll";
	mul.wide.u32 	%rd40, %r532, 8;
	add.s64 	%rd39, %rd1, %rd40;
	// begin inline asm
	ld.global.nc.u64 %rd38, [%rd39];
	// end inline asm
	mov.b64 	%fd86, %rd38;
	setp.lt.f64 	%p24, %fd373, %fd86;
	selp.f64 	%fd373, %fd86, %fd373, %p24;
	add.s32 	%r539, %r539, 256;
	add.s32 	%r532, %r532, 256;
	add.s32 	%r536, %r536, 1;
	setp.ne.s32 	%p25, %r536, 0;
	@%p25 bra 	$L__BB4_63;
$L__BB4_64:
	setp.lt.u32 	%p26, %r88, 768;
	@%p26 bra 	$L__BB4_67;
	add.s32 	%r541, %r539, 512;
	add.s32 	%r540, %r539, %r533;
$L__BB4_66:
	add.s32 	%r117, %r540, -256;
	mul.wide.u32 	%rd49, %r117, 8;
	add.s64 	%rd42, %rd1, %rd49;
	// begin inline asm
	ld.global.nc.u64 %rd41, [%rd42];
	// end inline asm
	mov.b64 	%fd87, %rd41;
	setp.lt.f64 	%p27, %fd373, %fd87;
	selp.f64 	%fd88, %fd87, %fd373, %p27;
	mul.wide.u32 	%rd50, %r540, 8;
	add.s64 	%rd44, %rd1, %rd50;
	// begin inline asm
	ld.global.nc.u64 %rd43, [%rd44];
	// end inline asm
	mov.b64 	%fd89, %rd43;
	setp.lt.f64 	%p28, %fd88, %fd89;
	selp.f64 	%fd90, %fd89, %fd88, %p28;
	add.s32 	%r118, %r540, 256;
	mul.wide.u32 	%rd51, %r118, 8;
	add.s64 	%rd46, %rd1, %rd51;
	// begin inline asm
	ld.global.nc.u64 %rd45, [%rd46];
	// end inline asm
	mov.b64 	%fd91, %rd45;
	setp.lt.f64 	%p29, %fd90, %fd91;
	selp.f64 	%fd92, %fd91, %fd90, %p29;
	add.s32 	%r119, %r540, 512;
	mul.wide.u32 	%rd52, %r119, 8;
	add.s64 	%rd48, %rd1, %rd52;
	// begin inline asm
	ld.global.nc.u64 %rd47, [%rd48];
	// end inline asm
	mov.b64 	%fd93, %rd47;
	setp.lt.f64 	%p30, %fd92, %fd93;
	selp.f64 	%fd373, %fd93, %fd92, %p30;
	add.s32 	%r102, %r541, 1024;
	add.s32 	%r120, %r541, 512;
	add.s32 	%r540, %r540, 1024;
	setp.lt.s32 	%p31, %r120, %r87;
	mov.u32 	%r541, %r102;
	@%p31 bra 	$L__BB4_66;
$L__BB4_67:
	// begin inline asm
	mov.u32 %r121, %laneid;
	// end inline asm
	mov.b64 	%rd53, %fd373;
	mov.b64 	{%r123, %r128}, %rd53;
	mov.b32 	%r129, 1;
	mov.b32 	%r170, 31;
	mov.b32 	%r171, -1;
	// begin inline asm
	shfl.sync.down.b32 %r122, %r123, %r129, %r170, %r171;
	// end inline asm
	// begin inline asm
	shfl.sync.down.b32 %r127, %r128, %r129, %r170, %r171;
	// end inline asm
	mov.b64 	%rd54, {%r122, %r127};
	mov.b64 	%fd94, %rd54;
	setp.gt.s32 	%p32, %r121, 30;
	setp.lt.f64 	%p33, %fd373, %fd94;
	selp.f64 	%fd95, %fd94, %fd373, %p33;
	selp.f64 	%fd96, %fd373, %fd95, %p32;
	mov.b64 	%rd55, %fd96;
	mov.b64 	{%r133, %r138}, %rd55;
	mov.b32 	%r139, 2;
	// begin inline asm
	shfl.sync.down.b32 %r132, %r133, %r139, %r170, %r171;
	// end inline asm
	// begin inline asm
	shfl.sync.down.b32 %r137, %r138, %r139, %r170, %r171;
	// end inline asm
	mov.b64 	%rd56, {%r132, %r137};
	mov.b64 	%fd97, %rd56;
	setp.gt.s32 	%p34, %r121, 29;
	setp.lt.f64 	%p35, %fd96, %fd97;
	selp.f64 	%fd98, %fd97, %fd96, %p35;
	selp.f64 	%fd99, %fd96, %fd98, %p34;
	mov.b64 	%rd57, %fd99;
	mov.b64 	{%r143, %r148}, %rd57;
	mov.b32 	%r149, 4;
	// begin inline asm
	shfl.sync.down.b32 %r142, %r143, %r149, %r170, %r171;
	// end inline asm
	// begin inline asm
	shfl.sync.down.b32 %r147, %r148, %r149, %r170, %r171;
	// end inline asm
	mov.b64 	%rd58, {%r142, %r147};
	mov.b64 	%fd100, %rd58;
	setp.gt.s32 	%p36, %r121, 27;
	setp.lt.f64 	%p37, %fd99, %fd100;
	selp.f64 	%fd101, %fd100, %fd99, %p37;
	selp.f64 	%fd102, %fd99, %fd101, %p36;
	mov.b64 	%rd59, %fd102;
	mov.b64 	{%r153, %r158}, %rd59;
	mov.b32 	%r159, 8;
	// begin inline asm
	shfl.sync.down.b32 %r152, %r153, %r159, %r170, %r171;
	// end inline asm
	// begin inline asm
	shfl.sync.down.b32 %r157, %r158, %r159, %r170, %r171;
	// end inline asm
	mov.b64 	%rd60, {%r152, %r157};
	mov.b64 	%fd103, %rd60;
	setp.gt.s32 	%p38, %r121, 23;
	setp.lt.f64 	%p39, %fd102, %fd103;
	selp.f64 	%fd104, %fd103, %fd102, %p39;
	selp.f64 	%fd105, %fd102, %fd104, %p38;
	mov.b64 	%rd61, %fd105;
	mov.b64 	{%r163, %r168}, %rd61;
	mov.b32 	%r169, 16;
	// begin inline asm
	shfl.sync.down.b32 %r162, %r163, %r169, %r170, %r171;
	// end inline asm
	// begin inline asm
	shfl.sync.down.b32 %r167, %r168, %r169, %r170, %r171;
	// end inline asm
	mov.b64 	%rd62, {%r162, %r167};
	mov.b64 	%fd106, %rd62;
	setp.gt.s32 	%p40, %r121, 15;
	setp.lt.f64 	%p41, %fd105, %fd106;
	selp.f64 	%fd52, %fd106, %fd105, %p41;
	selp.f64 	%fd374, %fd105, %fd52, %p40;
	setp.ne.s32 	%p42, %r121, 0;
	@%p42 bra 	$L__BB4_69;
	shr.u32 	%r172, %r75, 2;
	and.b32  	%r173, %r172, 248;
	mov.u32 	%r174, _ZZN3cub18CUB_300001_SM_10006detail6reduce18DeviceReduceKernelINS2_10policy_hubIdjN4cuda3__47maximumIvEEE10Policy1000EPdjS8_dNS5_3std3__410__identityEEEvT0_PT3_T1_NS0_13GridEvenShareISI_EET2_T4_E12temp_storage;
	add.s32 	%r175, %r174, %r173;
	st.shared.f64 	[%r175+8], %fd52;
$L__BB4_69:
	bar.sync 	0;
	setp.ne.s32 	%p43, %r75, 0;
	@%p43 bra 	$L__BB4_71;
	ld.shared.f64 	%fd107, [_ZZN3cub18CUB_300001_SM_10006detail6reduce18DeviceReduceKernelINS2_10policy_hubIdjN4cuda3__47maximumIvEEE10Policy1000EPdjS8_dNS5_3std3__410__identityEEEvT0_PT3_T1_NS0_13GridEvenShareISI_EET2_T4_E12temp_storage+16];
	setp.lt.f64 	%p44, %fd374, %fd107;
	selp.f64 	%fd108, %fd107, %fd374, %p44;
	ld.shared.f64 	%fd109, [_ZZN3cub18CUB_300001_SM_10006detail6reduce18DeviceReduceKernelINS2_10policy_hubIdjN4cuda3__47maximumIvEEE10Policy1000EPdjS8_dNS5_3std3__410__identityEEEvT0_PT3_T1_NS0_13GridEvenShareISI_EET2_T4_E12temp_storage+24];
	setp.lt.f64 	%p45, %fd108, %fd109;
	selp.f64 	%fd110, %fd109, %fd108, %p45;
	ld.shared.f64 	%fd111, [_ZZN3cub18CUB_300001_SM_10006detail6reduce18DeviceReduceKernelINS2_10policy_hubIdjN4cuda3__47maximumIvEEE10Policy1000EPdjS8_dNS5_3std3__410__identityEEEvT0_PT3_T1_NS0_13GridEvenShareISI_EET2_T4_E12temp_storage+32];
	setp.lt.f64 	%p46, %fd110, %fd111;
	selp.f64 	%fd112, %fd111, %fd110, %p46;
	ld.shared.f64 	%fd113, [_ZZN3cub18CUB_300001_SM_10006detail6reduce18DeviceReduceKernelINS2_10policy_hubIdjN4cuda3__47maximumIvEEE10Policy1000EPdjS8_dNS5_3std3__410__identityEEEvT0_PT3_T1_NS0_13GridEvenShareISI_EET2_T4_E12temp_storage+40];
	setp.lt.f64 	%p47, %fd112, %fd113;
	selp.f64 	%fd114, %fd113, %fd112, %p47;
	ld.shared.f64 	%fd115, [_ZZN3cub18CUB_300001_SM_10006detail6reduce18DeviceReduceKernelINS2_10policy_hubIdjN4cuda3__47maximumIvEEE10Policy1000EPdjS8_dNS5_3std3__410__identityEEEvT0_PT3_T1_NS0_13GridEvenShareISI_EET2_T4_E12temp_storage+48];
	setp.lt.f64 	%p48, %fd114, %fd115;
	selp.f64 	%fd116, %fd115, %fd114, %p48;
	ld.shared.f64 	%fd117, [_ZZN3cub18CUB_300001_SM_10006detail6reduce18DeviceReduceKernelINS2_10policy_hubIdjN4cuda3__47maximumIvEEE10Policy1000EPdjS8_dNS5_3std3__410__identityEEEvT0_PT3_T1_NS0_13GridEvenShareISI_EET2_T4_E12temp_storage+56];
	setp.lt.f64 	%p49, %fd116, %fd117;
	selp.f64 	%fd118, %fd117, %fd116, %p49;
	ld.shared.f64 	%fd119, [_ZZN3cub18CUB_300001_SM_10006detail6reduce18DeviceReduceKernelINS2_10policy_hubIdjN4cuda3__47maximumIvEEE10Policy1000EPdjS8_dNS5_3std3__410__identityEEEvT0_PT3_T1_NS0_13GridEvenShareISI_EET2_T4_E12temp_storage+64];
	setp.lt.f64 	%p50, %fd118, %fd119;
	selp.f64 	%fd374, %fd119, %fd118, %p50;
$L__BB4_71:
	mov.u32 	%r507, %tid.x;
	setp.ne.s32 	%p216, %r507, 0;
	@%p216 bra 	$L__BB4_73;
	ld.param.u64 	%rd196, [_ZN3cub18CUB_300001_SM_10006detail6reduce18DeviceReduceKernelINS2_10policy_hubIdjN4cuda3__47maximumIvEEE10Policy1000EPdjS8_dNS5_3std3__410__identityEEEvT0_PT3_T1_NS0_13GridEvenShareISI_EET2_T4__param_1];
	cvta.to.global.u64 	%rd193, %rd196;
	mul.wide.u32 	%rd194, %r3, 8;
	add.s64 	%rd195, %rd193, %rd194;
	st.global.f64 	[%rd195], %fd374;
$L__BB4_73:
	ret;

}
	// .globl	_ZN3cub18CUB_300001_SM_10006detail6reduce28DeviceReduceSingleTileKernelINS2_10policy_hubIdjN4cuda3__47maximumIvEEE10Policy1000EPdSB_iS8_ddNS5_3std3__410__identityEEEvT0_T1_T2_T3_T4_T6_
.visible .entry _ZN3cub18CUB_300001_SM_10006detail6reduce28DeviceReduceSingleTileKernelINS2_10policy_hubIdjN4cuda3__47maximumIvEEE10Policy1000EPdSB_iS8_ddNS5_3std3__410__identityEEEvT0_T1_T2_T3_T4_T6_(
	.param .u64 .ptr .align 1 _ZN3cub18CUB_300001_SM_10006detail6reduce28DeviceReduceSingleTileKernelINS2_10policy_hubIdjN4cuda3__47maximumIvEEE10Policy1000EPdSB_iS8_ddNS5_3std3__410__identityEEEvT0_T1_T2_T3_T4_T6__param_0,
	.param .u64 .ptr .align 1 _ZN3cub18CUB_300001_SM_10006detail6reduce28DeviceReduceSingleTileKernelINS2_10policy_hubIdjN4cuda3__47maximumIvEEE10Policy1000EPdSB_iS8_ddNS5_3std3__410__identityEEEvT0_T1_T2_T3_T4_T6__param_1,
	.param .u32 _ZN3cub18CUB_300001_SM_10006detail6reduce28DeviceReduceSingleTileKernelINS2_10policy_hubIdjN4cuda3__47maximumIvEEE10Policy1000EPdSB_iS8_ddNS5_3std3__410__identityEEEvT0_T1_T2_T3_T4_T6__param_2,
	.param .align 1 .b8 _ZN3cub18CUB_300001_SM_10006detail6reduce28DeviceReduceSingleTileKernelINS2_10policy_hubIdjN4cuda3__47maximumIvEEE10Policy1000EPdSB_iS8_ddNS5_3std3__410__identityEEEvT0_T1_T2_T3_T4_T6__param_3[1],
	.param .f64 _ZN3cub18CUB_300001_SM_10006detail6reduce28DeviceReduceSingleTileKernelINS2_10policy_hubIdjN4cuda3__47maximumIvEEE10Policy1000EPdSB_iS8_ddNS5_3std3__410__identityEEEvT0_T1_T2_T3_T4_T6__param_4,
	.param .align 1 .b8 _ZN3cub18CUB_300001_SM_10006detail6reduce28DeviceReduceSingleTileKernelINS2_10policy_hubIdjN4cuda3__47maximumIvEEE10Policy1000EPdSB_iS8_ddNS5_3std3__410__identityEEEvT0_T1_T2_T3_T4_T6__param_5[1]
)
.maxntid 256
.minnctapersm 1
{
	.reg .pred 	%p<220>;
	.reg .b32 	%r<472>;
	.reg .b64 	%rd<206>;
	.reg .b64 	%fd<381>;
	// demoted variable
	.shared .align 8 .b8 _ZZN3cub18CUB_300001_SM_10006detail6reduce28DeviceReduceSingleTileKernelINS2_10policy_hubIdjN4cuda3__47maximumIvEEE10Policy1000EPdSB_iS8_ddNS5_3std3__410__identityEEEvT0_T1_T2_T3_T4_T6_E12temp_storage[80];
	ld.param.u64 	%rd15, [_ZN3cub18CUB_300001_SM_10006detail6reduce28DeviceReduceSingleTileKernelINS2_10policy_hubIdjN4cuda3__47maximumIvEEE10Policy1000EPdSB_iS8_ddNS5_3std3__410__identityEEEvT0_T1_T2_T3_T4_T6__param_0];
	ld.param.u64 	%rd16, [_ZN3cub18CUB_300001_SM_10006detail6reduce28DeviceReduceSingleTileKernelINS2_10policy_hubIdjN4cuda3__47maximumIvEEE10Policy1000EPdSB_iS8_ddNS5_3std3__410__identityEEEvT0_T1_T2_T3_T4_T6__param_1];
	ld.param.u32 	%r68, [_ZN3cub18CUB_300001_SM_10006detail6reduce28DeviceReduceSingleTileKernelINS2_10policy_hubIdjN4cuda3__47maximumIvEEE10Policy1000EPdSB_iS8_ddNS5_3std3__410__identityEEEvT0_T1_T2_T3_T4_T6__param_2];
	ld.param.f64 	%fd58, [_ZN3cub18CUB_300001_SM_10006detail6reduce28DeviceReduceSingleTileKernelINS2_10policy_hubIdjN4cuda3__47maximumIvEEE10Policy1000EPdSB_iS8_ddNS5_3std3__410__identityEEEvT0_T1_T2_T3_T4_T6__param_4];
	cvta.to.global.u64 	%rd1, %rd16;
	setp.ne.s32 	%p1, %r68, 0;
	@%p1 bra 	$L__BB5_3;
	mov.u32 	%r445, %tid.x;
	setp.ne.s32 	%p219, %r445, 0;
	@%p219 bra 	$L__BB5_74;
	st.global.f64 	[%rd1], %fd58;
	bra.uni 	$L__BB5_74;
$L__BB5_3:
	and.b64  	%rd17, %rd15, 31;
	setp.ne.s64 	%p2, %rd17, 0;
	@%p2 bra 	$L__BB5_38;
	setp.gt.s32 	%p110, %r68, 2047;
	@%p110 bra 	$L__BB5_22;
	mov.u32 	%r1, %tid.x;
	setp.ge.s32 	%p159, %r1, %r68;
	mov.f64 	%fd359, 0d0000000000000000;
	mov.u32 	%r449, %r1;
	@%p159 bra 	$L__BB5_7;
	mul.wide.u32 	%rd169, %r1, 8;
	add.s64 	%rd168, %rd15, %rd169;
	// begin inline asm
	ld.global.nc.u64 %rd167, [%rd168];
	// end inline asm
	mov.b64 	%fd359, %rd167;
	add.s32 	%r449, %r1, 256;
$L__BB5_7:
	setp.ge.s32 	%p160, %r449, %r68;
	@%p160 bra 	$L__BB5_13;
	not.b32 	%r321, %r449;
	add.s32 	%r4, %r68, %r321;
	and.b32  	%r322, %r4, 768;
	setp.eq.s32 	%p161, %r322, 768;
	@%p161 bra 	$L__BB5_11;
	mul.wide.u32 	%rd170, %r449, 8;
	add.s64 	%rd202, %rd15, %rd170;
	shr.u32 	%r323, %r4, 8;
	add.s32 	%r324, %r323, 1;
	and.b32  	%r325, %r324, 3;
	neg.s32 	%r447, %r325;
$L__BB5_10:
	.pragma "nounroll";
	// begin inline asm
	ld.global.nc.u64 %rd171, [%rd202];
	// end inline asm
	mov.b64 	%fd272, %rd171;
	setp.lt.f64 	%p162, %fd359, %fd272;
	selp.f64 	%fd359, %fd272, %fd359, %p162;
	add.s32 	%r449, %r449, 256;
	add.s64 	%rd202, %rd202, 2048;
	add.s32 	%r447, %r447, 1;
	setp.ne.s32 	%p163, %r447, 0;
	@%p163 bra 	$L__BB5_10;
$L__BB5_11:
	setp.lt.u32 	%p164, %r4, 768;
	@%p164 bra 	$L__BB5_13;
$L__BB5_12:
	mul.wide.s32 	%rd181, %r449, 8;
	add.s64 	%rd174, %rd15, %rd181;
	// begin inline asm
	ld.global.nc.u64 %rd173, [%rd174];
	// end inline asm
	mov.b64 	%fd273, %rd173;
	setp.lt.f64 	%p165, %fd359, %fd273;
	selp.f64 	%fd274, %fd273, %fd359, %p165;
	add.s64 	%rd176, %rd174, 2048;
	// begin inline asm
	ld.global.nc.u64 %rd175, [%rd176];
	// end inline asm
	mov.b64 	%fd275, %rd175;
	setp.lt.f64 	%p166, %fd274, %fd275;
	selp.f64 	%fd276, %fd275, %fd274, %p166;
	add.s64 	%rd178, %rd174, 4096;
	// begin inline asm
	ld.global.nc.u64 %rd177, [%rd178];
	// end inline asm
	mov.b64 	%fd277, %rd177;
	setp.lt.f64 	%p167, %fd276, %fd277;
	selp.f64 	%fd278, %fd277, %fd276, %p167;
	add.s64 	%rd180, %rd174, 6144;
	// begin inline asm
	ld.global.nc.u64 %rd179, [%rd180];
	// end inline asm
	mov.b64 	%fd279, %rd179;
	setp.lt.f64 	%p168, %fd278, %fd279;
	selp.f64 	%fd359, %fd279, %fd278, %p168;
	add.s32 	%r449, %r449, 1024;
	setp.lt.s32 	%p169, %r449, %r68;
	@%p169 bra 	$L__BB5_12;
$L__BB5_13:
	setp.lt.s32 	%p170, %r68, 256;
	@%p170 bra 	$L__BB5_18;
	// begin inline asm
	mov.u32 %r389, %laneid;
	// end inline asm
	mov.b64 	%rd192, %fd359;
	mov.b64 	{%r391, %r396}, %rd192;
	mov.b32 	%r397, 1;
	mov.b32 	%r438, 31;
	mov.b32 	%r439, -1;
	// begin inline asm
	shfl.sync.down.b32 %r390, %r391, %r397, %r438, %r439;
	// end inline asm
	// begin inline asm
	shfl.sync.down.b32 %r395, %r396, %r397, %r438, %r439;
	// end inline asm
	mov.b64 	%rd193, {%r390, %r395};
	mov.b64 	%fd327, %rd193;
	setp.gt.s32 	%p198, %r389, 30;
	setp.lt.f64 	%p199, %fd359, %fd327;
	selp.f64 	%fd328, %fd327, %fd359, %p199;
	selp.f64 	%fd329, %fd359, %fd328, %p198;
	mov.b64 	%rd194, %fd329;
	mov.b64 	{%r401, %r406}, %rd194;
	mov.b32 	%r407, 2;
	// begin inline asm
	shfl.sync.down.b32 %r400, %r401, %r407, %r438, %r439;
	// end inline asm
	// begin inline asm
	shfl.sync.down.b32 %r405, %r406, %r407, %r438, %r439;
	// end inline asm
	mov.b64 	%rd195, {%r400, %r405};
	mov.b64 	%fd330, %rd195;
	setp.gt.s32 	%p200, %r389, 29;
	setp.lt.f64 	%p201, %fd329, %fd330;
	selp.f64 	%fd331, %fd330, %fd329, %p201;
	selp.f64 	%fd332, %fd329, %fd331, %p200;
	mov.b64 	%rd196, %fd332;
	mov.b64 	{%r411, %r416}, %rd196;
	mov.b32 	%r417, 4;
	// begin inline asm
	shfl.sync.down.b32 %r410, %r411, %r417, %r438, %r439;
	// end inline asm
	// begin inline asm
	shfl.sync.down.b32 %r415, %r416, %r417, %r438, %r439;
	// end inline asm
	mov.b64 	%rd197, {%r410, %r415};
	mov.b64 	%fd333, %rd197;
	setp.gt.s32 	%p202, %r389, 27;
	setp.lt.f64 	%p203, %fd332, %fd333;
	selp.f64 	%fd334, %fd333, %fd332, %p203;
	selp.f64 	%fd335, %fd332, %fd334, %p202;
	mov.b64 	%rd198, %fd335;
	mov.b64 	{%r421, %r426}, %rd198;
	mov.b32 	%r427, 8;
	// begin inline asm
	shfl.sync.down.b32 %r420, %r421, %r427, %r438, %r439;
	// end inline asm
	// begin inline asm
	shfl.sync.down.b32 %r425, %r426, %r427, %r438, %r439;
	// end inline asm
	mov.b64 	%rd199, {%r420, %r425};
	mov.b64 	%fd336, %rd199;
	setp.gt.s32 	%p204, %r389, 23;
	setp.lt.f64 	%p205, %fd335, %fd336;
	selp.f64 	%fd337, %fd336, %fd335, %p205;
	selp.f64 	%fd338, %fd335, %fd337, %p204;
	mov.b64 	%rd200, %fd338;
	mov.b64 	{%r431, %r436}, %rd200;
	mov.b32 	%r437, 16;
	// begin inline asm
	shfl.sync.down.b32 %r430, %r431, %r437, %r438, %r439;
	// end inline asm
	// begin inline asm
	shfl.sync.down.b32 %r435, %r436, %r437, %r438, %r439;
	// end inline asm
	mov.b64 	%rd201, {%r430, %r435};
	mov.b64 	%fd339, %rd201;
	setp.gt.s32 	%p206, %r389, 15;
	setp.lt.f64 	%p207, %fd338, %fd339;
	selp.f64 	%fd10, %fd339, %fd338, %p207;
	selp.f64 	%fd380, %fd338, %fd10, %p206;
	setp.ne.s32 	%p208, %r389, 0;
	@%p208 bra 	$L__BB5_16;
	shr.u32 	%r440, %r1, 2;
	and.b32  	%r441, %r440, 248;
	mov.u32 	%r442, _ZZN3cub18CUB_300001_SM_10006detail6reduce28DeviceReduceSingleTileKernelINS2_10policy_hubIdjN4cuda3__47maximumIvEEE10Policy1000EPdSB_iS8_ddNS5_3std3__410__identityEEEvT0_T1_T2_T3_T4_T6_E12temp_storage;
	add.s32 	%r443, %r442, %r441;
	st.shared.f64 	[%r443+8], %fd10;
$L__BB5_16:
	bar.sync 	0;
	setp.ne.s32 	%p209, %r1, 0;
	@%p209 bra 	$L__BB5_72;
	ld.shared.f64 	%fd340, [_ZZN3cub18CUB_300001_SM_10006detail6reduce28DeviceReduceSingleTileKernelINS2_10policy_hubIdjN4cuda3__47maximumIvEEE10Policy1000EPdSB_iS8_ddNS5_3std3__410__identityEEEvT0_T1_T2_T3_T4_T6_E12temp_storage+16];
	setp.lt.f64 	%p210, %fd380, %fd340;
	selp.f64 	%fd341, %fd340, %fd380, %p210;
	ld.shared.f64 	%fd342, [_ZZN3cub18CUB_300001_SM_10006detail6reduce28DeviceReduceSingleTileKernelINS2_10policy_hubIdjN4cuda3__47maximumIvEEE10Policy1000EPdSB_iS8_ddNS5_3std3__410__identityEEEvT0_T1_T2_T3_T4_T6_E12temp_storage+24];
	setp.lt.f64 	%p211, %fd341, %fd342;
	selp.f64 	%fd343, %fd342, %fd341, %p211;
	ld.shared.f64 	%fd344, [_ZZN3cub18CUB_300001_SM_10006detail6reduce28DeviceReduceSingleTileKernelINS2_10policy_hubIdjN4cuda3__47maximumIvEEE10Policy1000EPdSB_iS8_ddNS5_3std3__410__identityEEEvT0_T1_T2_T3_T4_T6_E12temp_storage+32];
	setp.lt.f64 	%p212, %fd343, %fd344;
	selp.f64 	%fd345, %fd344, %fd343, %p212;
	ld.shared.f64 	%fd346, [_ZZN3cub18CUB_300001_SM_10006detail6reduce28DeviceReduceSingleTileKernelINS2_10policy_hubIdjN4cuda3__47maximumIvEEE10Policy1000EPdSB_iS8_ddNS5_3std3__410__identityEEEvT0_T1_T2_T3_T4_T6_E12temp_storage+40];
	setp.lt.f64 	%p213, %fd345, %fd346;
	selp.f64 	%fd347, %fd346, %fd345, %p213;
	ld.shared.f64 	%fd348, [_ZZN3cub18CUB_300001_SM_10006detail6reduce28DeviceReduceSingleTileKernelINS2_10policy_hubIdjN4cuda3__47maximumIvEEE10Policy1000EPdSB_iS8_ddNS5_3std3__410__identityEEEvT0_T1_T2_T3_T4_T6_E12temp_storage+48];
	setp.lt.f64 	%p214, %fd347, %fd348;
	selp.f64 	%fd349, %fd348, %fd347, %p214;
	ld.shared.f64 	%fd350, [_ZZN3cub18CUB_300001_SM_10006detail6reduce28DeviceReduceSingleTileKernelINS2_10policy_hubIdjN4cuda3__47maximumIvEEE10Policy1000EPdSB_iS8_ddNS5_3std3__410__identityEEEvT0_T1_T2_T3_T4_T6_E12temp_storage+56];
	setp.lt.f64 	%p215, %fd349, %fd350;
	selp.f64 	%fd351, %fd350, %fd349, %p215;
	ld.shared.f64 	%fd352, [_ZZN3cub18CUB_300001_SM_10006detail6reduce28DeviceReduceSingleTileKernelINS2_10policy_hubIdjN4cuda3__47maximumIvEEE10Policy1000EPdSB_iS8_ddNS5_3std3__410__identityEEEvT0_T1_T2_T3_T4_T6_E12temp_storage+64];
	setp.lt.f64 	%p216, %fd351, %fd352;
	selp.f64 	%fd380, %fd352, %fd351, %p216;
	bra.uni 	$L__BB5_72;
$L__BB5_18:
	// begin inline asm
	mov.u32 %r326, %laneid;
	// end inline asm
	and.b32  	%r377, %r1, 992;
	add.s32 	%r378, %r377, 32;
	setp.gt.s32 	%p171, %r378, %r68;
	not.b32 	%r379, %r377;
	add.s32 	%r380, %r68, %r379;
	selp.b32 	%r375, %r380, 31, %p171;
	mov.b64 	%rd182, %fd359;
	mov.b64 	{%r328, %r333}, %rd182;
	mov.b32 	%r334, 1;
	mov.b32 	%r376, -1;
	// begin inline asm
	shfl.sync.down.b32 %r327, %r328, %r334, %r375, %r376;
	// end inline asm
	// begin inline asm
	shfl.sync.down.b32 %r332, %r333, %r334, %r375, %r376;
	// end inline asm
	mov.b64 	%rd183, {%r327, %r332};
	mov.b64 	%fd280, %rd183;
	setp.lt.s32 	%p172, %r326, %r375;
	setp.lt.f64 	%p173, %fd359, %fd280;
	selp.f64 	%fd281, %fd280, %fd359, %p173;
	selp.f64 	%fd282, %fd281, %fd359, %p172;
	mov.b64 	%rd184, %fd282;
	mov.b64 	{%r338, %r343}, %rd184;
	mov.b32 	%r344, 2;
	// begin inline asm
	shfl.sync.down.b32 %r337, %r338, %r344, %r375, %r376;
	// end inline asm
	// begin inline asm
	shfl.sync.down.b32 %r342, %r343, %r344, %r375, %r376;
	// end inline asm
	mov.b64 	%rd185, {%r337, %r342};
	mov.b64 	%fd283, %rd185;
	add.s32 	%r381, %r326, 2;
	setp.gt.s32 	%p174, %r381, %r375;
	setp.lt.f64 	%p175, %fd282, %fd283;
	selp.f64 	%fd284, %fd283, %fd282, %p175;
	selp.f64 	%fd285, %fd282, %fd284, %p174;
	mov.b64 	%rd186, %fd285;
	mov.b64 	{%r348, %r353}, %rd186;
	mov.b32 	%r354, 4;
	// begin inline asm
	shfl.sync.down.b32 %r347, %r348, %r354, %r375, %r376;
	// end inline asm
	// begin inline asm
	shfl.sync.down.b32 %r352, %r353, %r354, %r375, %r376;
	// end inline asm
	mov.b64 	%rd187, {%r347, %r352};
	mov.b64 	%fd286, %rd187;
	add.s32 	%r382, %r326, 4;
	setp.gt.s32 	%p176, %r382, %r375;
	setp.lt.f64 	%p177, %fd285, %fd286;
	selp.f64 	%fd287, %fd286, %fd285, %p177;
	selp.f64 	%fd288, %fd285, %fd287, %p176;
	mov.b64 	%rd188, %fd288;
	mov.b64 	{%r358, %r363}, %rd188;
	mov.b32 	%r364, 8;
	// begin inline asm
	shfl.sync.down.b32 %r357, %r358, %r364, %r375, %r376;
	// end inline asm
	// begin inline asm
	shfl.sync.down.b32 %r362, %r363, %r364, %r375, %r376;
	// end inline asm
	mov.b64 	%rd189, {%r357, %r362};
	mov.b64 	%fd289, %rd189;
	add.s32 	%r383, %r326, 8;
	setp.gt.s32 	%p178, %r383, %r375;
	setp.lt.f64 	%p179, %fd288, %fd289;
	selp.f64 	%fd290, %fd289, %fd288, %p179;
	selp.f64 	%fd291, %fd288, %fd290, %p178;
	mov.b64 	%rd190, %fd291;
	mov.b64 	{%r368, %r373}, %rd190;
	mov.b32 	%r374, 16;
	// begin inline asm
	shfl.sync.down.b32 %r367, %r368, %r374, %r375, %r376;
	// end inline asm
	// begin inline asm
	shfl.sync.down.b32 %r372, %r373, %r374, %r375, %r376;
	// end inline asm
	mov.b64 	%rd191, {%r367, %r372};
	mov.b64 	%fd292, %rd191;
	add.s32 	%r384, %r326, 16;
	setp.gt.s32 	%p180, %r384, %r375;
	setp.lt.f64 	%p181, %fd291, %fd292;
	selp.f64 	%fd293, %fd292, %fd291, %p181;
	selp.f64 	%fd380, %fd291, %fd293, %p180;
	setp.ne.s32 	%p182, %r326, 0;
	@%p182 bra 	$L__BB5_20;
	shr.u32 	%r385, %r1, 2;
	and.b32  	%r386, %r385, 248;
	mov.u32 	%r387, _ZZN3cub18CUB_300001_SM_10006detail6reduce28DeviceReduceSingleTileKernelINS2_10policy_hubIdjN4cuda3__47maximumIvEEE10Policy1000EPdSB_iS8_ddNS5_3std3__410__identityEEEvT0_T1_T2_T3_T4_T6_E12temp_storage;
	add.s32 	%r388, %r387, %r386;
	st.shared.f64 	[%r388+8], %fd380;
$L__BB5_20:
	bar.sync 	0;
	setp.ne.s32 	%p183, %r1, 0;
	@%p183 bra 	$L__BB5_72;
	setp.gt.s32 	%p184, %r68, 32;
	ld.shared.f64 	%fd294, [_ZZN3cub18CUB_300001_SM_10006detail6reduce28DeviceReduceSingleTileKernelINS2_10policy_hubIdjN4cuda3__47maximumIvEEE10Policy1000EPdSB_iS8_ddNS5_3std3__410__identityEEEvT0_T1_T2_T3_T4_T6_E12temp_storage+16];
	setp.lt.f64 	%p185, %fd380, %fd294;
	selp.f64 	%fd296, %fd294, %fd380, %p185;
	selp.f64 	%fd297, %fd296, %fd380, %p184;
	setp.gt.s32 	%p186, %r68, 64;
	ld.shared.f64 	%fd299, [_ZZN3cub18CUB_300001_SM_10006detail6reduce28DeviceReduceSingleTileKernelINS2_10policy_hubIdjN4cuda3__47maximumIvEEE10Policy1000EPdSB_iS8_ddNS5_3std3__410__identityEEEvT0_T1_T2_T3_T4_T6_E12temp_storage+24];
	setp.lt.f64 	%p187, %fd297, %fd299;
	selp.f64 	%fd301, %fd299, %fd297, %p187;
	selp.f64 	%fd302, %fd301, %fd297, %p186;
	setp.gt.s32 	%p188, %r68, 96;
	ld.shared.f64 	%fd304, [_ZZN3cub18CUB_300001_SM_10006detail6reduce28DeviceReduceSingleTileKernelINS2_10policy_hubIdjN4cuda3__47maximumIvEEE10Policy1000EPdSB_iS8_ddNS5_3std3__410__identityEEEvT0_T1_T2_T3_T4_T6_E12temp_storage+32];
	setp.lt.f64 	%p189, %fd302, %fd304;
	selp.f64 	%fd306, %fd304, %fd302, %p189;
	selp.f64 	%fd307, %fd306, %fd302, %p188;
	setp.gt.s32 	%p190, %r68, 128;
	ld.shared.f64 	%fd309, [_ZZN3cub18CUB_300001_SM_10006detail6reduce28DeviceReduceSingleTileKernelINS2_10policy_hubIdjN4cuda3__47maximumIvEEE10Policy1000EPdSB_iS8_ddNS5_3std3__410__identityEEEvT0_T1_T2_T3_T4_T6_E12temp_storage+40];
	setp.lt.f64 	%p191, %fd307, %fd309;
	selp.f64 	%fd311, %fd309, %fd307, %p191;
	selp.f64 	%fd312, %fd311, %fd307, %p190;
	setp.gt.s32 	%p192, %r68, 160;
	ld.shared.f64 	%fd314, [_ZZN3cub18CUB_300001_SM_10006detail6reduce28DeviceReduceSingleTileKernelINS2_10policy_hubIdjN4cuda3__47maximumIvEEE10Policy1000EPdSB_iS8_ddNS5_3std3__410__identityEEEvT0_T1_T2_T3_T4_T6_E12temp_storage+48];
	setp.lt.f64 	%p193, %fd312, %fd314;
	selp.f64 	%fd316, %fd314, %fd312, %p193;
	selp.f64 	%fd317, %fd316, %fd312, %p192;
	setp.gt.s32 	%p194, %r68, 192;
	ld.shared.f64 	%fd319, [_ZZN3cub18CUB_300001_SM_10006detail6reduce28DeviceReduceSingleTileKernelINS2_10policy_hubIdjN4cuda3__47maximumIvEEE10Policy1000EPdSB_iS8_ddNS5_3std3__410__identityEEEvT0_T1_T2_T3_T4_T6_E12temp_storage+56];
	setp.lt.f64 	%p195, %fd317, %fd319;
	selp.f64 	%fd321, %fd319, %fd317, %p195;
	selp.f64 	%fd322, %fd321, %fd317, %p194;
	setp.gt.s32 	%p196, %r68, 224;
	ld.shared.f64 	%fd324, [_ZZN3cub18CUB_300001_SM_10006detail6reduce28DeviceReduceSingleTileKernelINS2_10policy_hubIdjN4cuda3__47maximumIvEEE10Policy1000EPdSB_iS8_ddNS5_3std3__410__identityEEEvT0_T1_T2_T3_T4_T6_E12temp_storage+64];
	setp.lt.f64 	%p197, %fd322, %fd324;
	selp.f64 	%fd326, %fd324, %fd322, %p197;
	selp.f64 	%fd380, %fd326, %fd322, %p196;
	bra.uni 	$L__BB5_72;
$L__BB5_22:
	mov.u32 	%r13, %tid.x;
	shl.b32 	%r14, %r13, 2;
	mul.wide.u32 	%rd126, %r14, 8;
	add.s64 	%rd116, %rd15, %rd126;
	// begin inline asm
	ld.global.nc.v2.u64 {%rd114, %rd115}, [%rd116];
	// end inline asm
	add.s64 	%rd119, %rd116, 16;
	// begin inline asm
	ld.global.nc.v2.u64 {%rd117, %rd118}, [%rd119];
	// end inline asm
	mov.b64 	%fd206, %rd114;
	mov.b64 	%fd207, %rd115;
	mov.b64 	%fd208, %rd117;
	mov.b64 	%fd209, %rd118;
	add.s64 	%rd122, %rd116, 8192;
	// begin inline asm
	ld.global.nc.v2.u64 {%rd120, %rd121}, [%rd122];
	// end inline asm
	add.s64 	%rd125, %rd116, 8208;
	// begin inline asm
	ld.global.nc.v2.u64 {%rd123, %rd124}, [%rd125];
	// end inline asm
	mov.b64 	%fd210, %rd120;
	mov.b64 	%fd211, %rd121;
	mov.b64 	%fd212, %rd123;
	mov.b64 	%fd213, %rd124;
	setp.lt.f64 	%p111, %fd206, %fd207;
	selp.f64 	%fd214, %fd207, %fd206, %p111;
	setp.lt.f64 	%p112, %fd214, %fd208;
	selp.f64 	%fd215, %fd208, %fd214, %p112;
	setp.lt.f64 	%p113, %fd215, %fd209;
	selp.f64 	%fd216, %fd209, %fd215, %p113;
	setp.lt.f64 	%p114, %fd216, %fd210;
	selp.f64 	%fd217, %fd210, %fd216, %p114;
	setp.lt.f64 	%p115, %fd217, %fd211;
	selp.f64 	%fd218, %fd211, %fd217, %p115;
	setp.lt.f64 	%p116, %fd218, %fd212;
	selp.f64 	%fd219, %fd212, %fd218, %p116;
	setp.lt.f64 	%p117, %fd219, %fd213;
	selp.f64 	%fd366, %fd213, %fd219, %p117;
	setp.lt.u32 	%p118, %r68, 4096;
	mov.b32 	%r452, 2048;
	@%p118 bra 	$L__BB5_26;
	add.s32 	%r15, %r68, -2048;
	mov.b32 	%r452, 2048;
$L__BB5_24:
	add.s32 	%r258, %r452, %r14;
	mul.wide.u32 	%rd139, %r258, 8;
	add.s64 	%rd129, %rd15, %rd139;
	// begin inline asm
	ld.global.nc.v2.u64 {%rd127, %rd128}, [%rd129];
	// end inline asm
	add.s64 	%rd132, %rd129, 16;
	// begin inline asm
	ld.global.nc.v2.u64 {%rd130, %rd131}, [%rd132];
	// end inline asm
	mov.b64 	%fd220, %rd127;
	mov.b64 	%fd221, %rd128;
	mov.b64 	%fd222, %rd130;
	mov.b64 	%fd223, %rd131;
	add.s64 	%rd135, %rd129, 8192;
	// begin inline asm
	ld.global.nc.v2.u64 {%rd133, %rd134}, [%rd135];
	// end inline asm
	add.s64 	%rd138, %rd129, 8208;
	// begin inline asm
	ld.global.nc.v2.u64 {%rd136, %rd137}, [%rd138];
	// end inline asm
	mov.b64 	%fd224, %rd133;
	mov.b64 	%fd225, %rd134;
	mov.b64 	%fd226, %rd136;
	mov.b64 	%fd227, %rd137;
	setp.lt.f64 	%p119, %fd366, %fd220;
	selp.f64 	%fd228, %fd220, %fd366, %p119;
	setp.lt.f64 	%p120, %fd228, %fd221;
	selp.f64 	%fd229, %fd221, %fd228, %p120;
	setp.lt.f64 	%p121, %fd229, %fd222;
	selp.f64 	%fd230, %fd222, %fd229, %p121;
	setp.lt.f64 	%p122, %fd230, %fd223;
	selp.f64 	%fd231, %fd223, %fd230, %p122;
	setp.lt.f64 	%p123, %fd231, %fd224;
	selp.f64 	%fd232, %fd224, %fd231, %p123;
	setp.lt.f64 	%p124, %fd232, %fd225;
	selp.f64 	%fd233, %fd225, %fd232, %p124;
	setp.lt.f64 	%p125, %fd233, %fd226;
	selp.f64 	%fd234, %fd226, %fd233, %p125;
	setp.lt.f64 	%p126, %fd234, %fd227;
	selp.f64 	%fd366, %fd227, %fd234, %p126;
	sub.s32 	%r259, %r68, %r452;
	setp.lt.s32 	%p127, %r259, 2048;
	@%p127 bra 	$L__BB5_34;
	add.s32 	%r452, %r452, 2048;
	setp.le.s32 	%p128, %r452, %r15;
	@%p128 bra 	$L__BB5_24;
$L__BB5_26:
	setp.le.s32 	%p129, %r68, %r452;
	@%p129 bra 	$L__BB5_34;
	sub.s32 	%r19, %r68, %r452;
	setp.ge.s32 	%p130, %r13, %r19;
	@%p130 bra 	$L__BB5_34;
	not.b32 	%r260, %r13;
	add.s32 	%r261, %r68, %r260;
	sub.s32 	%r20, %r261, %r452;
	and.b32  	%r262, %r20, 768;
	setp.eq.s32 	%p131, %r262, 768;
	mov.u32 	%r456, %r13;
	@%p131 bra 	$L__BB5_31;
	add.s32 	%r454, %r13, %r452;
	shr.u32 	%r263, %r20, 8;
	add.s32 	%r264, %r263, 1;
	and.b32  	%r265, %r264, 3;
	neg.s32 	%r453, %r265;
	mov.u32 	%r456, %r13;
$L__BB5_30:
	.pragma "nounroll";
	mul.wide.u32 	%rd142, %r454, 8;
	add.s64 	%rd141, %rd15, %rd142;
	// begin inline asm
	ld.global.nc.u64 %rd140, [%rd141];
	// end inline asm
	mov.b64 	%fd236, %rd140;
	setp.lt.f64 	%p132, %fd366, %fd236;
	selp.f64 	%fd366, %fd236, %fd366, %p132;
	add.s32 	%r456, %r456, 256;
	add.s32 	%r454, %r454, 256;
	add.s32 	%r453, %r453, 1;
	setp.ne.s32 	%p133, %r453, 0;
	@%p133 bra 	$L__BB5_30;
$L__BB5_31:
	setp.lt.u32 	%p134, %r20, 768;
	@%p134 bra 	$L__BB5_34;
	cvt.u64.u32 	%rd143, %r456;
	cvt.u64.u32 	%rd144, %r452;
	add.s64 	%rd145, %rd143, %rd144;
	shl.b64 	%rd146, %rd145, 3;
	add.s64 	%rd147, %rd146, %rd15;
	add.s64 	%rd203, %rd147, 4096;
	add.s32 	%r457, %r456, %r452;
$L__BB5_33:
	mul.wide.u32 	%rd156, %r457, 8;
	add.s64 	%rd149, %rd15, %rd156;
	// begin inline asm
	ld.global.nc.u64 %rd148, [%rd149];
	// end inline asm
	mov.b64 	%fd237, %rd148;
	setp.lt.f64 	%p135, %fd366, %fd237;
	selp.f64 	%fd238, %fd237, %fd366, %p135;
	add.s64 	%rd151, %rd203, -2048;
	// begin inline asm
	ld.global.nc.u64 %rd150, [%rd151];
	// end inline asm
	mov.b64 	%fd239, %rd150;
	setp.lt.f64 	%p136, %fd238, %fd239;
	selp.f64 	%fd240, %fd239, %fd238, %p136;
	// begin inline asm
	ld.global.nc.u64 %rd152, [%rd203];
	// end inline asm
	mov.b64 	%fd241, %rd152;
	setp.lt.f64 	%p137, %fd240, %fd241;
	selp.f64 	%fd242, %fd241, %fd240, %p137;
	add.s64 	%rd155, %rd203, 2048;
	// begin inline asm
	ld.global.nc.u64 %rd154, [%rd155];
	// end inline asm
	mov.b64 	%fd243, %rd154;
	setp.lt.f64 	%p138, %fd242, %fd243;
	selp.f64 	%fd366, %fd243, %fd242, %p138;
	add.s32 	%r456, %r456, 1024;
	add.s64 	%rd203, %rd203, 8192;
	add.s32 	%r457, %r457, 1024;
	setp.lt.s32 	%p139, %r456, %r19;
	@%p139 bra 	$L__BB5_33;
$L__BB5_34:
	// begin inline asm
	mov.u32 %r266, %laneid;
	// end inline asm
	mov.b64 	%rd157, %fd366;
	mov.b64 	{%r268, %r273}, %rd157;
	mov.b32 	%r274, 1;
	mov.b32 	%r315, 31;
	mov.b32 	%r316, -1;
	// begin inline asm
	shfl.sync.down.b32 %r267, %r268, %r274, %r315, %r316;
	// end inline asm
	// begin inline asm
	shfl.sync.down.b32 %r272, %r273, %r274, %r315, %r316;
	// end inline asm
	mov.b64 	%rd158, {%r267, %r272};
	mov.b64 	%fd244, %rd158;
	setp.gt.s32 	%p140, %r266, 30;
	setp.lt.f64 	%p141, %fd366, %fd244;
	selp.f64 	%fd245, %fd244, %fd366, %p141;
	selp.f64 	%fd246, %fd366, %fd245, %p140;
	mov.b64 	%rd159, %fd246;
	mov.b64 	{%r278, %r283}, %rd159;
	mov.b32 	%r284, 2;
	// begin inline asm
	shfl.sync.down.b32 %r277, %r278, %r284, %r315, %r316;
	// end inline asm
	// begin inline asm
	shfl.sync.down.b32 %r282, %r283, %r284, %r315, %r316;
	// end inline asm
	mov.b64 	%rd160, {%r277, %r282};
	mov.b64 	%fd247, %rd160;
	setp.gt.s32 	%p142, %r266, 29;
	setp.lt.f64 	%p143, %fd246, %fd247;
	selp.f64 	%fd248, %fd247, %fd246, %p143;
	selp.f64 	%fd249, %fd246, %fd248, %p142;
	mov.b64 	%rd161, %fd249;
	mov.b64 	{%r288, %r293}, %rd161;
	mov.b32 	%r294, 4;
	// begin inline asm
	shfl.sync.down.b32 %r287, %r288, %r294, %r315, %r316;
	// end inline asm
	// begin inline asm
	shfl.sync.down.b32 %r292, %r293, %r294, %r315, %r316;
	// end inline asm
	mov.b64 	%rd162, {%r287, %r292};
	mov.b64 	%fd250, %rd162;
	setp.gt.s32 	%p144, %r266, 27;
	setp.lt.f64 	%p145, %fd249, %fd250;
	selp.f64 	%fd251, %fd250, %fd249, %p145;
	selp.f64 	%fd252, %fd249, %fd251, %p144;
	mov.b64 	%rd163, %fd252;
	mov.b64 	{%r298, %r303}, %rd163;
	mov.b32 	%r304, 8;
	// begin inline asm
	shfl.sync.down.b32 %r297, %r298, %r304, %r315, %r316;
	// end inline asm
	// begin inline asm
	shfl.sync.down.b32 %r302, %r303, %r304, %r315, %r316;
	// end inline asm
	mov.b64 	%rd164, {%r297, %r302};
	mov.b64 	%fd253, %rd164;
	setp.gt.s32 	%p146, %r266, 23;
	setp.lt.f64 	%p147, %fd252, %fd253;
	selp.f64 	%fd254, %fd253, %fd252, %p147;
	selp.f64 	%fd255, %fd252, %fd254, %p146;
	mov.b64 	%rd165, %fd255;
	mov.b64 	{%r308, %r313}, %rd165;
	mov.b32 	%r314, 16;
	// begin inline asm
	shfl.sync.down.b32 %r307, %r308, %r314, %r315, %r316;
	// end inline asm
	// begin inline asm
	shfl.sync.down.b32 %r312, %r313, %r314, %r315, %r316;
	// end inline asm
	mov.b64 	%rd166, {%r307, %r312};
	mov.b64 	%fd256, %rd166;
	setp.gt.s32 	%p148, %r266, 15;
	setp.lt.f64 	%p149, %fd255, %fd256;
	selp.f64 	%fd26, %fd256, %fd255, %p149;
	selp.f64 	%fd380, %fd255, %fd26, %p148;
	setp.ne.s32 	%p150, %r266, 0;
	@%p150 bra 	$L__BB5_36;
	shr.u32 	%r317, %r13, 2;
	and.b32  	%r318, %r317, 248;
	mov.u32 	%r319, _ZZN3cub18CUB_300001_SM_10006detail6reduce28DeviceReduceSingleTileKernelINS2_10policy_hubIdjN4cuda3__47maximumIvEEE10Policy1000EPdSB_iS8_ddNS5_3std3__410__identityEEEvT0_T1_T2_T3_T4_T6_E12temp_storage;
	add.s32 	%r320, %r319, %r318;
	st.shared.f64 	[%r320+8], %fd26;
$L__BB5_36:
	bar.sync 	0;
	setp.ne.s32 	%p151, %r13, 0;
	@%p151 bra 	$L__BB5_72;
	ld.shared.f64 	%fd257, [_ZZN3cub18CUB_300001_SM_10006detail6reduce28DeviceReduceSingleTileKernelINS2_10policy_hubIdjN4cuda3__47maximumIvEEE10Policy1000EPdSB_iS8_ddNS5_3std3__410__identityEEEvT0_T1_T2_T3_T4_T6_E12temp_storage+16];
	setp.lt.f64 	%p152, %fd380, %fd257;
	selp.f64 	%fd258, %fd257, %fd380, %p152;
	ld.shared.f64 	%fd259, [_ZZN3cub18CUB_300001_SM_10006detail6reduce28DeviceReduceSingleTileKernelINS2_10policy_hubIdjN4cuda3__47maximumIvEEE10Policy1000EPdSB_iS8_ddNS5_3std3__410__identityEEEvT0_T1_T2_T3_T4_T6_E12temp_storage+24];
	setp.lt.f64 	%p153, %fd258, %fd259;
	selp.f64 	%fd260, %fd259, %fd258, %p153;
	ld.shared.f64 	%fd261, [_ZZN3cub18CUB_300001_SM_10006detail6reduce28DeviceReduceSingleTileKernelINS2_10policy_hubIdjN4cuda3__47maximumIvEEE10Policy1000EPdSB_iS8_ddNS5_3std3__410__identityEEEvT0_T1_T2_T3_T4_T6_E12temp_storage+32];
	setp.lt.f64 	%p154, %fd260, %fd261;
	selp.f64 	%fd262, %fd261, %fd260, %p154;
	ld.shared.f64 	%fd263, [_ZZN3cub18CUB_300001_SM_10006detail6reduce28DeviceReduceSingleTileKernelINS2_10policy_hubIdjN4cuda3__47maximumIvEEE10Policy1000EPdSB_iS8_ddNS5_3std3__410__identityEEEvT0_T1_T2_T3_T4_T6_E12temp_storage+40];
	setp.lt.f64 	%p155, %fd262, %fd263;
	selp.f64 	%fd264, %fd263, %fd262, %p155;
	ld.shared.f64 	%fd265, [_ZZN3cub18CUB_300001_SM_10006detail6reduce28DeviceReduceSingleTileKernelINS2_10policy_hubIdjN4cuda3__47maximumIvEEE10Policy1000EPdSB_iS8_ddNS5_3std3__410__identityEEEvT0_T1_T2_T3_T4_T6_E12temp_storage+48];
	setp.lt.f64 	%p156, %fd264, %fd265;
	selp.f64 	%fd266, %fd265, %fd264, %p156;
	ld.shared.f64 	%fd267, [_ZZN3cub18CUB_300001_SM_10006detail6reduce28DeviceReduceSingleTileKernelINS2_10policy_hubIdjN4cuda3__47maximumIvEEE10Policy1000EPdSB_iS8_ddNS5_3std3__410__identityEEEvT0_T1_T2_T3_T4_T6_E12temp_storage+56];
	setp.lt.f64 	%p157, %fd266, %fd267;
	selp.f64 	%fd268, %fd267, %fd266, %p157;
	ld.shared.f64 	%fd269, [_ZZN3cub18CUB_300001_SM_10006detail6reduce28DeviceReduceSingleTileKernelINS2_10policy_hubIdjN4cuda3__47maximumIvEEE10Policy1000EPdSB_iS8_ddNS5_3std3__410__identityEEEvT0_T1_T2_T3_T4_T6_E12temp_storage+64];
	setp.lt.f64 	%p158, %fd268, %fd269;
	selp.f64 	%fd380, %fd269, %fd268, %p158;
	bra.uni 	$L__BB5_72;
$L__BB5_38:
	setp.gt.s32 	%p3, %r68, 2047;
	@%p3 bra 	$L__BB5_56;
	mov.u32 	%r35, %tid.x;
	setp.ge.s32 	%p52, %r35, %r68;
	mov.f64 	%fd372, 0d0000000000000000;
	mov.u32 	%r462, %r35;
	@%p52 bra 	$L__BB5_41;
	mul.wide.u32 	%rd81, %r35, 8;
	add.s64 	%rd80, %rd15, %rd81;
	// begin inline asm
	ld.global.nc.u64 %rd79, [%rd80];
	// end inline asm
	mov.b64 	%fd372, %rd79;
	add.s32 	%r462, %r35, 256;
$L__BB5_41:
	setp.ge.s32 	%p53, %r462, %r68;
	@%p53 bra 	$L__BB5_47;
	not.b32 	%r133, %r462;
	add.s32 	%r38, %r68, %r133;
	and.b32  	%r134, %r38, 768;
	setp.eq.s32 	%p54, %r134, 768;
	@%p54 bra 	$L__BB5_45;
	mul.wide.u32 	%rd82, %r462, 8;
	add.s64 	%rd204, %rd15, %rd82;
	shr.u32 	%r135, %r38, 8;
	add.s32 	%r136, %r135, 1;
	and.b32  	%r137, %r136, 3;
	neg.s32 	%r460, %r137;
$L__BB5_44:
	.pragma "nounroll";
	// begin inline asm
	ld.global.nc.u64 %rd83, [%rd204];
	// end inline asm
	mov.b64 	%fd125, %rd83;
	setp.lt.f64 	%p55, %fd372, %fd125;
	selp.f64 	%fd372, %fd125, %fd372, %p55;
	add.s32 	%r462, %r462, 256;
	add.s64 	%rd204, %rd204, 2048;
	add.s32 	%r460, %r460, 1;
	setp.ne.s32 	%p56, %r460, 0;
	@%p56 bra 	$L__BB5_44;
$L__BB5_45:
	setp.lt.u32 	%p57, %r38, 768;
	@%p57 bra 	$L__BB5_47;
$L__BB5_46:
	mul.wide.s32 	%rd93, %r462, 8;
	add.s64 	%rd86, %rd15, %rd93;
	// begin inline asm
	ld.global.nc.u64 %rd85, [%rd86];
	// end inline asm
	mov.b64 	%fd126, %rd85;
	setp.lt.f64 	%p58, %fd372, %fd126;
	selp.f64 	%fd127, %fd126, %fd372, %p58;
	add.s64 	%rd88, %rd86, 2048;
	// begin inline asm
	ld.global.nc.u64 %rd87, [%rd88];
	// end inline asm
	mov.b64 	%fd128, %rd87;
	setp.lt.f64 	%p59, %fd127, %fd128;
	selp.f64 	%fd129, %fd128, %fd127, %p59;
	add.s64 	%rd90, %rd86, 4096;
	// begin inline asm
	ld.global.nc.u64 %rd89, [%rd90];
	// end inline asm
	mov.b64 	%fd130, %rd89;
	setp.lt.f64 	%p60, %fd129, %fd130;
	selp.f64 	%fd131, %fd130, %fd129, %p60;
	add.s64 	%rd92, %rd86, 6144;
	// begin inline asm
	ld.global.nc.u64 %rd91, [%rd92];
	// end inline asm
	mov.b64 	%fd132, %rd91;
	setp.lt.f64 	%p61, %fd131, %fd132;
	selp.f64 	%fd372, %fd132, %fd131, %p61;
	add.s32 	%r462, %r462, 1024;
	setp.lt.s32 	%p62, %r462, %r68;
	@%p62 bra 	$L__BB5_46;
$L__BB5_47:
	setp.lt.s32 	%p63, %r68, 256;
	@%p63 bra 	$L__BB5_52;
	// begin inline asm
	mov.u32 %r201, %laneid;
	// end inline asm
	mov.b64 	%rd104, %fd372;
	mov.b64 	{%r203, %r208}, %rd104;
	mov.b32 	%r209, 1;
	mov.b32 	%r250, 31;
	mov.b32 	%r251, -1;
	// begin inline asm
	shfl.sync.down.b32 %r202, %r203, %r209, %r250, %r251;
	// end inline asm
	// begin inline asm
	shfl.sync.down.b32 %r207, %r208, %r209, %r250, %r251;
	// end inline asm
	mov.b64 	%rd105, {%r202, %r207};
	mov.b64 	%fd180, %rd105;
	setp.gt.s32 	%p91, %r201, 30;
	setp.lt.f64 	%p92, %fd372, %fd180;
	selp.f64 	%fd181, %fd180, %fd372, %p92;
	selp.f64 	%fd182, %fd372, %fd181, %p91;
	mov.b64 	%rd106, %fd182;
	mov.b64 	{%r213, %r218}, %rd106;
	mov.b32 	%r219, 2;
	// begin inline asm
	shfl.sync.down.b32 %r212, %r213, %r219, %r250, %r251;
	// end inline asm
	// begin inline asm
	shfl.sync.down.b32 %r217, %r218, %r219, %r250, %r251;
	// end inline asm
	mov.b64 	%rd107, {%r212, %r217};
	mov.b64 	%fd183, %rd107;
	setp.gt.s32 	%p93, %r201, 29;
	setp.lt.f64 	%p94, %fd182, %fd183;
	selp.f64 	%fd184, %fd183, %fd182, %p94;
	selp.f64 	%fd185, %fd182, %fd184, %p93;
	mov.b64 	%rd108, %fd185;
	mov.b64 	{%r223, %r228}, %rd108;
	mov.b32 	%r229, 4;
	// begin inline asm
	shfl.sync.down.b32 %r222, %r223, %r229, %r250, %r251;
	// end inline asm
	// begin inline asm
	shfl.sync.down.b32 %r227, %r228, %r229, %r250, %r251;
	// end inline asm
	mov.b64 	%rd109, {%r222, %r227};
	mov.b64 	%fd186, %rd109;
	setp.gt.s32 	%p95, %r201, 27;
	setp.lt.f64 	%p96, %fd185, %fd186;
	selp.f64 	%fd187, %fd186, %fd185, %p96;
	selp.f64 	%fd188, %fd185, %fd187, %p95;
	mov.b64 	%rd110, %fd188;
	mov.b64 	{%r233, %r238}, %rd110;
	mov.b32 	%r239, 8;
	// begin inline asm
	shfl.sync.down.b32 %r232, %r233, %r239, %r250, %r251;
	// end inline asm
	// begin inline asm
	shfl.sync.down.b32 %r237, %r238, %r239, %r250, %r251;
	// end inline asm
	mov.b64 	%rd111, {%r232, %r237};
	mov.b64 	%fd189, %rd111;
	setp.gt.s32 	%p97, %r201, 23;
	setp.lt.f64 	%p98, %fd188, %fd189;
	selp.f64 	%fd190, %fd189, %fd188, %p98;
	selp.f64 	%fd191, %fd188, %fd190, %p97;
	mov.b64 	%rd112, %fd191;
	mov.b64 	{%r243, %r248}, %rd112;
	mov.b32 	%r249, 16;
	// begin inline asm
	shfl.sync.down.b32 %r242, %r243, %r249, %r250, %r251;
	// end inline asm
	// begin inline asm
	shfl.sync.down.b32 %r247, %r248, %r249, %r250, %r251;
	// end inline asm
	mov.b64 	%rd113, {%r242, %r247};
	mov.b64 	%fd192, %rd113;
	setp.gt.s32 	%p99, %r201, 15;
	setp.lt.f64 	%p100, %fd191, %fd192;
	selp.f64 	%fd38, %fd192, %fd191, %p100;
	selp.f64 	%fd380, %fd191, %fd38, %p99;
	setp.ne.s32 	%p101, %r201, 0;
	@%p101 bra 	$L__BB5_50;
	shr.u32 	%r252, %r35, 2;
	and.b32  	%r253, %r252, 248;
	mov.u32 	%r254, _ZZN3cub18CUB_300001_SM_10006detail6reduce28DeviceReduceSingleTileKernelINS2_10policy_hubIdjN4cuda3__47maximumIvEEE10Policy1000EPdSB_iS8_ddNS5_3std3__410__identityEEEvT0_T1_T2_T3_T4_T6_E12temp_storage;
	add.s32 	%r255, %r254, %r253;
	st.shared.f64 	[%r255+8], %fd38;
$L__BB5_50:
	bar.sync 	0;
	setp.ne.s32 	%p102, %r35, 0;
	@%p102 bra 	$L__BB5_72;
	ld.shared.f64 	%fd193, [_ZZN3cub18CUB_300001_SM_10006detail6reduce28DeviceReduceSingleTileKernelINS2_10policy_hubIdjN4cuda3__47maximumIvEEE10Policy1000EPdSB_iS8_ddNS5_3std3__410__identityEEEvT0_T1_T2_T3_T4_T6_E12temp_storage+16];
	setp.lt.f64 	%p103, %fd380, %fd193;
	selp.f64 	%fd194, %fd193, %fd380, %p103;
	ld.shared.f64 	%fd195, [_ZZN3cub18CUB_300001_SM_10006detail6reduce28DeviceReduceSingleTileKernelINS2_10policy_hubIdjN4cuda3__47maximumIvEEE10Policy1000EPdSB_iS8_ddNS5_3std3__410__identityEEEvT0_T1_T2_T3_T4_T6_E12temp_storage+24];
	setp.lt.f64 	%p104, %fd194, %fd195;
	selp.f64 	%fd196, %fd195, %fd194, %p104;
	ld.shared.f64 	%fd197, [_ZZN3cub18CUB_300001_SM_10006detail6reduce28DeviceReduceSingleTileKernelINS2_10policy_hubIdjN4cuda3__47maximumIvEEE10Policy1000EPdSB_iS8_ddNS5_3std3__410__identityEEEvT0_T1_T2_T3_T4_T6_E12temp_storage+32];
	setp.lt.f64 	%p105, %fd196, %fd197;
	selp.f64 	%fd198, %fd197, %fd196, %p105;
	ld.shared.f64 	%fd199, [_ZZN3cub18CUB_300001_SM_10006detail6reduce28DeviceReduceSingleTileKernelINS2_10policy_hubIdjN4cuda3__47maximumIvEEE10Policy1000EPdSB_iS8_ddNS5_3std3__410__identityEEEvT0_T1_T2_T3_T4_T6_E12temp_storage+40];
	setp.lt.f64 	%p106, %fd198, %fd199;
	selp.f64 	%fd200, %fd199, %fd198, %p106;
	ld.shared.f64 	%fd201, [_ZZN3cub18CUB_300001_SM_10006detail6reduce28DeviceReduceSingleTileKernelINS2_10policy_hubIdjN4cuda3__47maximumIvEEE10Policy1000EPdSB_iS8_ddNS5_3std3__410__identityEEEvT0_T1_T2_T3_T4_T6_E12temp_storage+48];
	setp.lt.f64 	%p107, %fd200, %fd201;
	selp.f64 	%fd202, %fd201, %fd200, %p107;
	ld.shared.f64 	%fd203, [_ZZN3cub18CUB_300001_SM_10006detail6reduce28DeviceReduceSingleTileKernelINS2_10policy_hubIdjN4cuda3__47maximumIvEEE10Policy1000EPdSB_iS8_ddNS5_3std3__410__identityEEEvT0_T1_T2_T3_T4_T6_E12temp_storage+56];
	setp.lt.f64 	%p108, %fd202, %fd203;
	selp.f64 	%fd204, %fd203, %fd202, %p108;
	ld.shared.f64 	%fd205, [_ZZN3cub18CUB_300001_SM_10006detail6reduce28DeviceReduceSingleTileKernelINS2_10policy_hubIdjN4cuda3__47maximumIvEEE10Policy1000EPdSB_iS8_ddNS5_3std3__410__identityEEEvT0_T1_T2_T3_T4_T6_E12temp_storage+64];
	setp.lt.f64 	%p109, %fd204, %fd205;
	selp.f64 	%fd380, %fd205, %fd204, %p109;
	bra.uni 	$L__BB5_72;
$L__BB5_52:
	// begin inline asm
	mov.u32 %r138, %laneid;
	// end inline asm
	and.b32  	%r189, %r35, 992;
	add.s32 	%r190, %r189, 32;
	setp.gt.s32 	%p64, %r190, %r68;
	not.b32 	%r191, %r189;
	add.s32 	%r192, %r68, %r191;
	selp.b32 	%r187, %r192, 31, %p64;
	mov.b64 	%rd94, %fd372;
	mov.b64 	{%r140, %r145}, %rd94;
	mov.b32 	%r146, 1;
	mov.b32 	%r188, -1;
	// begin inline asm
	shfl.sync.down.b32 %r139, %r140, %r146, %r187, %r188;
	// end inline asm
	// begin inline asm
	shfl.sync.down.b32 %r144, %r145, %r146, %r187, %r188;
	// end inline asm
	mov.b64 	%rd95, {%r139, %r144};
	mov.b64 	%fd133, %rd95;
	setp.lt.s32 	%p65, %r138, %r187;
	setp.lt.f64 	%p66, %fd372, %fd133;
	selp.f64 	%fd134, %fd133, %fd372, %p66;
	selp.f64 	%fd135, %fd134, %fd372, %p65;
	mov.b64 	%rd96, %fd135;
	mov.b64 	{%r150, %r155}, %rd96;
	mov.b32 	%r156, 2;
	// begin inline asm
	shfl.sync.down.b32 %r149, %r150, %r156, %r187, %r188;
	// end inline asm
	// begin inline asm
	shfl.sync.down.b32 %r154, %r155, %r156, %r187, %r188;
	// end inline asm
	mov.b64 	%rd97, {%r149, %r154};
	mov.b64 	%fd136, %rd97;
	add.s32 	%r193, %r138, 2;
	setp.gt.s32 	%p67, %r193, %r187;
	setp.lt.f64 	%p68, %fd135, %fd136;
	selp.f64 	%fd137, %fd136, %fd135, %p68;
	selp.f64 	%fd138, %fd135, %fd137, %p67;
	mov.b64 	%rd98, %fd138;
	mov.b64 	{%r160, %r165}, %rd98;
	mov.b32 	%r166, 4;
	// begin inline asm
	shfl.sync.down.b32 %r159, %r160, %r166, %r187, %r188;
	// end inline asm
	// begin inline asm
	shfl.sync.down.b32 %r164, %r165, %r166, %r187, %r188;
	// end inline asm
	mov.b64 	%rd99, {%r159, %r164};
	mov.b64 	%fd139, %rd99;
	add.s32 	%r194, %r138, 4;
	setp.gt.s32 	%p69, %r194, %r187;
	setp.lt.f64 	%p70, %fd138, %fd139;
	selp.f64 	%fd140, %fd139, %fd138, %p70;
	selp.f64 	%fd141, %fd138, %fd140, %p69;
	mov.b64 	%rd100, %fd141;
	mov.b64 	{%r170, %r175}, %rd100;
	mov.b32 	%r176, 8;
	// begin inline asm
	shfl.sync.down.b32 %r169, %r170, %r176, %r187, %r188;
	// end inline asm
	// begin inline asm
	shfl.sync.down.b32 %r174, %r175, %r176, %r187, %r188;
	// end inline asm
	mov.b64 	%rd101, {%r169, %r174};
	mov.b64 	%fd142, %rd101;
	add.s32 	%r195, %r138, 8;
	setp.gt.s32 	%p71, %r195, %r187;
	setp.lt.f64 	%p72, %fd141, %fd142;
	selp.f64 	%fd143, %fd142, %fd141, %p72;
	selp.f64 	%fd144, %fd141, %fd143, %p71;
	mov.b64 	%rd102, %fd144;
	mov.b64 	{%r180, %r185}, %rd102;
	mov.b32 	%r186, 16;
	// begin inline asm
	shfl.sync.down.b32 %r179, %r180, %r186, %r187, %r188;
	// end inline asm
	// begin inline asm
	shfl.sync.down.b32 %r184, %r185, %r186, %r187, %r188;
	// end inline asm
	mov.b64 	%rd103, {%r179, %r184};
	mov.b64 	%fd145, %rd103;
	add.s32 	%r196, %r138, 16;
	setp.gt.s32 	%p73, %r196, %r187;
	setp.lt.f64 	%p74, %fd144, %fd145;
	selp.f64 	%fd146, %fd145, %fd144, %p74;
	selp.f64 	%fd380, %fd144, %fd146, %p73;
	setp.ne.s32 	%p75, %r138, 0;
	@%p75 bra 	$L__BB5_54;
	shr.u32 	%r197, %r35, 2;
	and.b32  	%r198, %r197, 248;
	mov.u32 	%r199, _ZZN3cub18CUB_300001_SM_10006detail6reduce28DeviceReduceSingleTileKernelINS2_10policy_hubIdjN4cuda3__47maximumIvEEE10Policy1000EPdSB_iS8_ddNS5_3std3__410__identityEEEvT0_T1_T2_T3_T4_T6_E12temp_storage;
	add.s32 	%r200, %r199, %r198;
	st.shared.f64 	[%r200+8], %fd380;
$L__BB5_54:
	bar.sync 	0;
	setp.ne.s32 	%p76, %r35, 0;
	@%p76 bra 	$L__BB5_72;
	setp.gt.s32 	%p77, %r68, 32;
	ld.shared.f64 	%fd147, [_ZZN3cub18CUB_300001_SM_10006detail6reduce28DeviceReduceSingleTileKernelINS2_10policy_hubIdjN4cuda3__47maximumIvEEE10Policy1000EPdSB_iS8_ddNS5_3std3__410__identityEEEvT0_T1_T2_T3_T4_T6_E12temp_storage+16];
	setp.lt.f64 	%p78, %fd380, %fd147;
	selp.f64 	%fd149, %fd147, %fd380, %p78;
	selp.f64 	%fd150, %fd149, %fd380, %p77;
	setp.gt.s32 	%p79, %r68, 64;
	ld.shared.f64 	%fd152, [_ZZN3cub18CUB_300001_SM_10006detail6reduce28DeviceReduceSingleTileKernelINS2_10policy_hubIdjN4cuda3__47maximumIvEEE10Policy1000EPdSB_iS8_ddNS5_3std3__410__identityEEEvT0_T1_T2_T3_T4_T6_E12temp_storage+24];
	setp.lt.f64 	%p80, %fd150, %fd152;
	selp.f64 	%fd154, %fd152, %fd150, %p80;
	selp.f64 	%fd155, %fd154, %fd150, %p79;
	setp.gt.s32 	%p81, %r68, 96;
	ld.shared.f64 	%fd157, [_ZZN3cub18CUB_300001_SM_10006detail6reduce28DeviceReduceSingleTileKernelINS2_10policy_hubIdjN4cuda3__47maximumIvEEE10Policy1000EPdSB_iS8_ddNS5_3std3__410__identityEEEvT0_T1_T2_T3_T4_T6_E12temp_storage+32];
	setp.lt.f64 	%p82, %fd155, %fd157;
	selp.f64 	%fd159, %fd157, %fd155, %p82;
	selp.f64 	%fd160, %fd159, %fd155, %p81;
	setp.gt.s32 	%p83, %r68, 128;
	ld.shared.f64 	%fd162, [_ZZN3cub18CUB_300001_SM_10006detail6reduce28DeviceReduceSingleTileKernelINS2_10policy_hubIdjN4cuda3__47maximumIvEEE10Policy1000EPdSB_iS8_ddNS5_3std3__410__identityEEEvT0_T1_T2_T3_T4_T6_E12temp_storage+40];
	setp.lt.f64 	%p84, %fd160, %fd162;
	selp.f64 	%fd164, %fd162, %fd160, %p84;
	selp.f64 	%fd165, %fd164, %fd160, %p83;
	setp.gt.s32 	%p85, %r68, 160;
	ld.shared.f64 	%fd167, [_ZZN3cub18CUB_300001_SM_10006detail6reduce28DeviceReduceSingleTileKernelINS2_10policy_hubIdjN4cuda3__47maximumIvEEE10Policy1000EPdSB_iS8_ddNS5_3std3__410__identityEEEvT0_T1_T2_T3_T4_T6_E12temp_storage+48];
	setp.lt.f64 	%p86, %fd165, %fd167;
	selp.f64 	%fd169, %fd167, %fd165, %p86;
	selp.f64 	%fd170, %fd169, %fd165, %p85;
	setp.gt.s32 	%p87, %r68, 192;
	ld.shared.f64 	%fd172, [_ZZN3cub18CUB_300001_SM_10006detail6reduce28DeviceReduceSingleTileKernelINS2_10policy_hubIdjN4cuda3__47maximumIvEEE10Policy1000EPdSB_iS8_ddNS5_3std3__410__identityEEEvT0_T1_T2_T3_T4_T6_E12temp_storage+56];
	setp.lt.f64 	%p88, %fd170, %fd172;
	selp.f64 	%fd174, %fd172, %fd170, %p88;
	selp.f64 	%fd175, %fd174, %fd170, %p87;
	setp.gt.s32 	%p89, %r68, 224;
	ld.shared.f64 	%fd177, [_ZZN3cub18CUB_300001_SM_10006detail6reduce28DeviceReduceSingleTileKernelINS2_10policy_hubIdjN4cuda3__47maximumIvEEE10Policy1000EPdSB_iS8_ddNS5_3std3__410__identityEEEvT0_T1_T2_T3_T4_T6_E12temp_storage+64];
	setp.lt.f64 	%p90, %fd175, %fd177;
	selp.f64 	%fd179, %fd177, %fd175, %p90;
	selp.f64 	%fd380, %fd179, %fd175, %p89;
	bra.uni 	$L__BB5_72;
$L__BB5_56:
	mov.u32 	%r47, %tid.x;
	mul.wide.u32 	%rd34, %r47, 8;
	add.s64 	%rd19, %rd15, %rd34;
	// begin inline asm
	ld.global.nc.u64 %rd18, [%rd19];
	// end inline asm
	mov.b64 	%fd59, %rd18;
	add.s64 	%rd21, %rd19, 2048;
	// begin inline asm
	ld.global.nc.u64 %rd20, [%rd21];
	// end inline asm
	mov.b64 	%fd60, %rd20;
	add.s64 	%rd23, %rd19, 4096;
	// begin inline asm
	ld.global.nc.u64 %rd22, [%rd23];
	// end inline asm
	mov.b64 	%fd61, %rd22;
	add.s64 	%rd25, %rd19, 6144;
	// begin inline asm
	ld.global.nc.u64 %rd24, [%rd25];
	// end inline asm
	mov.b64 	%fd62, %rd24;
	add.s64 	%rd27, %rd19, 8192;
	// begin inline asm
	ld.global.nc.u64 %rd26, [%rd27];
	// end inline asm
	mov.b64 	%fd63, %rd26;
	add.s64 	%rd29, %rd19, 10240;
	// begin inline asm
	ld.global.nc.u64 %rd28, [%rd29];
	// end inline asm
	mov.b64 	%fd64, %rd28;
	add.s64 	%rd31, %rd19, 12288;
	// begin inline asm
	ld.global.nc.u64 %rd30, [%rd31];
	// end inline asm
	mov.b64 	%fd65, %rd30;
	add.s64 	%rd33, %rd19, 14336;
	// begin inline asm
	ld.global.nc.u64 %rd32, [%rd33];
	// end inline asm
	mov.b64 	%fd66, %rd32;
	setp.lt.f64 	%p4, %fd59, %fd60;
	selp.f64 	%fd67, %fd60, %fd59, %p4;
	setp.lt.f64 	%p5, %fd67, %fd61;
	selp.f64 	%fd68, %fd61, %fd67, %p5;
	setp.lt.f64 	%p6, %fd68, %fd62;
	selp.f64 	%fd69, %fd62, %fd68, %p6;
	setp.lt.f64 	%p7, %fd69, %fd63;
	selp.f64 	%fd70, %fd63, %fd69, %p7;
	setp.lt.f64 	%p8, %fd70, %fd64;
	selp.f64 	%fd71, %fd64, %fd70, %p8;
	setp.lt.f64 	%p9, %fd71, %fd65;
	selp.f64 	%fd72, %fd65, %fd71, %p9;
	setp.lt.f64 	%p10, %fd72, %fd66;
	selp.f64 	%fd379, %fd66, %fd72, %p10;
	setp.lt.u32 	%p11, %r68, 4096;
	mov.b32 	%r465, 2048;
	@%p11 bra 	$L__BB5_60;
	add.s32 	%r48, %r68, -2048;
	mov.b32 	%r465, 2048;
$L__BB5_58:
	mul.wide.s32 	%rd51, %r465, 8;
	add.s64 	%rd36, %rd19, %rd51;
	// begin inline asm
	ld.global.nc.u64 %rd35, [%rd36];
	// end inline asm
	mov.b64 	%fd73, %rd35;
	add.s64 	%rd38, %rd36, 2048;
	// begin inline asm
	ld.global.nc.u64 %rd37, [%rd38];
	// end inline asm
	mov.b64 	%fd74, %rd37;
	add.s64 	%rd40, %rd36, 4096;
	// begin inline asm
	ld.global.nc.u64 %rd39, [%rd40];
	// end inline asm
	mov.b64 	%fd75, %rd39;
	add.s64 	%rd42, %rd36, 6144;
	// begin inline asm
	ld.global.nc.u64 %rd41, [%rd42];
	// end inline asm
	mov.b64 	%fd76, %rd41;
	add.s64 	%rd44, %rd36, 8192;
	// begin inline asm
	ld.global.nc.u64 %rd43, [%rd44];
	// end inline asm
	mov.b64 	%fd77, %rd43;
	add.s64 	%rd46, %rd36, 10240;
	// begin inline asm
	ld.global.nc.u64 %rd45, [%rd46];
	// end inline asm
	mov.b64 	%fd78, %rd45;
	add.s64 	%rd48, %rd36, 12288;
	// begin inline asm
	ld.global.nc.u64 %rd47, [%rd48];
	// end inline asm
	mov.b64 	%fd79, %rd47;
	add.s64 	%rd50, %rd36, 14336;
	// begin inline asm
	ld.global.nc.u64 %rd49, [%rd50];
	// end inline asm
	mov.b64 	%fd80, %rd49;
	setp.lt.f64 	%p12, %fd379, %fd73;
	selp.f64 	%fd81, %fd73, %fd379, %p12;
	setp.lt.f64 	%p13, %fd81, %fd74;
	selp.f64 	%fd82, %fd74, %fd81, %p13;
	setp.lt.f64 	%p14, %fd82, %fd75;
	selp.f64 	%fd83, %fd75, %fd82, %p14;
	setp.lt.f64 	%p15, %fd83, %fd76;
	selp.f64 	%fd84, %fd76, %fd83, %p15;
	setp.lt.f64 	%p16, %fd84, %fd77;
	selp.f64 	%fd85, %fd77, %fd84, %p16;
	setp.lt.f64 	%p17, %fd85, %fd78;
	selp.f64 	%fd86, %fd78, %fd85, %p17;
	setp.lt.f64 	%p18, %fd86, %fd79;
	selp.f64 	%fd87, %fd79, %fd86, %p18;
	setp.lt.f64 	%p19, %fd87, %fd80;
	selp.f64 	%fd379, %fd80, %fd87, %p19;
	sub.s32 	%r71, %r68, %r465;
	setp.lt.s32 	%p20, %r71, 2048;
	@%p20 bra 	$L__BB5_68;
	add.s32 	%r465, %r465, 2048;
	setp.le.s32 	%p21, %r465, %r48;
	@%p21 bra 	$L__BB5_58;
$L__BB5_60:
	setp.le.s32 	%p22, %r68, %r465;
	@%p22 bra 	$L__BB5_68;
	sub.s32 	%r52, %r68, %r465;
	setp.ge.s32 	%p23, %r47, %r52;
	@%p23 bra 	$L__BB5_68;
	not.b32 	%r72, %r47;
	add.s32 	%r73, %r68, %r72;
	sub.s32 	%r53, %r73, %r465;
	and.b32  	%r74, %r53, 768;
	setp.eq.s32 	%p24, %r74, 768;
	mov.u32 	%r469, %r47;
	@%p24 bra 	$L__BB5_65;
	add.s32 	%r467, %r47, %r465;
	shr.u32 	%r75, %r53, 8;
	add.s32 	%r76, %r75, 1;
	and.b32  	%r77, %r76, 3;
	neg.s32 	%r466, %r77;
	mov.u32 	%r469, %r47;
$L__BB5_64:
	.pragma "nounroll";
	mul.wide.u32 	%rd54, %r467, 8;
	add.s64 	%rd53, %rd15, %rd54;
	// begin inline asm
	ld.global.nc.u64 %rd52, [%rd53];
	// end inline asm
	mov.b64 	%fd89, %rd52;
	setp.lt.f64 	%p25, %fd379, %fd89;
	selp.f64 	%fd379, %fd89, %fd379, %p25;
	add.s32 	%r469, %r469, 256;
	add.s32 	%r467, %r467, 256;
	add.s32 	%r466, %r466, 1;
	setp.ne.s32 	%p26, %r466, 0;
	@%p26 bra 	$L__BB5_64;
$L__BB5_65:
	setp.lt.u32 	%p27, %r53, 768;
	@%p27 bra 	$L__BB5_68;
	cvt.u64.u32 	%rd55, %r469;
	cvt.u64.u32 	%rd56, %r465;
	add.s64 	%rd57, %rd55, %rd56;
	shl.b64 	%rd58, %rd57, 3;
	add.s64 	%rd59, %rd58, %rd15;
	add.s64 	%rd205, %rd59, 4096;
	add.s32 	%r470, %r469, %r465;
$L__BB5_67:
	mul.wide.u32 	%rd68, %r470, 8;
	add.s64 	%rd61, %rd15, %rd68;
	// begin inline asm
	ld.global.nc.u64 %rd60, [%rd61];
	// end inline asm
	mov.b64 	%fd90, %rd60;
	setp.lt.f64 	%p28, %fd379, %fd90;
	selp.f64 	%fd91, %fd90, %fd379, %p28;
	add.s64 	%rd63, %rd205, -2048;
	// begin inline asm
	ld.global.nc.u64 %rd62, [%rd63];
	// end inline asm
	mov.b64 	%fd92, %rd62;
	setp.lt.f64 	%p29, %fd91, %fd92;
	selp.f64 	%fd93, %fd92, %fd91, %p29;
	// begin inline asm
	ld.global.nc.u64 %rd64, [%rd205];
	// end inline asm
	mov.b64 	%fd94, %rd64;
	setp.lt.f64 	%p30, %fd93, %fd94;
	selp.f64 	%fd95, %fd94, %fd93, %p30;
	add.s64 	%rd67, %rd205, 2048;
	// begin inline asm
	ld.global.nc.u64 %rd66, [%rd67];
	// end inline asm
	mov.b64 	%fd96, %rd66;
	setp.lt.f64 	%p31, %fd95, %fd96;
	selp.f64 	%fd379, %fd96, %fd95, %p31;
	add.s32 	%r469, %r469, 1024;
	add.s64 	%rd205, %rd205, 8192;
	add.s32 	%r470, %r470, 1024;
	setp.lt.s32 	%p32, %r469, %r52;
	@%p32 bra 	$L__BB5_67;
$L__BB5_68:
	// begin inline asm
	mov.u32 %r78, %laneid;
	// end inline asm
	mov.b64 	%rd69, %fd379;
	mov.b64 	{%r80, %r85}, %rd69;
	mov.b32 	%r86, 1;
	mov.b32 	%r127, 31;
	mov.b32 	%r128, -1;
	// begin inline asm
	shfl.sync.down.b32 %r79, %r80, %r86, %r127, %r128;
	// end inline asm
	// begin inline asm
	shfl.sync.down.b32 %r84, %r85, %r86, %r127, %r128;
	// end inline asm
	mov.b64 	%rd70, {%r79, %r84};
	mov.b64 	%fd97, %rd70;
	setp.gt.s32 	%p33, %r78, 30;
	setp.lt.f64 	%p34, %fd379, %fd97;
	selp.f64 	%fd98, %fd97, %fd379, %p34;
	selp.f64 	%fd99, %fd379, %fd98, %p33;
	mov.b64 	%rd71, %fd99;
	mov.b64 	{%r90, %r95}, %rd71;
	mov.b32 	%r96, 2;
	// begin inline asm
	shfl.sync.down.b32 %r89, %r90, %r96, %r127, %r128;
	// end inline asm
	// begin inline asm
	shfl.sync.down.b32 %r94, %r95, %r96, %r127, %r128;
	// end inline asm
	mov.b64 	%rd72, {%r89, %r94};
	mov.b64 	%fd100, %rd72;
	setp.gt.s32 	%p35, %r78, 29;
	setp.lt.f64 	%p36, %fd99, %fd100;
	selp.f64 	%fd101, %fd100, %fd99, %p36;
	selp.f64 	%fd102, %fd99, %fd101, %p35;
	mov.b64 	%rd73, %fd102;
	mov.b64 	{%r100, %r105}, %rd73;
	mov.b32 	%r106, 4;
	// begin inline asm
	shfl.sync.down.b32 %r99, %r100, %r106, %r127, %r128;
	// end inline asm
	// begin inline asm
	shfl.sync.down.b32 %r104, %r105, %r106, %r127, %r128;
	// end inline asm
	mov.b64 	%rd74, {%r99, %r104};
	mov.b64 	%fd103, %rd74;
	setp.gt.s32 	%p37, %r78, 27;
	setp.lt.f64 	%p38, %fd102, %fd103;
	selp.f64 	%fd104, %fd103, %fd102, %p38;
	selp.f64 	%fd105, %fd102, %fd104, %p37;
	mov.b64 	%rd75, %fd105;
	mov.b64 	{%r110, %r115}, %rd75;
	mov.b32 	%r116, 8;
	// begin inline asm
	shfl.sync.down.b32 %r109, %r110, %r116, %r127, %r128;
	// end inline asm
	// begin inline asm
	shfl.sync.down.b32 %r114, %r115, %r116, %r127, %r128;
	// end inline asm
	mov.b64 	%rd76, {%r109, %r114};
	mov.b64 	%fd106, %rd76;
	setp.gt.s32 	%p39, %r78, 23;
	setp.lt.f64 	%p40, %fd105, %fd106;
	selp.f64 	%fd107, %fd106, %fd105, %p40;
	selp.f64 	%fd108, %fd105, %fd107, %p39;
	mov.b64 	%rd77, %fd108;
	mov.b64 	{%r120, %r125}, %rd77;
	mov.b32 	%r126, 16;
	// begin inline asm
	shfl.sync.down.b32 %r119, %r120, %r126, %r127, %r128;
	// end inline asm
	// begin inline asm
	shfl.sync.down.b32 %r124, %r125, %r126, %r127, %r128;
	// end inline asm
	mov.b64 	%rd78, {%r119, %r124};
	mov.b64 	%fd109, %rd78;
	setp.gt.s32 	%p41, %r78, 15;
	setp.lt.f64 	%p42, %fd108, %fd109;
	selp.f64 	%fd54, %fd109, %fd108, %p42;
	selp.f64 	%fd380, %fd108, %fd54, %p41;
	setp.ne.s32 	%p43, %r78, 0;
	@%p43 bra 	$L__BB5_70;
	shr.u32 	%r129, %r47, 2;
	and.b32  	%r130, %r129, 248;
	mov.u32 	%r131, _ZZN3cub18CUB_300001_SM_10006detail6reduce28DeviceReduceSingleTileKernelINS2_10policy_hubIdjN4cuda3__47maximumIvEEE10Policy1000EPdSB_iS8_ddNS5_3std3__410__identityEEEvT0_T1_T2_T3_T4_T6_E12temp_storage;
	add.s32 	%r132, %r131, %r130;
	st.shared.f64 	[%r132+8], %fd54;
$L__BB5_70:
	bar.sync 	0;
	setp.ne.s32 	%p44, %r47, 0;
	@%p44 bra 	$L__BB5_72;
	ld.shared.f64 	%fd110, [_ZZN3cub18CUB_300001_SM_10006detail6reduce28DeviceReduceSingleTileKernelINS2_10policy_hubIdjN4cuda3__47maximumIvEEE10Policy1000EPdSB_iS8_ddNS5_3std3__410__identityEEEvT0_T1_T2_T3_T4_T6_E12temp_storage+16];
	setp.lt.f64 	%p45, %fd380, %fd110;
	selp.f64 	%fd111, %fd110, %fd380, %p45;
	ld.shared.f64 	%fd112, [_ZZN3cub18CUB_300001_SM_10006detail6reduce28DeviceReduceSingleTileKernelINS2_10policy_hubIdjN4cuda3__47maximumIvEEE10Policy1000EPdSB_iS8_ddNS5_3std3__410__identityEEEvT0_T1_T2_T3_T4_T6_E12temp_storage+24];
	setp.lt.f64 	%p46, %fd111, %fd112;
	selp.f64 	%fd113, %fd112, %fd111, %p46;
	ld.shared.f64 	%fd114, [_ZZN3cub18CUB_300001_SM_10006detail6reduce28DeviceReduceSingleTileKernelINS2_10policy_hubIdjN4cuda3__47maximumIvEEE10Policy1000EPdSB_iS8_ddNS5_3std3__410__identityEEEvT0_T1_T2_T3_T4_T6_E12temp_storage+32];
	setp.lt.f64 	%p47, %fd113, %fd114;
	selp.f64 	%fd115, %fd114, %fd113, %p47;
	ld.shared.f64 	%fd116, [_ZZN3cub18CUB_300001_SM_10006detail6reduce28DeviceReduceSingleTileKernelINS2_10policy_hubIdjN4cuda3__47maximumIvEEE10Policy1000EPdSB_iS8_ddNS5_3std3__410__identityEEEvT0_T1_T2_T3_T4_T6_E12temp_storage+40];
	setp.lt.f64 	%p48, %fd115, %fd116;
	selp.f64 	%fd117, %fd116, %fd115, %p48;
	ld.shared.f64 	%fd118, [_ZZN3cub18CUB_300001_SM_10006detail6reduce28DeviceReduceSingleTileKernelINS2_10policy_hubIdjN4cuda3__47maximumIvEEE10Policy1000EPdSB_iS8_ddNS5_3std3__410__identityEEEvT0_T1_T2_T3_T4_T6_E12temp_storage+48];
	setp.lt.f64 	%p49, %fd117, %fd118;
	selp.f64 	%fd119, %fd118, %fd117, %p49;
	ld.shared.f64 	%fd120, [_ZZN3cub18CUB_300001_SM_10006detail6reduce28DeviceReduceSingleTileKernelINS2_10policy_hubIdjN4cuda3__47maximumIvEEE10Policy1000EPdSB_iS8_ddNS5_3std3__410__identityEEEvT0_T1_T2_T3_T4_T6_E12temp_storage+56];
	setp.lt.f64 	%p50, %fd119, %fd120;
	selp.f64 	%fd121, %fd120, %fd119, %p50;
	ld.shared.f64 	%fd122, [_ZZN3cub18CUB_300001_SM_10006detail6reduce28DeviceReduceSingleTileKernelINS2_10policy_hubIdjN4cuda3__47maximumIvEEE10Policy1000EPdSB_iS8_ddNS5_3std3__410__identityEEEvT0_T1_T2_T3_T4_T6_E12temp_storage+64];
	setp.lt.f64 	%p51, %fd121, %fd122;
	selp.f64 	%fd380, %fd122, %fd121, %p51;
$L__BB5_72:
	mov.u32 	%r444, %tid.x;
	setp.ne.s32 	%p217, %r444, 0;
	@%p217 bra 	$L__BB5_74;
	setp.lt.f64 	%p218, %fd58, %fd380;
	selp.f64 	%fd353, %fd380, %fd58, %p218;
	st.global.f64 	[%rd1], %fd353;
$L__BB5_74:
	ret;

}


// ===== COMPILED SASS (sm_100) =====

	.target	sm_100

	.elftype	@"ET_EXEC"


//--------------------- .note.nv.tkinfo           --------------------------
	.section	.note.nv.tkinfo,"",@"SHT_NOTE"
	.sectionflags	@"SHF_NOTE_NV_TKINFO"
	.tkinfo
        /*0018*/ 	.word	0x00000002
        /*0030*/ 	.string	""
        /*0030*/ 	.string	"ptxas"
        /*0030*/ 	.string	"Cuda compilation tools, release 13.0, V13.0.88"
        /*0030*/ 	.string	"Build cuda_13.0.r13.0/compiler.36424714_0"
        /*0030*/ 	.string	"-arch sm_100 -m 64 "



//--------------------- .note.nv.cuinfo           --------------------------
	.section	.note.nv.cuinfo,"",@"SHT_NOTE"
	.sectionflags	@"SHF_NOTE_NV_CUINFO"
        /*0018*/ 	.short	0x0002
        /*001a*/ 	.short	0x0064
        /*001c*/ 	.short	0x0082
	.zero		2


//--------------------- .nv.info                  --------------------------
	.section	.nv.info,"",@"SHT_CUDA_INFO"
	.align	4


	//----- nvinfo : EIATTR_REGCOUNT
	.align		4
        /*0000*/ 	.byte	0x04, 0x2f
        /*0002*/ 	.short	(.L_41 - .L_40)
	.align		4
.L_40:
        /*0004*/ 	.word	index@(_Z16calculate_matrixPdS_i)
        /*0008*/ 	.word	0x0000000e


	//----- nvinfo : EIATTR_FRAME_SIZE
	.align		4
.L_41:
        /*000c*/ 	.byte	0x04, 0x11
        /*000e*/ 	.short	(.L_43 - .L_42)
	.align		4
.L_42:
        /*0010*/ 	.word	index@(_Z16calculate_matrixPdS_i)
        /*0014*/ 	.word	0x00000000


	//----- nvinfo : EIATTR_REGCOUNT
	.align		4
.L_43:
        /*0018*/ 	.byte	0x04, 0x2f
        /*001a*/ 	.short	(.L_45 - .L_44)
	.align		4
.L_44:
        /*001c*/ 	.word	index@(_Z22calculate_error_matrixPdS_S_)
        /*0020*/ 	.word	0x00000010


	//----- nvinfo : EIATTR_FRAME_SIZE
	.align		4
.L_45:
        /*0024*/ 	.byte	0x04, 0x11
        /*0026*/ 	.short	(.L_47 - .L_46)
	.align		4
.L_46:
        /*0028*/ 	.word	index@(_Z22calculate_error_matrixPdS_S_)
        /*002c*/ 	.word	0x00000000


	//----- nvinfo : EIATTR_REGCOUNT
	.align		4
.L_47:
        /*0030*/ 	.byte	0x04, 0x2f
        /*0032*/ 	.short	(.L_49 - .L_48)
	.align		4
.L_48:
        /*0034*/ 	.word	index@(_ZN3cub18CUB_300001_SM_10006detail11EmptyKernelIvEEvv)
        /*0038*/ 	.word	0x00000004


	//----- nvinfo : EIATTR_FRAME_SIZE
	.align		4
.L_49:
        /*003c*/ 	.byte	0x04, 0x11
        /*003e*/ 	.short	(.L_51 - .L_50)
	.align		4
.L_50:
        /*0040*/ 	.word	index@(_ZN3cub18CUB_300001_SM_10006detail11EmptyKernelIvEEvv)
        /*0044*/ 	.word	0x00000000


	//----- nvinfo : EIATTR_REGCOUNT
	.align		4
.L_51:
        /*0048*/ 	.byte	0x04, 0x2f
        /*004a*/ 	.short	(.L_53 - .L_52)
	.align		4
.L_52:
        /*004c*/ 	.word	index@(_ZN3cub18CUB_300001_SM_10006detail6reduce28DeviceReduceSingleTileKernelINS2_10policy_hubIdjN4cuda3__47maximumIvEEE10Policy1000EPdSB_jS8_ddNS5_3std3__410__identityEEEvT0_T1_T2_T3_T4_T6_)
        /*0050*/ 	.word	0x0000002c


	//----- nvinfo : EIATTR_FRAME_SIZE
	.align		4
.L_53:
        /*0054*/ 	.byte	0x04, 0x11
        /*0056*/ 	.short	(.L_55 - .L_54)
	.align		4
.L_54:
        /*0058*/ 	.word	index@(_ZN3cub18CUB_300001_SM_10006detail6reduce28DeviceReduceSingleTileKernelINS2_10policy_hubIdjN4cuda3__47maximumIvEEE10Policy1000EPdSB_jS8_ddNS5_3std3__410__identityEEEvT0_T1_T2_T3_T4_T6_)
        /*005c*/ 	.word	0x00000000


	//----- nvinfo : EIATTR_REGCOUNT
	.align		4
.L_55:
        /*0060*/ 	.byte	0x04, 0x2f
        /*0062*/ 	.short	(.L_57 - .L_56)
	.align		4
.L_56:
        /*0064*/ 	.word	index@(_ZN3cub18CUB_300001_SM_10006detail6reduce18DeviceReduceKernelINS2_10policy_hubIdjN4cuda3__47maximumIvEEE10Policy1000EPdjS8_dNS5_3std3__410__identityEEEvT0_PT3_T1_NS0_13GridEvenShareISI_EET2_T4_)
        /*0068*/ 	.word	0x0000001c


	//----- nvinfo : EIATTR_FRAME_SIZE
	.align		4
.L_57:
        /*006c*/ 	.byte	0x04, 0x11
        /*006e*/ 	.short	(.L_59 - .L_58)
	.align		4
.L_58:
        /*0070*/ 	.word	index@(_ZN3cub18CUB_300001_SM_10006detail6reduce18DeviceReduceKernelINS2_10policy_hubIdjN4cuda3__47maximumIvEEE10Policy1000EPdjS8_dNS5_3std3__410__identityEEEvT0_PT3_T1_NS0_13GridEvenShareISI_EET2_T4_)
        /*0074*/ 	.word	0x00000000


	//----- nvinfo : EIATTR_REGCOUNT
	.align		4
.L_59:
        /*0078*/ 	.byte	0x04, 0x2f
        /*007a*/ 	.short	(.L_61 - .L_60)
	.align		4
.L_60:
        /*007c*/ 	.word	index@(_ZN3cub18CUB_300001_SM_10006detail6reduce28DeviceReduceSingleTileKernelINS2_10policy_hubIdjN4cuda3__47maximumIvEEE10Policy1000EPdSB_iS8_ddNS5_3std3__410__identityEEEvT0_T1_T2_T3_T4_T6_)
        /*0080*/ 	.word	0x00000030


	//----- nvinfo : EIATTR_FRAME_SIZE
	.align		4
.L_61:
        /*0084*/ 	.byte	0x04, 0x11
        /*0086*/ 	.short	(.L_63 - .L_62)
	.align		4
.L_62:
        /*0088*/ 	.word	index@(_ZN3cub18CUB_300001_SM_10006detail6reduce28DeviceReduceSingleTileKernelINS2_10policy_hubIdjN4cuda3__47maximumIvEEE10Policy1000EPdSB_iS8_ddNS5_3std3__410__identityEEEvT0_T1_T2_T3_T4_T6_)
        /*008c*/ 	.word	0x00000000


	//----- nvinfo : EIATTR_MIN_STACK_SIZE
	.align		4
.L_63:
        /*0090*/ 	.byte	0x04, 0x12
        /*0092*/ 	.short	(.L_65 - .L_64)
	.align		4
.L_64:
        /*0094*/ 	.word	index@(_ZN3cub18CUB_300001_SM_10006detail6reduce28DeviceReduceSingleTileKernelINS2_10policy_hubIdjN4cuda3__47maximumIvEEE10Policy1000EPdSB_iS8_ddNS5_3std3__410__identityEEEvT0_T1_T2_T3_T4_T6_)
        /*0098*/ 	.word	0x00000000


	//----- nvinfo : EIATTR_MIN_STACK_SIZE
	.align		4
.L_65:
        /*009c*/ 	.byte	0x04, 0x12
        /*009e*/ 	.short	(.L_67 - .L_66)
	.align		4
.L_66:
        /*00a0*/ 	.word	index@(_ZN3cub18CUB_300001_SM_10006detail6reduce18DeviceReduceKernelINS2_10policy_hubIdjN4cuda3__47maximumIvEEE10Policy1000EPdjS8_dNS5_3std3__410__identityEEEvT0_PT3_T1_NS0_13GridEvenShareISI_EET2_T4_)
        /*00a4*/ 	.word	0x00000000


	//----- nvinfo : EIATTR_MIN_STACK_SIZE
	.align		4
.L_67:
        /*00a8*/ 	.byte	0x04, 0x12
        /*00aa*/ 	.short	(.L_69 - .L_68)
	.align		4
.L_68:
        /*00ac*/ 	.word	index@(_ZN3cub18CUB_300001_SM_10006detail6reduce28DeviceReduceSingleTileKernelINS2_10policy_hubIdjN4cuda3__47maximumIvEEE10Policy1000EPdSB_jS8_ddNS5_3std3__410__identityEEEvT0_T1_T2_T3_T4_T6_)
        /*00b0*/ 	.word	0x00000000


	//----- nvinfo : EIATTR_MIN_STACK_SIZE
	.align		4
.L_69:
        /*00b4*/ 	.byte	0x04, 0x12
        /*00b6*/ 	.short	(.L_71 - .L_70)
	.align		4
.L_70:
        /*00b8*/ 	.word	index@(_ZN3cub18CUB_300001_SM_10006detail11EmptyKernelIvEEvv)
        /*00bc*/ 	.word	0x00000000


	//----- nvinfo : EIATTR_MIN_STACK_SIZE
	.align		4
.L_71:
        /*00c0*/ 	.byte	0x04, 0x12
        /*00c2*/ 	.short	(.L_73 - .L_72)
	.align		4
.L_72:
        /*00c4*/ 	.word	index@(_Z22calculate_error_matrixPdS_S_)
        /*00c8*/ 	.word	0x00000000


	//----- nvinfo : EIATTR_MIN_STACK_SIZE
	.align		4
.L_73:
        /*00cc*/ 	.byte	0x04, 0x12
        /*00ce*/ 	.short	(.L_75 - .L_74)
	.align		4
.L_74:
        /*00d0*/ 	.word	index@(_Z16calculate_matrixPdS_i)
        /*00d4*/ 	.word	0x00000000
.L_75:


//--------------------- .nv.compat                --------------------------
	.section	.nv.compat,"",@"SHT_CUDA_COMPAT_INFO"
	.align	4
        /*0000*/ 	.byte	0x02, 0x09, 0x00, 0x00, 0x02, 0x02, 0x01, 0x00, 0x02, 0x05, 0x05, 0x00, 0x03, 0x07, 0x01, 0x01
        /*0010*/ 	.byte	0x02, 0x03, 0x00, 0x00, 0x02, 0x06, 0x01, 0x00, 0x04, 0x0b, 0x08, 0x00, 0x01, 0x00, 0x00, 0x00
        /*0020*/ 	.byte	0x00, 0x00, 0x00, 0x00


//--------------------- .nv.info._ZN3cub18CUB_300001_SM_10006detail6reduce28DeviceReduceSingleTileKernelINS2_10policy_hubIdjN4cuda3__47maximumIvEEE10Policy1000EPdSB_iS8_ddNS5_3std3__410__identityEEEvT0_T1_T2_T3_T4_T6_ --------------------------
	.section	.nv.info._ZN3cub18CUB_300001_SM_10006detail6reduce28DeviceReduceSingleTileKernelINS2_10policy_hubIdjN4cuda3__47maximumIvEEE10Policy1000EPdSB_iS8_ddNS5_3std3__410__identityEEEvT0_T1_T2_T3_T4_T6_,"",@"SHT_CUDA_INFO"
	.sectionflags	@""
	.align	4


	//----- nvinfo : EIATTR_CUDA_API_VERSION
	.align		4
        /*0000*/ 	.byte	0x04, 0x37
        /*0002*/ 	.short	(.L_77 - .L_76)
.L_76:
        /*0004*/ 	.word	0x00000082


	//----- nvinfo : EIATTR_KPARAM_INFO
	.align		4
.L_77:
        /*0008*/ 	.byte	0x04, 0x17
        /*000a*/ 	.short	(.L_79 - .L_78)
.L_78:
        /*000c*/ 	.word	0x00000000
        /*0010*/ 	.short	0x0005
        /*0012*/ 	.short	0x0020
        /*0014*/ 	.byte	0x00, 0xf0, 0x05, 0x00


	//----- nvinfo : EIATTR_KPARAM_INFO
	.align		4
.L_79:
        /*0018*/ 	.byte	0x04, 0x17
        /*001a*/ 	.short	(.L_81 - .L_80)
.L_80:
        /*001c*/ 	.word	0x00000000
        /*0020*/ 	.short	0x0004
        /*0022*/ 	.short	0x0018
        /*0024*/ 	.byte	0x00, 0xf0, 0x21, 0x00


	//----- nvinfo : EIATTR_KPARAM_INFO
	.align		4
.L_81:
        /*0028*/ 	.byte	0x04, 0x17
        /*002a*/ 	.short	(.L_83 - .L_82)
.L_82:
        /*002c*/ 	.word	0x00000000
        /*0030*/ 	.short	0x0003
        /*0032*/ 	.short	0x0014
        /*0034*/ 	.byte	0x00, 0xf0, 0x05, 0x00


	//----- nvinfo : EIATTR_KPARAM_INFO
	.align		4
.L_83:
        /*0038*/ 	.byte	0x04, 0x17
        /*003a*/ 	.short	(.L_85 - .L_84)
.L_84:
        /*003c*/ 	.word	0x00000000
        /*0040*/ 	.short	0x0002
        /*0042*/ 	.short	0x0010
        /*0044*/ 	.byte	0x00, 0xf0, 0x11, 0x00


	//----- nvinfo : EIATTR_KPARAM_INFO
	.align		4
.L_85:
        /*0048*/ 	.byte	0x04, 0x17
        /*004a*/ 	.short	(.L_87 - .L_86)
.L_86:
        /*004c*/ 	.word	0x00000000
        /*0050*/ 	.short	0x0001
        /*0052*/ 	.short	0x0008
        /*0054*/ 	.byte	0x00, 0xf5, 0x21, 0x00


	//----- nvinfo : EIATTR_KPARAM_INFO
	.align		4
.L_87:
        /*0058*/ 	.byte	0x04, 0x17
        /*005a*/ 	.short	(.L_89 - .L_88)
.L_88:
        /*005c*/ 	.word	0x00000000
        /*0060*/ 	.short	0x0000
        /*0062*/ 	.short	0x0000
        /*0064*/ 	.byte	0x00, 0xf5, 0x21, 0x00


	//----- nvinfo : EIATTR_SPARSE_MMA_MASK
	.align		4
.L_89:
        /*0068*/ 	.byte	0x03, 0x50
        /*006a*/ 	.short	0x0000


	//----- nvinfo : EIATTR_MAXREG_COUNT
	.align		4
        /*006c*/ 	.byte	0x03, 0x1b
        /*006e*/ 	.short	0x00ff


	//----- nvinfo : EIATTR_NUM_BARRIERS
	.align		4
        /*0070*/ 	.byte	0x02, 0x4c
        /*0072*/ 	.byte	0x01
	.zero		1


	//----- nvinfo : EIATTR_MERCURY_ISA_VERSION
	.align		4
        /*0074*/ 	.byte	0x03, 0x5f
        /*0076*/ 	.short	0x0101


	//----- nvinfo : EIATTR_COOP_GROUP_MASK_REGIDS
	.align		4
        /*0078*/ 	.byte	0x04, 0x29
        /*007a*/ 	.short	(.L_91 - .L_90)


	//   ....[0]....
.L_90:
        /*007c*/ 	.word	0xffffffff


	//   ....[1]....
        /*0080*/ 	.word	0xffffffff


	//   ....[2]....
        /*0084*/ 	.word	0xffffffff


	//   ....[3]....
        /*0088*/ 	.word	0xffffffff


	//   ....[4]....
        /*008c*/ 	.word	0xffffffff


	//   ....[5]....
        /*0090*/ 	.word	0xffffffff


	//   ....[6]....
        /*0094*/ 	.word	0xffffffff


	//   ....[7]....
        /*0098*/ 	.word	0xffffffff


	//   ....[8]....
        /*009c*/ 	.word	0xffffffff


	//   ....[9]....
        /*00a0*/ 	.word	0xffffffff


	//   ....[10]....
        /*00a4*/ 	.word	0xffffffff


	//   ....[11]....
        /*00a8*/ 	.word	0xffffffff


	//   ....[12]....
        /*00ac*/ 	.word	0xffffffff


	//   ....[13]....
        /*00b0*/ 	.word	0xffffffff


	//   ....[14]....
        /*00b4*/ 	.word	0xffffffff


	//   ....[15]....
        /*00b8*/ 	.word	0xffffffff


	//   ....[16]....
        /*00bc*/ 	.word	0xffffffff


	//   ....[17]....
        /*00c0*/ 	.word	0xffffffff


	//   ....[18]....
        /*00c4*/ 	.word	0xffffffff


	//   ....[19]....
        /*00c8*/ 	.word	0xffffffff


	//   ....[20]....
        /*00cc*/ 	.word	0xffffffff


	//   ....[21]....
        /*00d0*/ 	.word	0xffffffff


	//   ....[22]....
        /*00d4*/ 	.word	0xffffffff


	//   ....[23]....
        /*00d8*/ 	.word	0xffffffff


	//   ....[24]....
        /*00dc*/ 	.word	0xffffffff


	//   ....[25]....
        /*00e0*/ 	.word	0xffffffff


	//   ....[26]....
        /*00e4*/ 	.word	0xffffffff


	//   ....[27]....
        /*00e8*/ 	.word	0xffffffff


	//   ....[28]....
        /*00ec*/ 	.word	0xffffffff


	//   ....[29]....
        /*00f0*/ 	.word	0xffffffff


	//   ....[30]....
        /*00f4*/ 	.word	0xffffffff


	//   ....[31]....
        /*00f8*/ 	.word	0xffffffff


	//   ....[32]....
        /*00fc*/ 	.word	0xffffffff


	//   ....[33]....
        /*0100*/ 	.word	0xffffffff


	//   ....[34]....
        /*0104*/ 	.word	0xffffffff


	//   ....[35]....
        /*0108*/ 	.word	0xffffffff


	//   ....[36]....
        /*010c*/ 	.word	0xffffffff


	//   ....[37]....
        /*0110*/ 	.word	0xffffffff


	//   ....[38]....
        /*0114*/ 	.word	0xffffffff


	//   ....[39]....
        /*0118*/ 	.word	0xffffffff


	//   ....[40]....
        /*011c*/ 	.word	0xffffffff


	//   ....[41]....
        /*0120*/ 	.word	0xffffffff


	//   ....[42]....
        /*0124*/ 	.word	0xffffffff


	//   ....[43]....
        /*0128*/ 	.word	0xffffffff


	//   ....[44]....
        /*012c*/ 	.word	0xffffffff


	//   ....[45]....
        /*0130*/ 	.word	0xffffffff


	//   ....[46]....
        /*0134*/ 	.word	0xffffffff


	//   ....[47]....
        /*0138*/ 	.word	0xffffffff


	//   ....[48]....
        /*013c*/ 	.word	0xffffffff


	//   ....[49]....
        /*0140*/ 	.word	0xffffffff


	//   ....[50]....
        /*0144*/ 	.word	0xffffffff


	//   ....[51]....
        /*0148*/ 	.word	0xffffffff


	//   ....[52]....
        /*014c*/ 	.word	0xffffffff


	//   ....[53]....
        /*0150*/ 	.word	0xffffffff


	//   ....[54]....
        /*0154*/ 	.word	0xffffffff


	//   ....[55]....
        /*0158*/ 	.word	0xffffffff


	//   ....[56]....
        /*015c*/ 	.word	0xffffffff


	//   ....[57]....
        /*0160*/ 	.word	0xffffffff


	//   ....[58]....
        /*0164*/ 	.word	0xffffffff


	//   ....[59]....
        /*0168*/ 	.word	0xffffffff


	//----- nvinfo : EIATTR_COOP_GROUP_INSTR_OFFSETS
	.align		4
.L_91:
        /*016c*/ 	.byte	0x04, 0x28
        /*016e*/ 	.short	(.L_93 - .L_92)


	//   ....[0]....
.L_92:
        /*0170*/ 	.word	0x00000d30


	//   ....[1]....
        /*0174*/ 	.word	0x00000d40


	//   ....[2]....
        /*0178*/ 	.word	0x00000dd0


	//   ....[3]....
        /*017c*/ 	.word	0x00000e10


	//   ....[4]....
        /*0180*/ 	.word	0x00000e80


	//   ....[5]....
        /*0184*/ 	.word	0x00000ea0


	//   ....[6]....
        /*0188*/ 	.word	0x00000ef0


	//   ....[7]....
        /*018c*/ 	.word	0x00000f10


	//   ....[8]....
        /*0190*/ 	.word	0x00000f60


	//   ....[9]....
        /*0194*/ 	.word	0x00000f80


	//   ....[10]....
        /*0198*/ 	.word	0x00001280


	//   ....[11]....
        /*019c*/ 	.word	0x00001290


	//   ....[12]....
        /*01a0*/ 	.word	0x00001320


	//   ....[13]....
        /*01a4*/ 	.word	0x00001350


	//   ....[14]....
        /*01a8*/ 	.word	0x000013b0


	//   ....[15]....
        /*01ac*/ 	.word	0x000013e0


	//   ....[16]....
        /*01b0*/ 	.word	0x00001440


	//   ....[17]....
        /*01b4*/ 	.word	0x00001480


	//   ....[18]....
        /*01b8*/ 	.word	0x000014f0


	//   ....[19]....
        /*01bc*/ 	.word	0x00001530


	//   ....[20]....
        /*01c0*/ 	.word	0x00002960


	//   ....[21]....
        /*01c4*/ 	.word	0x00002970


	//   ....[22]....
        /*01c8*/ 	.word	0x00002a00


	//   ....[23]....
        /*01cc*/ 	.word	0x00002a30


	//   ....[24]....
        /*01d0*/ 	.word	0x00002aa0


	//   ....[25]....
        /*01d4*/ 	.word	0x00002ac0


	//   ....[26]....
        /*01d8*/ 	.word	0x00002b20


	//   ....[27]....
        /*01dc*/ 	.word	0x00002b30


	//   ....[28]....
        /*01e0*/ 	.word	0x00002b80


	//   ....[29]....
        /*01e4*/ 	.word	0x00002b90


	//   ....[30]....
        /*01e8*/ 	.word	0x00003a20


	//   ....[31]....
        /*01ec*/ 	.word	0x00003a30


	//   ....[32]....
        /*01f0*/ 	.word	0x00003ac0


	//   ....[33]....
        /*01f4*/ 	.word	0x00003b00


	//   ....[34]....
        /*01f8*/ 	.word	0x00003b80


	//   ....[35]....
        /*01fc*/ 	.word	0x00003bc0


	//   ....[36]....
        /*0200*/ 	.word	0x00003c20


	//   ....[37]....
        /*0204*/ 	.word	0x00003c50


	//   ....[38]....
        /*0208*/ 	.word	0x00003ca0


	//   ....[39]....
        /*020c*/ 	.word	0x00003cd0


	//   ....[40]....
        /*0210*/ 	.word	0x00003fb0


	//   ....[41]....
        /*0214*/ 	.word	0x00003fc0


	//   ....[42]....
        /*0218*/ 	.word	0x00004050


	//   ....[43]....
        /*021c*/ 	.word	0x00004080


	//   ....[44]....
        /*0220*/ 	.word	0x000040d0


	//   ....[45]....
        /*0224*/ 	.word	0x00004100


	//   ....[46]....
        /*0228*/ 	.word	0x00004170


	//   ....[47]....
        /*022c*/ 	.word	0x000041b0


	//   ....[48]....
        /*0230*/ 	.word	0x00004220


	//   ....[49]....
        /*0234*/ 	.word	0x00004250


	//   ....[50]....
        /*0238*/ 	.word	0x00005700


	//   ....[51]....
        /*023c*/ 	.word	0x00005710


	//   ....[52]....
        /*0240*/ 	.word	0x000057a0


	//   ....[53]....
        /*0244*/ 	.word	0x000057e0


	//   ....[54]....
        /*0248*/ 	.word	0x00005860


	//   ....[55]....
        /*024c*/ 	.word	0x000058a0


	//   ....[56]....
        /*0250*/ 	.word	0x00005900


	//   ....[57]....
        /*0254*/ 	.word	0x00005930


	//   ....[58]....
        /*0258*/ 	.word	0x00005980


	//   ....[59]....
        /*025c*/ 	.word	0x000059b0


	//----- nvinfo : EIATTR_VRC_CTA_INIT_COUNT
	.align		4
.L_93:
        /*0260*/ 	.byte	0x02, 0x4a
	.zero		1
	.zero		1


	//----- nvinfo : EIATTR_EXIT_INSTR_OFFSETS
	.align		4
        /*0264*/ 	.byte	0x04, 0x1c
        /*0266*/ 	.short	(.L_95 - .L_94)


	//   ....[0]....
.L_94:
        /*0268*/ 	.word	0x00000080


	//   ....[1]....
        /*026c*/ 	.word	0x000000c0


	//   ....[2]....
        /*0270*/ 	.word	0x00005c20


	//   ....[3]....
        /*0274*/ 	.word	0x00005ca0


	//----- nvinfo : EIATTR_MAX_THREADS
	.align		4
.L_95:
        /*0278*/ 	.byte	0x04, 0x05
        /*027a*/ 	.short	(.L_97 - .L_96)
.L_96:
        /*027c*/ 	.word	0x00000100
        /*0280*/ 	.word	0x00000001
        /*0284*/ 	.word	0x00000001


	//----- nvinfo : EIATTR_CRS_STACK_SIZE
	.align		4
.L_97:
        /*0288*/ 	.byte	0x04, 0x1e
        /*028a*/ 	.short	(.L_99 - .L_98)
.L_98:
        /*028c*/ 	.word	0x00000000


	//----- nvinfo : EIATTR_CBANK_PARAM_SIZE
	.align		4
.L_99:
        /*0290*/ 	.byte	0x03, 0x19
        /*0292*/ 	.short	0x0021


	//----- nvinfo : EIATTR_PARAM_CBANK
	.align		4
        /*0294*/ 	.byte	0x04, 0x0a
        /*0296*/ 	.short	(.L_101 - .L_100)
	.align		4
.L_100:
        /*0298*/ 	.word	index@(.nv.constant0._ZN3cub18CUB_300001_SM_10006detail6reduce28DeviceReduceSingleTileKernelINS2_10policy_hubIdjN4cuda3__47maximumIvEEE10Policy1000EPdSB_iS8_ddNS5_3std3__410__identityEEEvT0_T1_T2_T3_T4_T6_)
        /*029c*/ 	.short	0x0380
        /*029e*/ 	.short	0x0021


	//----- nvinfo : EIATTR_SW_WAR
	.align		4
.L_101:
        /*02a0*/ 	.byte	0x04, 0x36
        /*02a2*/ 	.short	(.L_103 - .L_102)
.L_102:
        /*02a4*/ 	.word	0x00000008
.L_103:


//--------------------- .nv.info._ZN3cub18CUB_300001_SM_10006detail6reduce18DeviceReduceKernelINS2_10policy_hubIdjN4cuda3__47maximumIvEEE10Policy1000EPdjS8_dNS5_3std3__410__identityEEEvT0_PT3_T1_NS0_13GridEvenShareISI_EET2_T4_ --------------------------
	.section	.nv.info._ZN3cub18CUB_300001_SM_10006detail6reduce18DeviceReduceKernelINS2_10policy_hubIdjN4cuda3__47maximumIvEEE10Policy1000EPdjS8_dNS5_3std3__410__identityEEEvT0_PT3_T1_NS0_13GridEvenShareISI_EET2_T4_,"",@"SHT_CUDA_INFO"
	.sectionflags	@""
	.align	4


	//----- nvinfo : EIATTR_CUDA_API_VERSION
	.align		4
        /*0000*/ 	.byte	0x04, 0x37
        /*0002*/ 	.short	(.L_105 - .L_104)
.L_104:
        /*0004*/ 	.word	0x00000082


	//----- nvinfo : EIATTR_KPARAM_INFO
	.align		4
.L_105:
        /*0008*/ 	.byte	0x04, 0x17
        /*000a*/ 	.short	(.L_107 - .L_106)
.L_106:
        /*000c*/ 	.word	0x00000000
        /*0010*/ 	.short	0x0005
        /*0012*/ 	.short	0x003d
        /*0014*/ 	.byte	0x00, 0xf0, 0x05, 0x00


	//----- nvinfo : EIATTR_KPARAM_INFO
	.align		4
.L_107:
        /*0018*/ 	.byte	0x04, 0x17
        /*001a*/ 	.short	(.L_109 - .L_108)
.L_108:
        /*001c*/ 	.word	0x00000000
        /*0020*/ 	.short	0x0004
        /*0022*/ 	.short	0x003c
        /*0024*/ 	.byte	0x00, 0xf0, 0x05, 0x00


	//----- nvinfo : EIATTR_KPARAM_INFO
	.align		4
.L_109:
        /*0028*/ 	.byte	0x04, 0x17
        /*002a*/ 	.short	(.L_111 - .L_110)
.L_110:
        /*002c*/ 	.word	0x00000000
        /*0030*/ 	.short	0x0003
        /*0032*/ 	.short	0x0014
        /*0034*/ 	.byte	0x00, 0xf0, 0xa1, 0x00


	//----- nvinfo : EIATTR_KPARAM_INFO
	.align		4
.L_111:
        /*0038*/ 	.byte	0x04, 0x17
        /*003a*/ 	.short	(.L_113 - .L_112)
.L_112:
        /*003c*/ 	.word	0x00000000
        /*0040*/ 	.short	0x0002
        /*0042*/ 	.short	0x0010
        /*0044*/ 	.byte	0x00, 0xf0, 0x11, 0x00


	//----- nvinfo : EIATTR_KPARAM_INFO
	.align		4
.L_113:
        /*0048*/ 	.byte	0x04, 0x17
        /*004a*/ 	.short	(.L_115 - .L_114)
.L_114:
        /*004c*/ 	.word	0x00000000
        /*0050*/ 	.short	0x0001
        /*0052*/ 	.short	0x0008
        /*0054*/ 	.byte	0x00, 0xf5, 0x21, 0x00


	//----- nvinfo : EIATTR_KPARAM_INFO
	.align		4
.L_115:
        /*0058*/ 	.byte	0x04, 0x17
        /*005a*/ 	.short	(.L_117 - .L_116)
.L_116:
        /*005c*/ 	.word	0x00000000
        /*0060*/ 	.short	0x0000
        /*0062*/ 	.short	0x0000
        /*0064*/ 	.byte	0x00, 0xf5, 0x21, 0x00


	//----- nvinfo : EIATTR_SPARSE_MMA_MASK
	.align		4
.L_117:
        /*0068*/ 	.byte	0x03, 0x50
        /*006a*/ 	.short	0x0000


	//----- nvinfo : EIATTR_MAXREG_COUNT
	.align		4
        /*006c*/ 	.byte	0x03, 0x1b
        /*006e*/ 	.short	0x00ff


	//----- nvinfo : EIATTR_NUM_BARRIERS
	.align		4
        /*0070*/ 	.byte	0x02, 0x4c
        /*0072*/ 	.byte	0x01
	.zero		1


	//----- nvinfo : EIATTR_MERCURY_ISA_VERSION
	.align		4
        /*0074*/ 	.byte	0x03, 0x5f
        /*0076*/ 	.short	0x0101


	//----- nvinfo : EIATTR_COOP_GROUP_MASK_REGIDS
	.align		4
        /*0078*/ 	.byte	0x04, 0x29
        /*007a*/ 	.short	(.L_119 - .L_118)


	//   ....[0]....
.L_118:
        /*007c*/ 	.word	0xffffffff


	//   ....[1]....
        /*0080*/ 	.word	0xffffffff


	//   ....[2]....
        /*0084*/ 	.word	0xffffffff


	//   ....[3]....
        /*0088*/ 	.word	0xffffffff


	//   ....[4]....
        /*008c*/ 	.word	0xffffffff


	//   ....[5]....
        /*0090*/ 	.word	0xffffffff


	//   ....[6]....
        /*0094*/ 	.word	0xffffffff


	//   ....[7]....
        /*0098*/ 	.word	0xffffffff


	//   ....[8]....
        /*009c*/ 	.word	0xffffffff


	//   ....[9]....
        /*00a0*/ 	.word	0xffffffff


	//   ....[10]....
        /*00a4*/ 	.word	0xffffffff


	//   ....[11]....
        /*00a8*/ 	.word	0xffffffff


	//   ....[12]....
        /*00ac*/ 	.word	0xffffffff


	//   ....[13]....
        /*00b0*/ 	.word	0xffffffff


	//   ....[14]....
        /*00b4*/ 	.word	0xffffffff


	//   ....[15]....
        /*00b8*/ 	.word	0xffffffff


	//   ....[16]....
        /*00bc*/ 	.word	0xffffffff


	//   ....[17]....
        /*00c0*/ 	.word	0xffffffff


	//   ....[18]....
        /*00c4*/ 	.word	0xffffffff


	//   ....[19]....
        /*00c8*/ 	.word	0xffffffff


	//   ....[20]....
        /*00cc*/ 	.word	0xffffffff


	//   ....[21]....
        /*00d0*/ 	.word	0xffffffff


	//   ....[22]....
        /*00d4*/ 	.word	0xffffffff


	//   ....[23]....
        /*00d8*/ 	.word	0xffffffff


	//   ....[24]....
        /*00dc*/ 	.word	0xffffffff


	//   ....[25]....
        /*00e0*/ 	.word	0xffffffff


	//   ....[26]....
        /*00e4*/ 	.word	0xffffffff


	//   ....[27]....
        /*00e8*/ 	.word	0xffffffff


	//   ....[28]....
        /*00ec*/ 	.word	0xffffffff


	//   ....[29]....
        /*00f0*/ 	.word	0xffffffff


	//   ....[30]....
        /*00f4*/ 	.word	0xffffffff


	//   ....[31]....
        /*00f8*/ 	.word	0xffffffff


	//   ....[32]....
        /*00fc*/ 	.word	0xffffffff


	//   ....[33]....
        /*0100*/ 	.word	0xffffffff


	//   ....[34]....
        /*0104*/ 	.word	0xffffffff


	//   ....[35]....
        /*0108*/ 	.word	0xffffffff


	//   ....[36]....
        /*010c*/ 	.word	0xffffffff


	//   ....[37]....
        /*0110*/ 	.word	0xffffffff


	//   ....[38]....
        /*0114*/ 	.word	0xffffffff


	//   ....[39]....
        /*0118*/ 	.word	0xffffffff


	//   ....[40]....
        /*011c*/ 	.word	0xffffffff


	//   ....[41]....
        /*0120*/ 	.word	0xffffffff


	//   ....[42]....
        /*0124*/ 	.word	0xffffffff


	//   ....[43]....
        /*0128*/ 	.word	0xffffffff


	//   ....[44]....
        /*012c*/ 	.word	0xffffffff


	//   ....[45]....
        /*0130*/ 	.word	0xffffffff


	//   ....[46]....
        /*0134*/ 	.word	0xffffffff


	//   ....[47]....
        /*0138*/ 	.word	0xffffffff


	//   ....[48]....
        /*013c*/ 	.word	0xffffffff


	//   ....[49]....
        /*0140*/ 	.word	0xffffffff


	//   ....[50]....
        /*0144*/ 	.word	0xffffffff


	//   ....[51]....
        /*0148*/ 	.word	0xffffffff


	//   ....[52]....
        /*014c*/ 	.word	0xffffffff


	//   ....[53]....
        /*0150*/ 	.word	0xffffffff


	//   ....[54]....
        /*0154*/ 	.word	0xffffffff


	//   ....[55]....
        /*0158*/ 	.word	0xffffffff


	//   ....[56]....
        /*015c*/ 	.word	0xffffffff


	//   ....[57]....
        /*0160*/ 	.word	0xffffffff


	//   ....[58]....
        /*0164*/ 	.word	0xffffffff


	//   ....[59]....
        /*0168*/ 	.word	0xffffffff


	//----- nvinfo : EIATTR_COOP_GROUP_INSTR_OFFSETS
	.align		4
.L_119:
        /*016c*/ 	.byte	0x04, 0x28
        /*016e*/ 	.short	(.L_121 - .L_120)


	//   ....[0]....
.L_120:
        /*0170*/ 	.word	0x000005c0


	//   ....[1]....
        /*0174*/ 	.word	0x000005d0


	//   ....[2]....
        /*0178*/ 	.word	0x00000660


	//   ....[3]....
        /*017c*/ 	.word	0x00000670


	//   ....[4]....
        /*0180*/ 	.word	0x000006d0


	//   ....[5]....
        /*0184*/ 	.word	0x00000700


	//   ....[6]....
        /*0188*/ 	.word	0x00000780


	//   ....[7]....
        /*018c*/ 	.word	0x00000790


	//   ....[8]....
        /*0190*/ 	.word	0x000007e0


	//   ....[9]....
        /*0194*/ 	.word	0x000007f0


	//   ....[10]....
        /*0198*/ 	.word	0x00000ad0


	//   ....[11]....
        /*019c*/ 	.word	0x00000ae0


	//   ....[12]....
        /*01a0*/ 	.word	0x00000b70


	//   ....[13]....
        /*01a4*/ 	.word	0x00000b90


	//   ....[14]....
        /*01a8*/ 	.word	0x00000bf0


	//   ....[15]....
        /*01ac*/ 	.word	0x00000c10


	//   ....[16]....
        /*01b0*/ 	.word	0x00000c70


	//   ....[17]....
        /*01b4*/ 	.word	0x00000ca0


	//   ....[18]....
        /*01b8*/ 	.word	0x00000d20


	//   ....[19]....
        /*01bc*/ 	.word	0x00000d40


	//   ....[20]....
        /*01c0*/ 	.word	0x00001b60


	//   ....[21]....
        /*01c4*/ 	.word	0x00001b70


	//   ....[22]....
        /*01c8*/ 	.word	0x00001c00


	//   ....[23]....
        /*01cc*/ 	.word	0x00001c30


	//   ....[24]....
        /*01d0*/ 	.word	0x00001ca0


	//   ....[25]....
        /*01d4*/ 	.word	0x00001cc0


	//   ....[26]....
        /*01d8*/ 	.word	0x00001d20


	//   ....[27]....
        /*01dc*/ 	.word	0x00001d30


	//   ....[28]....
        /*01e0*/ 	.word	0x00001d80


	//   ....[29]....
        /*01e4*/ 	.word	0x00001d90


	//   ....[30]....
        /*01e8*/ 	.word	0x00002530


	//   ....[31]....
        /*01ec*/ 	.word	0x00002540


	//   ....[32]....
        /*01f0*/ 	.word	0x000025d0


	//   ....[33]....
        /*01f4*/ 	.word	0x000025e0


	//   ....[34]....
        /*01f8*/ 	.word	0x00002640


	//   ....[35]....
        /*01fc*/ 	.word	0x00002670


	//   ....[36]....
        /*0200*/ 	.word	0x000026f0


	//   ....[37]....
        /*0204*/ 	.word	0x00002700


	//   ....[38]....
        /*0208*/ 	.word	0x00002750


	//   ....[39]....
        /*020c*/ 	.word	0x00002760


	//   ....[40]....
        /*0210*/ 	.word	0x00002a60


	//   ....[41]....
        /*0214*/ 	.word	0x00002a70


	//   ....[42]....
        /*0218*/ 	.word	0x00002b00


	//   ....[43]....
        /*021c*/ 	.word	0x00002b20


	//   ....[44]....
        /*0220*/ 	.word	0x00002b80


	//   ....[45]....
        /*0224*/ 	.word	0x00002ba0


	//   ....[46]....
        /*0228*/ 	.word	0x00002c00


	//   ....[47]....
        /*022c*/ 	.word	0x00002c40


	//   ....[48]....
        /*0230*/ 	.word	0x00002cc0


	//   ....[49]....
        /*0234*/ 	.word	0x00002ce0


	//   ....[50]....
        /*0238*/ 	.word	0x00003b40


	//   ....[51]....
        /*023c*/ 	.word	0x00003b50


	//   ....[52]....
        /*0240*/ 	.word	0x00003be0


	//   ....[53]....
        /*0244*/ 	.word	0x00003bf0


	//   ....[54]....
        /*0248*/ 	.word	0x00003c50


	//   ....[55]....
        /*024c*/ 	.word	0x00003c80


	//   ....[56]....
        /*0250*/ 	.word	0x00003d00


	//   ....[57]....
        /*0254*/ 	.word	0x00003d10


	//   ....[58]....
        /*0258*/ 	.word	0x00003d60


	//   ....[59]....
        /*025c*/ 	.word	0x00003d70


	//----- nvinfo : EIATTR_VRC_CTA_INIT_COUNT
	.align		4
.L_121:
        /*0260*/ 	.byte	0x02, 0x4a
	.zero		1
	.zero		1


	//----- nvinfo : EIATTR_EXIT_INSTR_OFFSETS
	.align		4
        /*0264*/ 	.byte	0x04, 0x1c
        /*0266*/ 	.short	(.L_123 - .L_122)


	//   ....[0]....
.L_122:
        /*0268*/ 	.word	0x00003fe0


	//   ....[1]....
        /*026c*/ 	.word	0x00004040


	//----- nvinfo : EIATTR_MAX_THREADS
	.align		4
.L_123:
        /*0270*/ 	.byte	0x04, 0x05
        /*0272*/ 	.short	(.L_125 - .L_124)
.L_124:
        /*0274*/ 	.word	0x00000100
        /*0278*/ 	.word	0x00000001
        /*027c*/ 	.word	0x00000001


	//----- nvinfo : EIATTR_CRS_STACK_SIZE
	.align		4
.L_125:
        /*0280*/ 	.byte	0x04, 0x1e
        /*0282*/ 	.short	(.L_127 - .L_126)
.L_126:
        /*0284*/ 	.word	0x00000000


	//----- nvinfo : EIATTR_CBANK_PARAM_SIZE
	.align		4
.L_127:
        /*0288*/ 	.byte	0x03, 0x19
        /*028a*/ 	.short	0x003e


	//----- nvinfo : EIATTR_PARAM_CBANK
	.align		4
        /*028c*/ 	.byte	0x04, 0x0a
        /*028e*/ 	.short	(.L_129 - .L_128)
	.align		4
.L_128:
        /*0290*/ 	.word	index@(.nv.constant0._ZN3cub18CUB_300001_SM_10006detail6reduce18DeviceReduceKernelINS2_10policy_hubIdjN4cuda3__47maximumIvEEE10Policy1000EPdjS8_dNS5_3std3__410__identityEEEvT0_PT3_T1_NS0_13GridEvenShareISI_EET2_T4_)
        /*0294*/ 	.short	0x0380
        /*0296*/ 	.short	0x003e


	//----- nvinfo : EIATTR_SW_WAR
	.align		4
.L_129:
        /*0298*/ 	.byte	0x04, 0x36
        /*029a*/ 	.short	(.L_131 - .L_130)
.L_130:
        /*029c*/ 	.word	0x00000008
.L_131:


//--------------------- .nv.info._ZN3cub18CUB_300001_SM_10006detail6reduce28DeviceReduceSingleTileKernelINS2_10policy_hubIdjN4cuda3__47maximumIvEEE10Policy1000EPdSB_jS8_ddNS5_3std3__410__identityEEEvT0_T1_T2_T3_T4_T6_ --------------------------
	.section	.nv.info._ZN3cub18CUB_300001_SM_10006detail6reduce28DeviceReduceSingleTileKernelINS2_10policy_hubIdjN4cuda3__47maximumIvEEE10Policy1000EPdSB_jS8_ddNS5_3std3__410__identityEEEvT0_T1_T2_T3_T4_T6_,"",@"SHT_CUDA_INFO"
	.sectionflags	@""
	.align	4


	//----- nvinfo : EIATTR_CUDA_API_VERSION
	.align		4
        /*0000*/ 	.byte	0x04, 0x37
        /*0002*/ 	.short	(.L_133 - .L_132)
.L_132:
        /*0004*/ 	.word	0x00000082


	//----- nvinfo : EIATTR_KPARAM_INFO
	.align		4
.L_133:
        /*0008*/ 	.byte	0x04, 0x17
        /*000a*/ 	.short	(.L_135 - .L_134)
.L_134:
        /*000c*/ 	.word	0x00000000
        /*0010*/ 	.short	0x0005
        /*0012*/ 	.short	0x0020
        /*0014*/ 	.byte	0x00, 0xf0, 0x05, 0x00


	//----- nvinfo : EIATTR_KPARAM_INFO
	.align		4
.L_135:
        /*0018*/ 	.byte	0x04, 0x17
        /*001a*/ 	.short	(.L_137 - .L_136)
.L_136:
        /*001c*/ 	.word	0x00000000
        /*0020*/ 	.short	0x0004
        /*0022*/ 	.short	0x0018
        /*0024*/ 	.byte	0x00, 0xf0, 0x21, 0x00


	//----- nvinfo : EIATTR_KPARAM_INFO
	.align		4
.L_137:
        /*0028*/ 	.byte	0x04, 0x17
        /*002a*/ 	.short	(.L_139 - .L_138)
.L_138:
        /*002c*/ 	.word	0x00000000
        /*0030*/ 	.short	0x0003
        /*0032*/ 	.short	0x0014
        /*0034*/ 	.byte	0x00, 0xf0, 0x05, 0x00


	//----- nvinfo : EIATTR_KPARAM_INFO
	.align		4
.L_139:
        /*0038*/ 	.byte	0x04, 0x17
        /*003a*/ 	.short	(.L_141 - .L_140)
.L_140:
        /*003c*/ 	.word	0x00000000
        /*0040*/ 	.short	0x0002
        /*0042*/ 	.short	0x0010
        /*0044*/ 	.byte	0x00, 0xf0, 0x11, 0x00


	//----- nvinfo : EIATTR_KPARAM_INFO
	.align		4
.L_141:
        /*0048*/ 	.byte	0x04, 0x17
        /*004a*/ 	.short	(.L_143 - .L_142)
.L_142:
        /*004c*/ 	.word	0x00000000
        /*0050*/ 	.short	0x0001
        /*0052*/ 	.short	0x0008
        /*0054*/ 	.byte	0x00, 0xf5, 0x21, 0x00


	//----- nvinfo : EIATTR_KPARAM_INFO
	.align		4
.L_143:
        /*0058*/ 	.byte	0x04, 0x17
        /*005a*/ 	.short	(.L_145 - .L_144)
.L_144:
        /*005c*/ 	.word	0x00000000
        /*0060*/ 	.short	0x0000
        /*0062*/ 	.short	0x0000
        /*0064*/ 	.byte	0x00, 0xf5, 0x21, 0x00


	//----- nvinfo : EIATTR_SPARSE_MMA_MASK
	.align		4
.L_145:
        /*0068*/ 	.byte	0x03, 0x50
        /*006a*/ 	.short	0x0000


	//----- nvinfo : EIATTR_MAXREG_COUNT
	.align		4
        /*006c*/ 	.byte	0x03, 0x1b
        /*006e*/ 	.short	0x00ff


	//----- nvinfo : EIATTR_NUM_BARRIERS
	.align		4
        /*0070*/ 	.byte	0x02, 0x4c
        /*0072*/ 	.byte	0x01
	.zero		1


	//----- nvinfo : EIATTR_MERCURY_ISA_VERSION
	.align		4
        /*0074*/ 	.byte	0x03, 0x5f
        /*0076*/ 	.short	0x0101


	//----- nvinfo : EIATTR_COOP_GROUP_MASK_REGIDS
	.align		4
        /*0078*/ 	.byte	0x04, 0x29
        /*007a*/ 	.short	(.L_147 - .L_146)


	//   ....[0]....
.L_146:
        /*007c*/ 	.word	0xffffffff


	//   ....[1]....
        /*0080*/ 	.word	0xffffffff


	//   ....[2]....
        /*0084*/ 	.word	0xffffffff


	//   ....[3]....
        /*0088*/ 	.word	0xffffffff


	//   ....[4]....
        /*008c*/ 	.word	0xffffffff


	//   ....[5]....
        /*0090*/ 	.word	0xffffffff


	//   ....[6]....
        /*0094*/ 	.word	0xffffffff


	//   ....[7]....
        /*0098*/ 	.word	0xffffffff


	//   ....[8]....
        /*009c*/ 	.word	0xffffffff


	//   ....[9]....
        /*00a0*/ 	.word	0xffffffff


	//   ....[10]....
        /*00a4*/ 	.word	0xffffffff


	//   ....[11]....
        /*00a8*/ 	.word	0xffffffff


	//   ....[12]....
        /*00ac*/ 	.word	0xffffffff


	//   ....[13]....
        /*00b0*/ 	.word	0xffffffff


	//   ....[14]....
        /*00b4*/ 	.word	0xffffffff


	//   ....[15]....
        /*00b8*/ 	.word	0xffffffff


	//   ....[16]....
        /*00bc*/ 	.word	0xffffffff


	//   ....[17]....
        /*00c0*/ 	.word	0xffffffff


	//   ....[18]....
        /*00c4*/ 	.word	0xffffffff


	//   ....[19]....
        /*00c8*/ 	.word	0xffffffff


	//   ....[20]....
        /*00cc*/ 	.word	0xffffffff


	//   ....[21]....
        /*00d0*/ 	.word	0xffffffff


	//   ....[22]....
        /*00d4*/ 	.word	0xffffffff


	//   ....[23]....
        /*00d8*/ 	.word	0xffffffff


	//   ....[24]....
        /*00dc*/ 	.word	0xffffffff


	//   ....[25]....
        /*00e0*/ 	.word	0xffffffff


	//   ....[26]....
        /*00e4*/ 	.word	0xffffffff


	//   ....[27]....
        /*00e8*/ 	.word	0xffffffff


	//   ....[28]....
        /*00ec*/ 	.word	0xffffffff


	//   ....[29]....
        /*00f0*/ 	.word	0xffffffff


	//   ....[30]....
        /*00f4*/ 	.word	0xffffffff


	//   ....[31]....
        /*00f8*/ 	.word	0xffffffff


	//   ....[32]....
        /*00fc*/ 	.word	0xffffffff


	//   ....[33]....
        /*0100*/ 	.word	0xffffffff


	//   ....[34]....
        /*0104*/ 	.word	0xffffffff


	//   ....[35]....
        /*0108*/ 	.word	0xffffffff


	//   ....[36]....
        /*010c*/ 	.word	0xffffffff


	//   ....[37]....
        /*0110*/ 	.word	0xffffffff


	//   ....[38]....
        /*0114*/ 	.word	0xffffffff


	//   ....[39]....
        /*0118*/ 	.word	0xffffffff


	//   ....[40]....
        /*011c*/ 	.word	0xffffffff


	//   ....[41]....
        /*0120*/ 	.word	0xffffffff


	//   ....[42]....
        /*0124*/ 	.word	0xffffffff


	//   ....[43]....
        /*0128*/ 	.word	0xffffffff


	//   ....[44]....
        /*012c*/ 	.word	0xffffffff


	//   ....[45]....
        /*0130*/ 	.word	0xffffffff


	//   ....[46]....
        /*0134*/ 	.word	0xffffffff


	//   ....[47]....
        /*0138*/ 	.word	0xffffffff


	//   ....[48]....
        /*013c*/ 	.word	0xffffffff


	//   ....[49]....
        /*0140*/ 	.word	0xffffffff


	//   ....[50]....
        /*0144*/ 	.word	0xffffffff


	//   ....[51]....
        /*0148*/ 	.word	0xffffffff


	//   ....[52]....
        /*014c*/ 	.word	0xffffffff


	//   ....[53]....
        /*0150*/ 	.word	0xffffffff


	//   ....[54]....
        /*0154*/ 	.word	0xffffffff


	//   ....[55]....
        /*0158*/ 	.word	0xffffffff


	//   ....[56]....
        /*015c*/ 	.word	0xffffffff


	//   ....[57]....
        /*0160*/ 	.word	0xffffffff


	//   ....[58]....
        /*0164*/ 	.word	0xffffffff


	//   ....[59]....
        /*0168*/ 	.word	0xffffffff


	//----- nvinfo : EIATTR_COOP_GROUP_INSTR_OFFSETS
	.align		4
.L_147:
        /*016c*/ 	.byte	0x04, 0x28
        /*016e*/ 	.short	(.L_149 - .L_148)


	//   ....[0]....
.L_148:
        /*0170*/ 	.word	0x00000cb0


	//   ....[1]....
        /*0174*/ 	.word	0x00000cc0


	//   ....[2]....
        /*0178*/ 	.word	0x00000d50


	//   ....[3]....
        /*017c*/ 	.word	0x00000d90


	//   ....[4]....
        /*0180*/ 	.word	0x00000e10


	//   ....[5]....
        /*0184*/ 	.word	0x00000e40


	//   ....[6]....
        /*0188*/ 	.word	0x00000e90


	//   ....[7]....
        /*018c*/ 	.word	0x00000ec0


	//   ....[8]....
        /*0190*/ 	.word	0x00000f10


	//   ....[9]....
        /*0194*/ 	.word	0x00000f40


	//   ....[10]....
        /*0198*/ 	.word	0x00001240


	//   ....[11]....
        /*019c*/ 	.word	0x00001250


	//   ....[12]....
        /*01a0*/ 	.word	0x000012e0


	//   ....[13]....
        /*01a4*/ 	.word	0x00001310


	//   ....[14]....
        /*01a8*/ 	.word	0x00001370


	//   ....[15]....
        /*01ac*/ 	.word	0x000013a0


	//   ....[16]....
        /*01b0*/ 	.word	0x00001400


	//   ....[17]....
        /*01b4*/ 	.word	0x00001440


	//   ....[18]....
        /*01b8*/ 	.word	0x000014b0


	//   ....[19]....
        /*01bc*/ 	.word	0x000014f0


	//   ....[20]....
        /*01c0*/ 	.word	0x00002180


	//   ....[21]....
        /*01c4*/ 	.word	0x00002190


	//   ....[22]....
        /*01c8*/ 	.word	0x00002220


	//   ....[23]....
        /*01cc*/ 	.word	0x00002250


	//   ....[24]....
        /*01d0*/ 	.word	0x000022c0


	//   ....[25]....
        /*01d4*/ 	.word	0x000022e0


	//   ....[26]....
        /*01d8*/ 	.word	0x00002340


	//   ....[27]....
        /*01dc*/ 	.word	0x00002350


	//   ....[28]....
        /*01e0*/ 	.word	0x000023a0


	//   ....[29]....
        /*01e4*/ 	.word	0x000023b0


	//   ....[30]....
        /*01e8*/ 	.word	0x000031c0


	//   ....[31]....
        /*01ec*/ 	.word	0x000031d0


	//   ....[32]....
        /*01f0*/ 	.word	0x00003260


	//   ....[33]....
        /*01f4*/ 	.word	0x000032a0


	//   ....[34]....
        /*01f8*/ 	.word	0x00003320


	//   ....[35]....
        /*01fc*/ 	.word	0x00003360


	//   ....[36]....
        /*0200*/ 	.word	0x000033c0


	//   ....[37]....
        /*0204*/ 	.word	0x000033f0


	//   ....[38]....
        /*0208*/ 	.word	0x00003440


	//   ....[39]....
        /*020c*/ 	.word	0x00003470


	//   ....[40]....
        /*0210*/ 	.word	0x00003750


	//   ....[41]....
        /*0214*/ 	.word	0x00003760


	//   ....[42]....
        /*0218*/ 	.word	0x000037f0


	//   ....[43]....
        /*021c*/ 	.word	0x00003820


	//   ....[44]....
        /*0220*/ 	.word	0x00003870


	//   ....[45]....
        /*0224*/ 	.word	0x000038a0


	//   ....[46]....
        /*0228*/ 	.word	0x00003910


	//   ....[47]....
        /*022c*/ 	.word	0x00003950


	//   ....[48]....
        /*0230*/ 	.word	0x000039c0


	//   ....[49]....
        /*0234*/ 	.word	0x000039f0


	//   ....[50]....
        /*0238*/ 	.word	0x00004730


	//   ....[51]....
        /*023c*/ 	.word	0x00004740


	//   ....[52]....
        /*0240*/ 	.word	0x000047d0


	//   ....[53]....
        /*0244*/ 	.word	0x00004800


	//   ....[54]....
        /*0248*/ 	.word	0x00004870


	//   ....[55]....
        /*024c*/ 	.word	0x00004890


	//   ....[56]....
        /*0250*/ 	.word	0x000048f0


	//   ....[57]....
        /*0254*/ 	.word	0x00004900


	//   ....[58]....
        /*0258*/ 	.word	0x00004950


	//   ....[59]....
        /*025c*/ 	.word	0x00004960


	//----- nvinfo : EIATTR_VRC_CTA_INIT_COUNT
	.align		4
.L_149:
        /*0260*/ 	.byte	0x02, 0x4a
	.zero		1
	.zero		1


	//----- nvinfo : EIATTR_EXIT_INSTR_OFFSETS
	.align		4
        /*0264*/ 	.byte	0x04, 0x1c
        /*0266*/ 	.short	(.L_151 - .L_150)


	//   ....[0]....
.L_150:
        /*0268*/ 	.word	0x00000080


	//   ....[1]....
        /*026c*/ 	.word	0x000000c0


	//   ....[2]....
        /*0270*/ 	.word	0x00004bd0


	//   ....[3]....
        /*0274*/ 	.word	0x00004c50


	//----- nvinfo : EIATTR_MAX_THREADS
	.align		4
.L_151:
        /*0278*/ 	.byte	0x04, 0x05
        /*027a*/ 	.short	(.L_153 - .L_152)
.L_152:
        /*027c*/ 	.word	0x00000100
        /*0280*/ 	.word	0x00000001
        /*0284*/ 	.word	0x00000001


	//----- nvinfo : EIATTR_CRS_STACK_SIZE
	.align		4
.L_153:
        /*0288*/ 	.byte	0x04, 0x1e
        /*028a*/ 	.short	(.L_155 - .L_154)
.L_154:
        /*028c*/ 	.word	0x00000000


	//----- nvinfo : EIATTR_CBANK_PARAM_SIZE
	.align		4
.L_155:
        /*0290*/ 	.byte	0x03, 0x19
        /*0292*/ 	.short	0x0021


	//----- nvinfo : EIATTR_PARAM_CBANK
	.align		4
        /*0294*/ 	.byte	0x04, 0x0a
        /*0296*/ 	.short	(.L_157 - .L_156)
	.align		4
.L_156:
        /*0298*/ 	.word	index@(.nv.constant0._ZN3cub18CUB_300001_SM_10006detail6reduce28DeviceReduceSingleTileKernelINS2_10policy_hubIdjN4cuda3__47maximumIvEEE10Policy1000EPdSB_jS8_ddNS5_3std3__410__identityEEEvT0_T1_T2_T3_T4_T6_)
        /*029c*/ 	.short	0x0380
        /*029e*/ 	.short	0x0021


	//----- nvinfo : EIATTR_SW_WAR
	.align		4
.L_157:
        /*02a0*/ 	.byte	0x04, 0x36
        /*02a2*/ 	.short	(.L_159 - .L_158)
.L_158:
        /*02a4*/ 	.word	0x00000008
.L_159:


//--------------------- .nv.info._ZN3cub18CUB_300001_SM_10006detail11EmptyKernelIvEEvv --------------------------
	.section	.nv.info._ZN3cub18CUB_300001_SM_10006detail11EmptyKernelIvEEvv,"",@"SHT_CUDA_INFO"
	.sectionflags	@""
	.align	4


	//----- nvinfo : EIATTR_CUDA_API_VERSION
	.align		4
        /*0000*/ 	.byte	0x04, 0x37
        /*0002*/ 	.short	(.L_161 - .L_160)
.L_160:
        /*0004*/ 	.word	0x00000082


	//----- nvinfo : EIATTR_SPARSE_MMA_MASK
	.align		4
.L_161:
        /*0008*/ 	.byte	0x03, 0x50
        /*000a*/ 	.short	0x0000


	//----- nvinfo : EIATTR_MAXREG_COUNT
	.align		4
        /*000c*/ 	.byte	0x03, 0x1b
        /*000e*/ 	.short	0x00ff


	//----- nvinfo : EIATTR_MERCURY_ISA_VERSION
	.align		4
        /*0010*/ 	.byte	0x03, 0x5f
        /*0012*/ 	.short	0x0101


	//----- nvinfo : EIATTR_VRC_CTA_INIT_COUNT
	.align		4
        /*0014*/ 	.byte	0x02, 0x4a
	.zero		1
	.zero		1


	//----- nvinfo : EIATTR_EXIT_INSTR_OFFSETS
	.align		4
        /*0018*/ 	.byte	0x04, 0x1c
        /*001a*/ 	.short	(.L_163 - .L_162)


	//   ....[0]....
.L_162:
        /*001c*/ 	.word	0x00000010


	//----- nvinfo : EIATTR_SW_WAR
	.align		4
.L_163:
        /*0020*/ 	.byte	0x04, 0x36
        /*0022*/ 	.short	(.L_165 - .L_164)
.L_164:
        /*0024*/ 	.word	0x00000008
.L_165:


//--------------------- .nv.info._Z22calculate_error_matrixPdS_S_ --------------------------
	.section	.nv.info._Z22calculate_error_matrixPdS_S_,"",@"SHT_CUDA_INFO"
	.sectionflags	@""
	.align	4


	//----- nvinfo : EIATTR_CUDA_API_VERSION
	.align		4
        /*0000*/ 	.byte	0x04, 0x37
        /*0002*/ 	.short	(.L_167 - .L_166)
.L_166:
        /*0004*/ 	.word	0x00000082


	//----- nvinfo : EIATTR_KPARAM_INFO
	.align		4
.L_167:
        /*0008*/ 	.byte	0x04, 0x17
        /*000a*/ 	.short	(.L_169 - .L_168)
.L_168:
        /*000c*/ 	.word	0x00000000
        /*0010*/ 	.short	0x0002
        /*0012*/ 	.short	0x0010
        /*0014*/ 	.byte	0x00, 0xf5, 0x21, 0x00


	//----- nvinfo : EIATTR_KPARAM_INFO
	.align		4
.L_169:
        /*0018*/ 	.byte	0x04, 0x17
        /*001a*/ 	.short	(.L_171 - .L_170)
.L_170:
        /*001c*/ 	.word	0x00000000
        /*0020*/ 	.short	0x0001
        /*0022*/ 	.short	0x0008
        /*0024*/ 	.byte	0x00, 0xf5, 0x21, 0x00


	//----- nvinfo : EIATTR_KPARAM_INFO
	.align		4
.L_171:
        /*0028*/ 	.byte	0x04, 0x17
        /*002a*/ 	.short	(.L_173 - .L_172)
.L_172:
        /*002c*/ 	.word	0x00000000
        /*0030*/ 	.short	0x0000
        /*0032*/ 	.short	0x0000
        /*0034*/ 	.byte	0x00, 0xf5, 0x21, 0x00


	//----- nvinfo : EIATTR_SPARSE_MMA_MASK
	.align		4
.L_173:
        /*0038*/ 	.byte	0x03, 0x50
        /*003a*/ 	.short	0x0000


	//----- nvinfo : EIATTR_MAXREG_COUNT
	.align		4
        /*003c*/ 	.byte	0x03, 0x1b
        /*003e*/ 	.short	0x00ff


	//----- nvinfo : EIATTR_MERCURY_ISA_VERSION
	.align		4
        /*0040*/ 	.byte	0x03, 0x5f
        /*0042*/ 	.short	0x0101


	//----- nvinfo : EIATTR_VRC_CTA_INIT_COUNT
	.align		4
        /*0044*/ 	.byte	0x02, 0x4a
	.zero		1
	.zero		1


	//----- nvinfo : EIATTR_EXIT_INSTR_OFFSETS
	.align		4
        /*0048*/ 	.byte	0x04, 0x1c
        /*004a*/ 	.short	(.L_175 - .L_174)


	//   ....[0]....
.L_174:
        /*004c*/ 	.word	0x00000070


	//   ....[1]....
        /*0050*/ 	.word	0x00000140


	//----- nvinfo : EIATTR_CBANK_PARAM_SIZE
	.align		4
.L_175:
        /*0054*/ 	.byte	0x03, 0x19
        /*0056*/ 	.short	0x0018


	//----- nvinfo : EIATTR_PARAM_CBANK
	.align		4
        /*0058*/ 	.byte	0x04, 0x0a
        /*005a*/ 	.short	(.L_177 - .L_176)
	.align		4
.L_176:
        /*005c*/ 	.word	index@(.nv.constant0._Z22calculate_error_matrixPdS_S_)
        /*0060*/ 	.short	0x0380
        /*0062*/ 	.short	0x0018


	//----- nvinfo : EIATTR_SW_WAR
	.align		4
.L_177:
        /*0064*/ 	.byte	0x04, 0x36
        /*0066*/ 	.short	(.L_179 - .L_178)
.L_178:
        /*0068*/ 	.word	0x00000008
.L_179:


//--------------------- .nv.info._Z16calculate_matrixPdS_i --------------------------
	.section	.nv.info._Z16calculate_matrixPdS_i,"",@"SHT_CUDA_INFO"
	.sectionflags	@""
	.align	4


	//----- nvinfo : EIATTR_CUDA_API_VERSION
	.align		4
        /*0000*/ 	.byte	0x04, 0x37
        /*0002*/ 	.short	(.L_181 - .L_180)
.L_180:
        /*0004*/ 	.word	0x00000082


	//----- nvinfo : EIATTR_KPARAM_INFO
	.align		4
.L_181:
        /*0008*/ 	.byte	0x04, 0x17
        /*000a*/ 	.short	(.L_183 - .L_182)
.L_182:
        /*000c*/ 	.word	0x00000000
        /*0010*/ 	.short	0x0002
        /*0012*/ 	.short	0x0010
        /*0014*/ 	.byte	0x00, 0xf0, 0x11, 0x00


	//----- nvinfo : EIATTR_KPARAM_INFO
	.align		4
.L_183:
        /*0018*/ 	.byte	0x04, 0x17
        /*001a*/ 	.short	(.L_185 - .L_184)
.L_184:
        /*001c*/ 	.word	0x00000000
        /*0020*/ 	.short	0x0001
        /*0022*/ 	.short	0x0008
        /*0024*/ 	.byte	0x00, 0xf5, 0x21, 0x00


	//----- nvinfo : EIATTR_KPARAM_INFO
	.align		4
.L_185:
        /*0028*/ 	.byte	0x04, 0x17
        /*002a*/ 	.short	(.L_187 - .L_186)
.L_186:
        /*002c*/ 	.word	0x00000000
        /*0030*/ 	.short	0x0000
        /*0032*/ 	.short	0x0000
        /*0034*/ 	.byte	0x00, 0xf5, 0x21, 0x00


	//----- nvinfo : EIATTR_SPARSE_MMA_MASK
	.align		4
.L_187:
        /*0038*/ 	.byte	0x03, 0x50
        /*003a*/ 	.short	0x0000


	//----- nvinfo : EIATTR_MAXREG_COUNT
	.align		4
        /*003c*/ 	.byte	0x03, 0x1b
        /*003e*/ 	.short	0x00ff


	//----- nvinfo : EIATTR_MERCURY_ISA_VERSION
	.align		4
        /*0040*/ 	.byte	0x03, 0x5f
        /*0042*/ 	.short	0x0101


	//----- nvinfo : EIATTR_VRC_CTA_INIT_COUNT
	.align		4
        /*0044*/ 	.byte	0x02, 0x4a
	.zero		1
	.zero		1


	//----- nvinfo : EIATTR_EXIT_INSTR_OFFSETS
	.align		4
        /*0048*/ 	.byte	0x04, 0x1c
        /*004a*/ 	.short	(.L_189 - .L_188)


	//   ....[0]....
.L_188:
        /*004c*/ 	.word	0x00000050


	//   ....[1]....
        /*0050*/ 	.word	0x000001a0


	//----- nvinfo : EIATTR_CBANK_PARAM_SIZE
	.align		4
.L_189:
        /*0054*/ 	.byte	0x03, 0x19
        /*0056*/ 	.short	0x0014


	//----- nvinfo : EIATTR_PARAM_CBANK
	.align		4
        /*0058*/ 	.byte	0x04, 0x0a
        /*005a*/ 	.short	(.L_191 - .L_190)
	.align		4
.L_190:
        /*005c*/ 	.word	index@(.nv.constant0._Z16calculate_matrixPdS_i)
        /*0060*/ 	.short	0x0380
        /*0062*/ 	.short	0x0014


	//----- nvinfo : EIATTR_SW_WAR
	.align		4
.L_191:
        /*0064*/ 	.byte	0x04, 0x36
        /*0066*/ 	.short	(.L_193 - .L_192)
.L_192:
        /*0068*/ 	.word	0x00000008
.L_193:


//--------------------- .nv.callgraph             --------------------------
	.section	.nv.callgraph,"",@"SHT_CUDA_CALLGRAPH"
	.align	4
	.sectionentsize	8
	.align		4
        /*0000*/ 	.word	0x00000000
	.align		4
        /*0004*/ 	.word	0xffffffff
	.align		4
        /*0008*/ 	.word	0x00000000
	.align		4
        /*000c*/ 	.word	0xfffffffe
	.align		4
        /*0010*/ 	.word	0x00000000
	.align		4
        /*0014*/ 	.word	0xfffffffd
	.align		4
        /*0018*/ 	.word	0x00000000
	.align		4
        /*001c*/ 	.word	0xfffffffc


//--------------------- .nv.constant4             --------------------------
	.section	.nv.constant4,"a",@progbits
	.align	8
	.align		8
.nv.constant4:
        /*0000*/ 	.dword	_ZN34_INTERNAL_2c7b062d_4_k_cu_0aa217df4cuda3std3__45__cpo5beginE
	.align		8
        /*0008*/ 	.dword	_ZN34_INTERNAL_2c7b062d_4_k_cu_0aa217df4cuda3std3__45__cpo3endE
	.align		8
        /*0010*/ 	.dword	_ZN34_INTERNAL_2c7b062d_4_k_cu_0aa217df4cuda3std3__45__cpo6cbeginE
	.align		8
        /*0018*/ 	.dword	_ZN34_INTERNAL_2c7b062d_4_k_cu_0aa217df4cuda3std3__45__cpo4cendE
	.align		8
        /*0020*/ 	.dword	_ZN34_INTERNAL_2c7b062d_4_k_cu_0aa217df4cuda3std3__45__cpo6rbeginE
	.align		8
        /*0028*/ 	.dword	_ZN34_INTERNAL_2c7b062d_4_k_cu_0aa217df4cuda3std3__45__cpo4rendE
	.align		8
        /*0030*/ 	.dword	_ZN34_INTERNAL_2c7b062d_4_k_cu_0aa217df4cuda3std3__45__cpo7crbeginE
	.align		8
        /*0038*/ 	.dword	_ZN34_INTERNAL_2c7b062d_4_k_cu_0aa217df4cuda3std3__45__cpo5crendE
	.align		8
        /*0040*/ 	.dword	_ZN34_INTERNAL_2c7b062d_4_k_cu_0aa217df4cuda3std3__436_GLOBAL__N__2c7b062d_4_k_cu_0aa217df6ignoreE
	.align		8
        /*0048*/ 	.dword	_ZN34_INTERNAL_2c7b062d_4_k_cu_0aa217df4cuda3std3__419piecewise_constructE
	.align		8
        /*0050*/ 	.dword	_ZN34_INTERNAL_2c7b062d_4_k_cu_0aa217df4cuda3std3__48in_placeE
	.align		8
        /*0058*/ 	.dword	_ZN34_INTERNAL_2c7b062d_4_k_cu_0aa217df4cuda3std3__420unreachable_sentinelE
	.align		8
        /*0060*/ 	.dword	_ZN34_INTERNAL_2c7b062d_4_k_cu_0aa217df4cuda3std3__47nulloptE
	.align		8
        /*0068*/ 	.dword	_ZN34_INTERNAL_2c7b062d_4_k_cu_0aa217df4cuda3std3__48unexpectE
	.align		8
        /*0070*/ 	.dword	_ZN34_INTERNAL_2c7b062d_4_k_cu_0aa217df4cuda3std6ranges3__45__cpo4swapE
	.align		8
        /*0078*/ 	.dword	_ZN34_INTERNAL_2c7b062d_4_k_cu_0aa217df4cuda3std6ranges3__45__cpo9iter_moveE
	.align		8
        /*0080*/ 	.dword	_ZN34_INTERNAL_2c7b062d_4_k_cu_0aa217df4cuda3std6ranges3__45__cpo5beginE
	.align		8
        /*0088*/ 	.dword	_ZN34_INTERNAL_2c7b062d_4_k_cu_0aa217df4cuda3std6ranges3__45__cpo3endE
	.align		8
        /*0090*/ 	.dword	_ZN34_INTERNAL_2c7b062d_4_k_cu_0aa217df4cuda3std6ranges3__45__cpo6cbeginE
	.align		8
        /*0098*/ 	.dword	_ZN34_INTERNAL_2c7b062d_4_k_cu_0aa217df4cuda3std6ranges3__45__cpo4cendE
	.align		8
        /*00a0*/ 	.dword	_ZN34_INTERNAL_2c7b062d_4_k_cu_0aa217df4cuda3std6ranges3__45__cpo7advanceE
	.align		8
        /*00a8*/ 	.dword	_ZN34_INTERNAL_2c7b062d_4_k_cu_0aa217df4cuda3std6ranges3__45__cpo9iter_swapE
	.align		8
        /*00b0*/ 	.dword	_ZN34_INTERNAL_2c7b062d_4_k_cu_0aa217df4cuda3std6ranges3__45__cpo4nextE
	.align		8
        /*00b8*/ 	.dword	_ZN34_INTERNAL_2c7b062d_4_k_cu_0aa217df4cuda3std6ranges3__45__cpo4prevE
	.align		8
        /*00c0*/ 	.dword	_ZN34_INTERNAL_2c7b062d_4_k_cu_0aa217df4cuda3std6ranges3__45__cpo4dataE
	.align		8
        /*00c8*/ 	.dword	_ZN34_INTERNAL_2c7b062d_4_k_cu_0aa217df4cuda3std6ranges3__45__cpo5cdataE
	.align		8
        /*00d0*/ 	.dword	_ZN34_INTERNAL_2c7b062d_4_k_cu_0aa217df4cuda3std6ranges3__45__cpo4sizeE
	.align		8
        /*00d8*/ 	.dword	_ZN34_INTERNAL_2c7b062d_4_k_cu_0aa217df4cuda3std6ranges3__45__cpo5ssizeE
	.align		8
        /*00e0*/ 	.dword	_ZN34_INTERNAL_2c7b062d_4_k_cu_0aa217df4cuda3std6ranges3__45__cpo8distanceE
	.align		8
        /*00e8*/ 	.dword	_ZN34_INTERNAL_2c7b062d_4_k_cu_0aa217df6thrust24THRUST_300001_SM_1000_NS6system6detail10sequential3seqE
	.align		8
        /*00f0*/ 	.dword	_ZN34_INTERNAL_2c7b062d_4_k_cu_0aa217df6thrust24THRUST_300001_SM_1000_NS12placeholders2_1E
	.align		8
        /*00f8*/ 	.dword	_ZN34_INTERNAL_2c7b062d_4_k_cu_0aa217df6thrust24THRUST_300001_SM_1000_NS12placeholders2_2E
	.align		8
        /*0100*/ 	.dword	_ZN34_INTERNAL_2c7b062d_4_k_cu_0aa217df6thrust24THRUST_300001_SM_1000_NS12placeholders2_3E
	.align		8
        /*0108*/ 	.dword	_ZN34_INTERNAL_2c7b062d_4_k_cu_0aa217df6thrust24THRUST_300001_SM_1000_NS12placeholders2_4E
	.align		8
        /*0110*/ 	.dword	_ZN34_INTERNAL_2c7b062d_4_k_cu_0aa217df6thrust24THRUST_300001_SM_1000_NS12placeholders2_5E
	.align		8
        /*0118*/ 	.dword	_ZN34_INTERNAL_2c7b062d_4_k_cu_0aa217df6thrust24THRUST_300001_SM_1000_NS12placeholders2_6E
	.align		8
        /*0120*/ 	.dword	_ZN34_INTERNAL_2c7b062d_4_k_cu_0aa217df6thrust24THRUST_300001_SM_1000_NS12placeholders2_7E
	.align		8
        /*0128*/ 	.dword	_ZN34_INTERNAL_2c7b062d_4_k_cu_0aa217df6thrust24THRUST_300001_SM_1000_NS12placeholders2_8E
	.align		8
        /*0130*/ 	.dword	_ZN34_INTERNAL_2c7b062d_4_k_cu_0aa217df6thrust24THRUST_300001_SM_1000_NS12placeholders2_9E
	.align		8
        /*0138*/ 	.dword	_ZN34_INTERNAL_2c7b062d_4_k_cu_0aa217df6thrust24THRUST_300001_SM_1000_NS12placeholders3_10E


//--------------------- .text._ZN3cub18CUB_300001_SM_10006detail6reduce28DeviceReduceSingleTileKernelINS2_10policy_hubIdjN4cuda3__47maximumIvEEE10Policy1000EPdSB_iS8_ddNS5_3std3__410__identityEEEvT0_T1_T2_T3_T4_T6_ --------------------------
	.section	.text._ZN3cub18CUB_300001_SM_10006detail6reduce28DeviceReduceSingleTileKernelINS2_10policy_hubIdjN4cuda3__47maximumIvEEE10Policy1000EPdSB_iS8_ddNS5_3std3__410__identityEEEvT0_T1_T2_T3_T4_T6_,"ax",@progbits
	.align	128
        .global         _ZN3cub18CUB_300001_SM_10006detail6reduce28DeviceReduceSingleTileKernelINS2_10policy_hubIdjN4cuda3__47maximumIvEEE10Policy1000EPdSB_iS8_ddNS5_3std3__410__identityEEEvT0_T1_T2_T3_T4_T6_
        .type           _ZN3cub18CUB_300001_SM_10006detail6reduce28DeviceReduceSingleTileKernelINS2_10policy_hubIdjN4cuda3__47maximumIvEEE10Policy1000EPdSB_iS8_ddNS5_3std3__410__identityEEEvT0_T1_T2_T3_T4_T6_,@function
        .size           _ZN3cub18CUB_300001_SM_10006detail6reduce28DeviceReduceSingleTileKernelINS2_10policy_hubIdjN4cuda3__47maximumIvEEE10Policy1000EPdSB_iS8_ddNS5_3std3__410__identityEEEvT0_T1_T2_T3_T4_T6_,(.L_x_149 - _ZN3cub18CUB_300001_SM_10006detail6reduce28DeviceReduceSingleTileKernelINS2_10policy_hubIdjN4cuda3__47maximumIvEEE10Policy1000EPdSB_iS8_ddNS5_3std3__410__identityEEEvT0_T1_T2_T3_T4_T6_)
        .other          _ZN3cub18CUB_300001_SM_10006detail6reduce28DeviceReduceSingleTileKernelINS2_10policy_hubIdjN4cuda3__47maximumIvEEE10Policy1000EPdSB_iS8_ddNS5_3std3__410__identityEEEvT0_T1_T2_T3_T4_T6_,@"STO_CUDA_ENTRY STV_DEFAULT"
_ZN3cub18CUB_300001_SM_10006detail6reduce28DeviceReduceSingleTileKernelINS2_10policy_hubIdjN4cuda3__47maximumIvEEE10Policy1000EPdSB_iS8_ddNS5_3std3__410__identityEEEvT0_T1_T2_T3_T4_T6_:
.text._ZN3cub18CUB_300001_SM_10006detail6reduce28DeviceReduceSingleTileKernelINS2_10policy_hubIdjN4cuda3__47maximumIvEEE10Policy1000EPdSB_iS8_ddNS5_3std3__410__identityEEEvT0_T1_T2_T3_T4_T6_:
[----:B------:R-:W-:Y:S01]  /*0000*/  LDC R1, c[0x0][0x37c] ;  /* 0x0000df00ff017b82 */ /* 0x000fe20000000800 */
[----:B------:R-:W0:Y:S01]  /*0010*/  LDCU UR4, c[0x0][0x390] ;  /* 0x00007200ff0477ac */ /* 0x000e220008000800 */
[----:B------:R-:W1:Y:S01]  /*0020*/  LDCU.64 UR6, c[0x0][0x358] ;  /* 0x00006b00ff0677ac */ /* 0x000e620008000a00 */
[----:B0-----:R-:W-:-:S05]  /*0030*/  IMAD.U32 R4, RZ, RZ, UR4 ;  /* 0x00000004ff047e24 */ /* 0x001fca000f8e00ff */
[----:B------:R-:W-:-:S13]  /*0040*/  ISETP.NE.AND P0, PT, R4, RZ, PT ;  /* 0x000000ff0400720c */ /* 0x000fda0003f05270 */
[----:B-1----:R-:W-:Y:S05]  /*0050*/  @P0 BRA `(.L_x_0) ;  /* 0x00000000001c0947 */ /* 0x002fea0003800000 */
[----:B------:R-:W0:Y:S02]  /*0060*/  S2R R0, SR_TID.X ;  /* 0x0000000000007919 */ /* 0x000e240000002100 */
[----:B0-----:R-:W-:-:S13]  /*0070*/  ISETP.NE.AND P0, PT, R0, RZ, PT ;  /* 0x000000ff0000720c */ /* 0x001fda0003f05270 */
[----:B------:R-:W-:Y:S05]  /*0080*/  @P0 EXIT ;  /* 0x000000000000094d */ /* 0x000fea0003800000 */
[----:B------:R-:W0:Y:S08]  /*0090*/  LDC.64 R2, c[0x0][0x388] ;  /* 0x0000e200ff027b82 */ /* 0x000e300000000a00 */
[----:B------:R-:W0:Y:S02]  /*00a0*/  LDC.64 R4, c[0x0][0x398] ;  /* 0x0000e600ff047b82 */ /* 0x000e240000000a00 */
[----:B0-----:R-:W-:Y:S01]  /*00b0*/  STG.E.64 desc[UR6][R2.64], R4 ;  /* 0x0000000402007986 */ /* 0x001fe2000c101b06 */
[----:B------:R-:W-:Y:S05]  /*00c0*/  EXIT ;  /* 0x000000000000794d */ /* 0x000fea0003800000 */
.L_x_0:
[----:B------:R-:W0:Y:S01]  /*00d0*/  LDCU UR4, c[0x0][0x380] ;  /* 0x00007000ff0477ac */ /* 0x000e220008000800 */
[----:B------:R-:W-:Y:S01]  /*00e0*/  BSSY.RECONVERGENT B0, `(.L_x_1) ;  /* 0x00005b3000007945 */ /* 0x000fe20003800200 */
[----:B0-----:R-:W-:-:S09]  /*00f0*/  ULOP3.LUT UP0, URZ, UR4, 0x1f, URZ, 0xc0, !UPT ;  /* 0x0000001f04ff7892 */ /* 0x001fd2000f80c0ff */
[----:B------:R-:W-:Y:S05]  /*0100*/  BRA.U UP0, `(.L_x_2) ;  /* 0x0000002d003c7547 */ /* 0x000fea000b800000 */
[----:B------:R-:W-:-:S13]  /*0110*/  ISETP.GT.AND P0, PT, R4, 0x7ff, PT ;  /* 0x000007ff0400780c */ /* 0x000fda0003f04270 */
[----:B------:R-:W-:Y:S05]  /*0120*/  @P0 BRA `(.L_x_3) ;  /* 0x0000001400e80947 */ /* 0x000fea0003800000 */
[----:B------:R-:W0:Y:S01]  /*0130*/  S2R R3, SR_TID.X ;  /* 0x0000000000037919 */ /* 0x000e220000002100 */
[----:B------:R-:W-:Y:S01]  /*0140*/  BSSY.RECONVERGENT B1, `(.L_x_4) ;  /* 0x0000009000017945 */ /* 0x000fe20003800200 */
[----:B------:R-:W-:Y:S02]  /*0150*/  CS2R R6, SRZ ;  /* 0x0000000000067805 */ /* 0x000fe4000001ff00 */
[----:B0-----:R-:W-:Y:S01]  /*0160*/  ISETP.GE.AND P0, PT, R3, R4, PT ;  /* 0x000000040300720c */ /* 0x001fe20003f06270 */
[----:B------:R-:W-:-:S12]  /*0170*/  IMAD.MOV.U32 R5, RZ, RZ, R3 ;  /* 0x000000ffff057224 */ /* 0x000fd800078e0003 */
[----:B------:R-:W-:Y:S05]  /*0180*/  @P0 BRA `(.L_x_5) ;  /* 0x0000000000100947 */ /* 0x000fea0003800000 */
[----:B------:R-:W0:Y:S02]  /*0190*/  LDC.64 R6, c[0x0][0x380] ;  /* 0x0000e000ff067b82 */ /* 0x000e240000000a00 */
[----:B0-----:R-:W-:-:S06]  /*01a0*/  IMAD.WIDE.U32 R6, R3, 0x8, R6 ;  /* 0x0000000803067825 */ /* 0x001fcc00078e0006 */
[----:B------:R-:W5:Y:S01]  /*01b0*/  LDG.E.64.CONSTANT R6, desc[UR6][R6.64] ;  /* 0x0000000606067981 */ /* 0x000f62000c1e9b00 */
[----:B------:R-:W-:-:S07]  /*01c0*/  VIADD R5, R3, 0x100 ;  /* 0x0000010003057836 */ /* 0x000fce0000000000 */
.L_x_5:
[----:B------:R-:W-:Y:S05]  /*01d0*/  BSYNC.RECONVERGENT B1 ;  /* 0x0000000000017941 */ /* 0x000fea0003800200 */
.L_x_4:
[----:B------:R-:W-:Y:S01]  /*01e0*/  ISETP.GE.AND P0, PT, R5, R4, PT ;  /* 0x000000040500720c */ /* 0x000fe20003f06270 */
[----:B------:R-:W-:-:S12]  /*01f0*/  BSSY.RECONVERGENT B1, `(.L_x_6) ;  /* 0x00000b0000017945 */ /* 0x000fd80003800200 */
[----:B------:R-:W-:Y:S05]  /*0200*/  @P0 BRA `(.L_x_7) ;  /* 0x0000000800b80947 */ /* 0x000fea0003800000 */
[----:B------:R-:W-:Y:S01]  /*0210*/  LOP3.LUT R9, RZ, R5, RZ, 0x33, !PT ;  /* 0x00000005ff097212 */ /* 0x000fe200078e33ff */
[----:B------:R-:W-:Y:S04]  /*0220*/  BSSY.RECONVERGENT B2, `(.L_x_8) ;  /* 0x0000019000027945 */ /* 0x000fe80003800200 */
[----:B------:R-:W-:-:S05]  /*0230*/  IMAD.IADD R0, R9, 0x1, R4 ;  /* 0x0000000109007824 */ /* 0x000fca00078e0204 */
[C---:B------:R-:W-:Y:S02]  /*0240*/  LOP3.LUT R2, R0.reuse, 0x300, RZ, 0xc0, !PT ;  /* 0x0000030000027812 */ /* 0x040fe400078ec0ff */
[----:B------:R-:W-:Y:S02]  /*0250*/  ISETP.GE.U32.AND P0, PT, R0, 0x300, PT ;  /* 0x000003000000780c */ /* 0x000fe40003f06070 */
[----:B------:R-:W-:-:S13]  /*0260*/  ISETP.NE.AND P1, PT, R2, 0x300, PT ;  /* 0x000003000200780c */ /* 0x000fda0003f25270 */
[----:B------:R-:W-:Y:S05]  /*0270*/  @!P1 BRA `(.L_x_9) ;  /* 0x00000000004c9947 */ /* 0x000fea0003800000 */
[----:B------:R-:W0:Y:S01]  /*0280*/  LDC.64 R8, c[0x0][0x380] ;  /* 0x0000e000ff087b82 */ /* 0x000e220000000a00 */
[----:B------:R-:W-:-:S04]  /*0290*/  LEA.HI R0, R0, 0x1, RZ, 0x18 ;  /* 0x0000000100007811 */ /* 0x000fc800078fc0ff */
[----:B------:R-:W-:-:S05]  /*02a0*/  LOP3.LUT R0, R0, 0x3, RZ, 0xc0, !PT ;  /* 0x0000000300007812 */ /* 0x000fca00078ec0ff */
[----:B------:R-:W-:Y:S02]  /*02b0*/  IMAD.MOV R0, RZ, RZ, -R0 ;  /* 0x000000ffff007224 */ /* 0x000fe400078e0a00 */
[----:B0-----:R-:W-:-:S04]  /*02c0*/  IMAD.WIDE.U32 R8, R5, 0x8, R8 ;  /* 0x0000000805087825 */ /* 0x001fc800078e0008 */
[----:B------:R-:W-:Y:S02]  /*02d0*/  IMAD.MOV.U32 R2, RZ, RZ, R8 ;  /* 0x000000ffff027224 */ /* 0x000fe400078e0008 */
[----:B------:R-:W-:-:S07]  /*02e0*/  IMAD.MOV.U32 R11, RZ, RZ, R9 ;  /* 0x000000ffff0b7224 */ /* 0x000fce00078e0009 */
.L_x_10:
[----:B------:R-:W-:Y:S02]  /*02f0*/  IMAD.MOV.U32 R8, RZ, RZ, R2 ;  /* 0x000000ffff087224 */ /* 0x000fe400078e0002 */
[----:B------:R-:W-:-:S06]  /*0300*/  IMAD.MOV.U32 R9, RZ, RZ, R11 ;  /* 0x000000ffff097224 */ /* 0x000fcc00078e000b */
[----:B------:R-:W2:Y:S01]  /*0310*/  LDG.E.64.CONSTANT R8, desc[UR6][R8.64] ;  /* 0x0000000608087981 */ /* 0x000ea2000c1e9b00 */
[----:B------:R-:W-:Y:S01]  /*0320*/  VIADD R0, R0, 0x1 ;  /* 0x0000000100007836 */ /* 0x000fe20000000000 */
[----:B------:R-:W-:Y:S01]  /*0330*/  IADD3 R2, P3, PT, R2, 0x800, RZ ;  /* 0x0000080002027810 */ /* 0x000fe20007f7e0ff */
[----:B------:R-:W-:-:S03]  /*0340*/  VIADD R5, R5, 0x100 ;  /* 0x0000010005057836 */ /* 0x000fc60000000000 */
[----:B------:R-:W-:Y:S01]  /*0350*/  ISETP.NE.AND P2, PT, R0, RZ, PT ;  /* 0x000000ff0000720c */ /* 0x000fe20003f45270 */
[----:B------:R-:W-:Y:S01]  /*0360*/  IMAD.X R11, RZ, RZ, R11, P3 ;  /* 0x000000ffff0b7224 */ /* 0x000fe200018e060b */
[----:B--2--5:R-:W-:-:S06]  /*0370*/  DSETP.GEU.AND P1, PT, R6, R8, PT ;  /* 0x000000080600722a */ /* 0x024fcc0003f2e000 */
[----:B------:R-:W-:Y:S02]  /*0380*/  FSEL R6, R8, R6, !P1 ;  /* 0x0000000608067208 */ /* 0x000fe40004800000 */
[----:B------:R-:W-:-:S03]  /*0390*/  FSEL R7, R9, R7, !P1 ;  /* 0x0000000709077208 */ /* 0x000fc60004800000 */
[----:B------:R-:W-:Y:S05]  /*03a0*/  @P2 BRA `(.L_x_10) ;  /* 0xfffffffc00d02947 */ /* 0x000fea000383ffff */
.L_x_9:
[----:B------:R-:W-:Y:S05]  /*03b0*/  BSYNC.RECONVERGENT B2 ;  /* 0x0000000000027941 */ /* 0x000fea0003800200 */
.L_x_8:
[----:B------:R-:W-:Y:S05]  /*03c0*/  @!P0 BRA `(.L_x_7) ;  /* 0x0000000800488947 */ /* 0x000fea0003800000 */
[----:B------:R-:W-:Y:S01]  /*03d0*/  IMAD.IADD R0, R4, 0x1, -R5 ;  /* 0x0000000104007824 */ /* 0x000fe200078e0a05 */
[----:B------:R-:W-:Y:S01]  /*03e0*/  BSSY.RECONVERGENT B2, `(.L_x_11) ;  /* 0x0000051000027945 */ /* 0x000fe20003800200 */
[----:B------:R-:W-:-:S03]  /*03f0*/  PLOP3.LUT P0, PT, PT, PT, PT, 0x80, 0x8 ;  /* 0x000000000008781c */ /* 0x000fc60003f0f070 */
[----:B------:R-:W-:-:S13]  /*0400*/  ISETP.GT.AND P1, PT, R0, 0xc00, PT ;  /* 0x00000c000000780c */ /* 0x000fda0003f24270 */
[----:B------:R-:W-:Y:S05]  /*0410*/  @!P1 BRA `(.L_x_12) ;  /* 0x0000000400349947 */ /* 0x000fea0003800000 */
[----:B------:R-:W0:Y:S01]  /*0420*/  LDC.64 R8, c[0x0][0x380] ;  /* 0x0000e000ff087b82 */ /* 0x000e220000000a00 */
[----:B------:R-:W-:Y:S01]  /*0430*/  PLOP3.LUT P0, PT, PT, PT, PT, 0x8, 0x80 ;  /* 0x000000000080781c */ /* 0x000fe20003f0e170 */
[----:B------:R-:W-:-:S12]  /*0440*/  VIADD R0, R4, 0xfffff400 ;  /* 0xfffff40004007836 */ /* 0x000fd80000000000 */
.L_x_13:
[----:B0-----:R-:W-:-:S05]  /*0450*/  IMAD.WIDE R30, R5, 0x8, R8 ;  /* 0x00000008051e7825 */ /* 0x001fca00078e0208 */
[----:B------:R-:W2:Y:S04]  /*0460*/  LDG.E.64.CONSTANT R10, desc[UR6][R30.64] ;  /* 0x000000061e0a7981 */ /* 0x000ea8000c1e9b00 */
[----:B------:R-:W3:Y:S04]  /*0470*/  LDG.E.64.CONSTANT R12, desc[UR6][R30.64+0x800] ;  /* 0x000800061e0c7981 */ /* 0x000ee8000c1e9b00 */
[----:B------:R-:W4:Y:S01]  /*0480*/  LDG.E.64.CONSTANT R14, desc[UR6][R30.64+0x1000] ;  /* 0x001000061e0e7981 */ /* 0x000f22000c1e9b00 */
[----:B------:R-:W-:-:S03]  /*0490*/  VIADD R39, R5, 0x400 ;  /* 0x0000040005277836 */ /* 0x000fc60000000000 */
[----:B------:R-:W4:Y:S01]  /*04a0*/  LDG.E.64.CONSTANT R16, desc[UR6][R30.64+0x1800] ;  /* 0x001800061e107981 */ /* 0x000f22000c1e9b00 */
[----:B------:R-:W-:-:S05]  /*04b0*/  IMAD.WIDE R38, R39, 0x8, R8 ;  /* 0x0000000827267825 */ /* 0x000fca00078e0208 */
[----:B------:R-:W4:Y:S04]  /*04c0*/  LDG.E.64.CONSTANT R18, desc[UR6][R38.64] ;  /* 0x0000000626127981 */ /* 0x000f28000c1e9b00 */
[----:B------:R-:W4:Y:S04]  /*04d0*/  LDG.E.64.CONSTANT R20, desc[UR6][R38.64+0x800] ;  /* 0x0008000626147981 */ /* 0x000f28000c1e9b00 */
        /* <DEDUP_REMOVED lines=12> */
[----:B------:R-:W4:Y:S04]  /*05a0*/  LDG.E.64.CONSTANT R38, desc[UR6][R44.64+0x1000] ;  /* 0x001000062c267981 */ /* 0x000f28000c1e9b00 */
[----:B------:R-:W4:Y:S01]  /*05b0*/  LDG.E.64.CONSTANT R40, desc[UR6][R44.64+0x1800] ;  /* 0x001800062c287981 */ /* 0x000f22000c1e9b00 */
[----:B------:R-:W-:-:S05]  /*05c0*/  VIADD R5, R5, 0x1000 ;  /* 0x0000100005057836 */ /* 0x000fca0000000000 */
[----:B------:R-:W-:Y:S01]  /*05d0*/  ISETP.GE.AND P2, PT, R5, R0, PT ;  /* 0x000000000500720c */ /* 0x000fe20003f46270 */
[----:B--2--5:R-:W-:-:S06]  /*05e0*/  DSETP.GEU.AND P1, PT, R6, R10, PT ;  /* 0x0000000a0600722a */ /* 0x024fcc0003f2e000 */
[----:B------:R-:W-:Y:S02]  /*05f0*/  FSEL R6, R10, R6, !P1 ;  /* 0x000000060a067208 */ /* 0x000fe40004800000 */
[----:B------:R-:W-:-:S06]  /*0600*/  FSEL R7, R11, R7, !P1 ;  /* 0x000000070b077208 */ /* 0x000fcc0004800000 */
[----:B---3--:R-:W-:-:S06]  /*0610*/  DSETP.GEU.AND P1, PT, R6, R12, PT ;  /* 0x0000000c0600722a */ /* 0x008fcc0003f2e000 */
[----:B------:R-:W-:Y:S02]  /*0620*/  FSEL R6, R12, R6, !P1 ;  /* 0x000000060c067208 */ /* 0x000fe40004800000 */
[----:B------:R-:W-:-:S06]  /*0630*/  FSEL R7, R13, R7, !P1 ;  /* 0x000000070d077208 */ /* 0x000fcc0004800000 */
[----:B----4-:R-:W-:-:S06]  /*0640*/  DSETP.GEU.AND P1, PT, R6, R14, PT ;  /* 0x0000000e0600722a */ /* 0x010fcc0003f2e000 */
[----:B------:R-:W-:Y:S02]  /*0650*/  FSEL R6, R14, R6, !P1 ;  /* 0x000000060e067208 */ /* 0x000fe40004800000 */
[----:B------:R-:W-:-:S06]  /*0660*/  FSEL R7, R15, R7, !P1 ;  /* 0x000000070f077208 */ /* 0x000fcc0004800000 */
[----:B------:R-:W-:-:S06]  /*0670*/  DSETP.GEU.AND P1, PT, R6, R16, PT ;  /* 0x000000100600722a */ /* 0x000fcc0003f2e000 */
        /* <DEDUP_REMOVED lines=37> */
[----:B------:R-:W-:Y:S01]  /*08d0*/  FSEL R7, R41, R7, !P1 ;  /* 0x0000000729077208 */ /* 0x000fe20004800000 */
[----:B------:R-:W-:Y:S06]  /*08e0*/  @!P2 BRA `(.L_x_13) ;  /* 0xfffffff800d8a947 */ /* 0x000fec000383ffff */
.L_x_12:
[----:B------:R-:W-:Y:S05]  /*08f0*/  BSYNC.RECONVERGENT B2 ;  /* 0x0000000000027941 */ /* 0x000fea0003800200 */
.L_x_11:
[----:B------:R-:W-:Y:S01]  /*0900*/  IMAD.IADD R0, R4, 0x1, -R5 ;  /* 0x0000000104007824 */ /* 0x000fe200078e0a05 */
[----:B------:R-:W-:Y:S04]  /*0910*/  BSSY.RECONVERGENT B2, `(.L_x_14) ;  /* 0x0000029000027945 */ /* 0x000fe80003800200 */
[----:B------:R-:W-:-:S13]  /*0920*/  ISETP.GT.AND P1, PT, R0, 0x400, PT ;  /* 0x000004000000780c */ /* 0x000fda0003f24270 */
[----:B------:R-:W-:Y:S05]  /*0930*/  @!P1 BRA `(.L_x_15) ;  /* 0x0000000000989947 */ /* 0x000fea0003800000 */
[----:B------:R-:W0:Y:S02]  /*0940*/  LDC.64 R18, c[0x0][0x380] ;  /* 0x0000e000ff127b82 */ /* 0x000e240000000a00 */
        /* <DEDUP_REMOVED lines=11> */
[----:B------:R-:W-:Y:S01]  /*0a00*/  VIADD R5, R5, 0x800 ;  /* 0x0000080005057836 */ /* 0x000fe20000000000 */
        /* <DEDUP_REMOVED lines=20> */
[----:B------:R-:W-:Y:S02]  /*0b50*/  FSEL R7, R25, R7, !P0 ;  /* 0x0000000719077208 */ /* 0x000fe40004000000 */
[----:B------:R-:W-:-:S04]  /*0b60*/  PLOP3.LUT P0, PT, PT, PT, PT, 0x8, 0x80 ;  /* 0x000000000080781c */ /* 0x000fc80003f0e170 */
[----:B------:R-:W-:-:S06]  /*0b70*/  DSETP.GEU.AND P1, PT, R6, R26, PT ;  /* 0x0000001a0600722a */ /* 0x000fcc0003f2e000 */
[----:B------:R-:W-:Y:S02]  /*0b80*/  FSEL R6, R26, R6, !P1 ;  /* 0x000000061a067208 */ /* 0x000fe40004800000 */
[----:B------:R-:W-:-:S07]  /*0b90*/  FSEL R7, R27, R7, !P1 ;  /* 0x000000071b077208 */ /* 0x000fce0004800000 */
.L_x_15:
[----:B------:R-:W-:Y:S05]  /*0ba0*/  BSYNC.RECONVERGENT B2 ;  /* 0x0000000000027941 */ /* 0x000fea0003800200 */
.L_x_14:
[----:B------:R-:W-:-:S13]  /*0bb0*/  ISETP.LT.OR P0, PT, R5, R4, P0 ;  /* 0x000000040500720c */ /* 0x000fda0000701670 */
[----:B------:R-:W-:Y:S05]  /*0bc0*/  @!P0 BRA `(.L_x_7) ;  /* 0x0000000000488947 */ /* 0x000fea0003800000 */
[----:B------:R-:W0:Y:S02]  /*0bd0*/  LDC.64 R8, c[0x0][0x380] ;  /* 0x0000e000ff087b82 */ /* 0x000e240000000a00 */
[----:B0-----:R-:W-:-:S05]  /*0be0*/  IMAD.WIDE R8, R5, 0x8, R8 ;  /* 0x0000000805087825 */ /* 0x001fca00078e0208 */
[----:B------:R-:W2:Y:S04]  /*0bf0*/  LDG.E.64.CONSTANT R10, desc[UR6][R8.64] ;  /* 0x00000006080a7981 */ /* 0x000ea8000c1e9b00 */
[----:B------:R-:W3:Y:S04]  /*0c00*/  LDG.E.64.CONSTANT R12, desc[UR6][R8.64+0x800] ;  /* 0x00080006080c7981 */ /* 0x000ee8000c1e9b00 */
[----:B------:R-:W4:Y:S04]  /*0c10*/  LDG.E.64.CONSTANT R14, desc[UR6][R8.64+0x1000] ;  /* 0x00100006080e7981 */ /* 0x000f28000c1e9b00 */
[----:B------:R-:W4:Y:S01]  /*0c20*/  LDG.E.64.CONSTANT R16, desc[UR6][R8.64+0x1800] ;  /* 0x0018000608107981 */ /* 0x000f22000c1e9b00 */
        /* <DEDUP_REMOVED lines=11> */
[----:B------:R-:W-:-:S07]  /*0ce0*/  FSEL R7, R17, R7, !P0 ;  /* 0x0000000711077208 */ /* 0x000fce0004000000 */
.L_x_7:
[----:B------:R-:W-:Y:S05]  /*0cf0*/  BSYNC.RECONVERGENT B1 ;  /* 0x0000000000017941 */ /* 0x000fea0003800200 */
.L_x_6:
[----:B------:R-:W-:-:S13]  /*0d00*/  ISETP.GE.AND P0, PT, R4, 0x100, PT ;  /* 0x000001000400780c */ /* 0x000fda0003f06270 */
[----:B------:R-:W-:Y:S05]  /*0d10*/  @!P0 BRA `(.L_x_16) ;  /* 0x00000004003c8947 */ /* 0x000fea0003800000 */
[----:B------:R-:W0:Y:S01]  /*0d20*/  S2R R8, SR_LANEID ;  /* 0x0000000000087919 */ /* 0x000e220000000000 */
[----:B-----5:R-:W-:Y:S04]  /*0d30*/  SHFL.DOWN PT, R4, R6, 0x1, 0x1f ;  /* 0x08201f0006047f89 */ /* 0x020fe800000e0000 */
[----:B------:R-:W1:Y:S02]  /*0d40*/  SHFL.DOWN PT, R5, R7, 0x1, 0x1f ;  /* 0x08201f0007057f89 */ /* 0x000e6400000e0000 */
[----:B-1----:R-:W-:Y:S01]  /*0d50*/  DSETP.GEU.AND P1, PT, R6, R4, PT ;  /* 0x000000040600722a */ /* 0x002fe20003f2e000 */
[C---:B0-----:R-:W-:Y:S02]  /*0d60*/  ISETP.GT.AND P0, PT, R8.reuse, 0x1e, PT ;  /* 0x0000001e0800780c */ /* 0x041fe40003f04270 */
[----:B------:R-:W-:-:S03]  /*0d70*/  ISETP.NE.AND P2, PT, R8, RZ, PT ;  /* 0x000000ff0800720c */ /* 0x000fc60003f45270 */
[----:B------:R-:W-:Y:S02]  /*0d80*/  FSEL R9, R4, R6, !P1 ;  /* 0x0000000604097208 */ /* 0x000fe40004800000 */
[----:B------:R-:W-:Y:S02]  /*0d90*/  FSEL R5, R5, R7, !P1 ;  /* 0x0000000705057208 */ /* 0x000fe40004800000 */
[----:B------:R-:W-:Y:S02]  /*0da0*/  FSEL R6, R6, R9, P0 ;  /* 0x0000000906067208 */ /* 0x000fe40000000000 */
[----:B------:R-:W-:Y:S02]  /*0db0*/  FSEL R11, R7, R5, P0 ;  /* 0x00000005070b7208 */ /* 0x000fe40000000000 */
[----:B------:R-:W-:Y:S01]  /*0dc0*/  ISETP.GT.AND P0, PT, R8, 0x1d, PT ;  /* 0x0000001d0800780c */ /* 0x000fe20003f04270 */
[----:B------:R-:W-:Y:S01]  /*0dd0*/  SHFL.DOWN PT, R4, R6, 0x2, 0x1f ;  /* 0x08401f0006047f89 */ /* 0x000fe200000e0000 */
[----:B------:R-:W-:Y:S01]  /*0de0*/  @!P2 MOV R2, 0x400 ;  /* 0x000004000002a802 */ /* 0x000fe20000000f00 */
[----:B------:R-:W-:Y:S01]  /*0df0*/  IMAD.MOV.U32 R7, RZ, RZ, R11 ;  /* 0x000000ffff077224 */ /* 0x000fe200078e000b */
[----:B------:R-:W-:Y:S01]  /*0e00*/  @!P2 SHF.R.U32.HI R0, RZ, 0x2, R3 ;  /* 0x00000002ff00a819 */ /* 0x000fe20000011603 */
[----:B------:R-:W0:Y:S03]  /*0e10*/  SHFL.DOWN PT, R5, R11, 0x2, 0x1f ;  /* 0x08401f000b057f89 */ /* 0x000e2600000e0000 */
[----:B------:R-:W-:Y:S01]  /*0e20*/  @!P2 LOP3.LUT R0, R0, 0xf8, RZ, 0xc0, !PT ;  /* 0x000000f80000a812 */ /* 0x000fe200078ec0ff */
[----:B------:R-:W1:Y:S01]  /*0e30*/  @!P2 S2R R9, SR_CgaCtaId ;  /* 0x000000000009a919 */ /* 0x000e620000008800 */
[----:B0-----:R-:W-:-:S06]  /*0e40*/  DSETP.GEU.AND P1, PT, R6, R4, PT ;  /* 0x000000040600722a */ /* 0x001fcc0003f2e000 */
[----:B------:R-:W-:Y:S02]  /*0e50*/  @!P0 FSEL R6, R4, R6, !P1 ;  /* 0x0000000604068208 */ /* 0x000fe40004800000 */
[----:B------:R-:W-:Y:S02]  /*0e60*/  @!P0 FSEL R11, R5, R11, !P1 ;  /* 0x0000000b050b8208 */ /* 0x000fe40004800000 */
[----:B------:R-:W-:Y:S01]  /*0e70*/  ISETP.GT.AND P0, PT, R8, 0x1b, PT ;  /* 0x0000001b0800780c */ /* 0x000fe20003f04270 */
[----:B------:R-:W-:Y:S02]  /*0e80*/  SHFL.DOWN PT, R4, R6, 0x4, 0x1f ;  /* 0x08801f0006047f89 */ /* 0x000fe400000e0000 */
[----:B------:R-:W-:Y:S02]  /*0e90*/  IMAD.MOV.U32 R7, RZ, RZ, R11 ;  /* 0x000000ffff077224 */ /* 0x000fe400078e000b */
[----:B------:R-:W0:Y:S04]  /*0ea0*/  SHFL.DOWN PT, R5, R11, 0x4, 0x1f ;  /* 0x08801f000b057f89 */ /* 0x000e2800000e0000 */
        /* <DEDUP_REMOVED lines=14> */
[----:B0-----:R-:W-:Y:S01]  /*0f90*/  DSETP.GEU.AND P0, PT, R6, R4, PT ;  /* 0x000000040600722a */ /* 0x001fe20003f0e000 */
[----:B-1----:R-:W-:-:S05]  /*0fa0*/  @!P2 LEA R7, R9, R2, 0x18 ;  /* 0x000000020907a211 */ /* 0x002fca00078ec0ff */
[----:B------:R-:W-:Y:S01]  /*0fb0*/  FSEL R4, R4, R6, !P0 ;  /* 0x0000000604047208 */ /* 0x000fe20004000000 */
[----:B------:R-:W-:Y:S01]  /*0fc0*/  @!P2 IMAD.IADD R9, R0, 0x1, R7 ;  /* 0x000000010009a824 */ /* 0x000fe200078e0207 */
[----:B------:R-:W-:Y:S02]  /*0fd0*/  FSEL R5, R5, R11, !P0 ;  /* 0x0000000b05057208 */ /* 0x000fe40004000000 */
[----:B------:R-:W-:Y:S02]  /*0fe0*/  ISETP.NE.AND P0, PT, R3, RZ, PT ;  /* 0x000000ff0300720c */ /* 0x000fe40003f05270 */
[----:B------:R-:W-:Y:S01]  /*0ff0*/  FSEL R6, R6, R4, P1 ;  /* 0x0000000406067208 */ /* 0x000fe20000800000 */
[----:B------:R3:W-:Y:S01]  /*1000*/  @!P2 STS.64 [R9+0x8], R4 ;  /* 0x000008040900a388 */ /* 0x0007e20000000a00 */
[----:B------:R-:W-:Y:S01]  /*1010*/  FSEL R7, R11, R5, P1 ;  /* 0x000000050b077208 */ /* 0x000fe20000800000 */
[----:B------:R-:W-:Y:S08]  /*1020*/  BAR.SYNC.DEFER_BLOCKING 0x0 ;  /* 0x0000000000007b1d */ /* 0x000ff00000010000 */
[----:B------:R-:W-:Y:S05]  /*1030*/  @P0 BRA `(.L_x_17) ;  /* 0x0000004800f40947 */ /* 0x000fea0003800000 */
[----:B------:R-:W0:Y:S01]  /*1040*/  S2UR UR5, SR_CgaCtaId ;  /* 0x00000000000579c3 */ /* 0x000e220000008800 */
[----:B------:R-:W-:Y:S02]  /*1050*/  UMOV UR4, 0x400 ;  /* 0x0000040000047882 */ /* 0x000fe40000000000 */
[----:B0-----:R-:W-:-:S09]  /*1060*/  ULEA UR4, UR5, UR4, 0x18 ;  /* 0x0000000405047291 */ /* 0x001fd2000f8ec0ff */
[----:B---3--:R-:W0:Y:S04]  /*1070*/  LDS.128 R8, [UR4+0x10] ;  /* 0x00001004ff087984 */ /* 0x008e280008000c00 */
[----:B------:R-:W1:Y:S01]  /*1080*/  LDS.128 R12, [UR4+0x20] ;  /* 0x00002004ff0c7984 */ /* 0x000e620008000c00 */
[----:B0-----:R-:W-:-:S06]  /*1090*/  DSETP.GEU.AND P1, PT, R6, R8, PT ;  /* 0x000000080600722a */ /* 0x001fcc0003f2e000 */
[----:B------:R-:W-:Y:S02]  /*10a0*/  FSEL R2, R8, R6, !P1 ;  /* 0x0000000608027208 */ /* 0x000fe40004800000 */
[----:B------:R-:W-:Y:S02]  /*10b0*/  FSEL R3, R9, R7, !P1 ;  /* 0x0000000709037208 */ /* 0x000fe40004800000 */
[----:B------:R-:W0:Y:S04]  /*10c0*/  LDS.128 R4, [UR4+0x30] ;  /* 0x00003004ff047984 */ /* 0x000e280008000c00 */
[----:B------:R-:W-:-:S06]  /*10d0*/  DSETP.GEU.AND P1, PT, R2, R10, PT ;  /* 0x0000000a0200722a */ /* 0x000fcc0003f2e000 */
[----:B------:R-:W-:Y:S02]  /*10e0*/  FSEL R2, R10, R2, !P1 ;  /* 0x000000020a027208 */ /* 0x000fe40004800000 */
[----:B------:R-:W-:-:S06]  /*10f0*/  FSEL R3, R11, R3, !P1 ;  /* 0x000000030b037208 */ /* 0x000fcc0004800000 */
[----:B-1----:R-:W-:-:S06]  /*1100*/  DSETP.GEU.AND P1, PT, R2, R12, PT ;  /* 0x0000000c0200722a */ /* 0x002fcc0003f2e000 */
[----:B------:R-:W-:Y:S02]  /*1110*/  FSEL R8, R12, R2, !P1 ;  /* 0x000000020c087208 */ /* 0x000fe40004800000 */
[----:B------:R-:W-:Y:S02]  /*1120*/  FSEL R9, R13, R3, !P1 ;  /* 0x000000030d097208 */ /* 0x000fe40004800000 */
[----:B------:R-:W1:Y:S04]  /*1130*/  LDS.64 R2, [UR4+0x40] ;  /* 0x00004004ff027984 */ /* 0x000e680008000a00 */
[----:B------:R-:W-:-:S06]  /*1140*/  DSETP.GEU.AND P1, PT, R8, R14, PT ;  /* 0x0000000e0800722a */ /* 0x000fcc0003f2e000 */
[----:B------:R-:W-:Y:S02]  /*1150*/  FSEL R8, R14, R8, !P1 ;  /* 0x000000080e087208 */ /* 0x000fe40004800000 */
[----:B------:R-:W-:-:S06]  /*1160*/  FSEL R9, R15, R9, !P1 ;  /* 0x000000090f097208 */ /* 0x000fcc0004800000 */
[----:B0-----:R-:W-:-:S06]  /*1170*/  DSETP.GEU.AND P1, PT, R8, R4, PT ;  /* 0x000000040800722a */ /* 0x001fcc0003f2e000 */
[----:B------:R-:W-:Y:S02]  /*1180*/  FSEL R4, R4, R8, !P1 ;  /* 0x0000000804047208 */ /* 0x000fe40004800000 */
[----:B------:R-:W-:-:S06]  /*1190*/  FSEL R5, R5, R9, !P1 ;  /* 0x0000000905057208 */ /* 0x000fcc0004800000 */
[----:B------:R-:W-:-:S06]  /*11a0*/  DSETP.GEU.AND P1, PT, R4, R6, PT ;  /* 0x000000060400722a */ /* 0x000fcc0003f2e000 */
[----:B------:R-:W-:Y:S02]  /*11b0*/  FSEL R4, R6, R4, !P1 ;  /* 0x0000000406047208 */ /* 0x000fe40004800000 */
[----:B------:R-:W-:-:S06]  /*11c0*/  FSEL R5, R7, R5, !P1 ;  /* 0x0000000507057208 */ /* 0x000fcc0004800000 */
[----:B-1----:R-:W-:-:S06]  /*11d0*/  DSETP.GEU.AND P1, PT, R4, R2, PT ;  /* 0x000000020400722a */ /* 0x002fcc0003f2e000 */
[----:B------:R-:W-:Y:S02]  /*11e0*/  FSEL R6, R2, R4, !P1 ;  /* 0x0000000402067208 */ /* 0x000fe40004800000 */
[----:B------:R-:W-:Y:S01]  /*11f0*/  FSEL R7, R3, R5, !P1 ;  /* 0x0000000503077208 */ /* 0x000fe20004800000 */
[----:B------:R-:W-:Y:S06]  /*1200*/  BRA `(.L_x_17) ;  /* 0x0000004800807947 */ /* 0x000fec0003800000 */
.L_x_16:
[----:B------:R-:W-:Y:S01]  /*1210*/  LOP3.LUT R0, R3, 0x3e0, RZ, 0xc0, !PT ;  /* 0x000003e003007812 */ /* 0x000fe200078ec0ff */
[----:B------:R-:W0:Y:S03]  /*1220*/  S2R R10, SR_LANEID ;  /* 0x00000000000a7919 */ /* 0x000e260000000000 */
[----:B------:R-:W-:Y:S01]  /*1230*/  LOP3.LUT R9, RZ, R0, RZ, 0x33, !PT ;  /* 0x00000000ff097212 */ /* 0x000fe200078e33ff */
[----:B------:R-:W-:-:S04]  /*1240*/  VIADD R5, R0, 0x20 ;  /* 0x0000002000057836 */ /* 0x000fc80000000000 */
[----:B------:R-:W-:Y:S01]  /*1250*/  IMAD.IADD R9, R9, 0x1, R4 ;  /* 0x0000000109097824 */ /* 0x000fe200078e0204 */
[----:B------:R-:W-:-:S04]  /*1260*/  ISETP.GT.AND P0, PT, R5, R4, PT ;  /* 0x000000040500720c */ /* 0x000fc80003f04270 */
[----:B------:R-:W-:-:S05]  /*1270*/  SEL R5, R9, 0x1f, P0 ;  /* 0x0000001f09057807 */ /* 0x000fca0000000000 */
[----:B-----5:R-:W-:Y:S04]  /*1280*/  SHFL.DOWN PT, R8, R6, 0x1, R5 ;  /* 0x0820000006087989 */ /* 0x020fe800000e0005 */
[----:B------:R-:W1:Y:S01]  /*1290*/  SHFL.DOWN PT, R9, R7, 0x1, R5 ;  /* 0x0820000007097989 */ /* 0x000e6200000e0005 */
[C---:B0-----:R-:W-:Y:S01]  /*12a0*/  ISETP.GE.AND P0, PT, R10.reuse, R5, PT ;  /* 0x000000050a00720c */ /* 0x041fe20003f06270 */
[----:B------:R-:W-:Y:S01]  /*12b0*/  VIADD R0, R10, 0x2 ;  /* 0x000000020a007836 */ /* 0x000fe20000000000 */
[----:B-1----:R-:W-:-:S06]  /*12c0*/  DSETP.GEU.AND P1, PT, R6, R8, PT ;  /* 0x000000080600722a */ /* 0x002fcc0003f2e000 */
[-C--:B------:R-:W-:Y:S02]  /*12d0*/  FSEL R11, R8, R6.reuse, !P1 ;  /* 0x00000006080b7208 */ /* 0x080fe40004800000 */
[-C--:B------:R-:W-:Y:S02]  /*12e0*/  FSEL R9, R9, R7.reuse, !P1 ;  /* 0x0000000709097208 */ /* 0x080fe40004800000 */
[----:B------:R-:W-:Y:S02]  /*12f0*/  FSEL R2, R11, R6, !P0 ;  /* 0x000000060b027208 */ /* 0x000fe40004000000 */
[----:B------:R-:W-:Y:S02]  /*1300*/  FSEL R11, R9, R7, !P0 ;  /* 0x00000007090b7208 */ /* 0x000fe40004000000 */
[----:B------:R-:W-:Y:S01]  /*1310*/  ISETP.GT.AND P0, PT, R0, R5, PT ;  /* 0x000000050000720c */ /* 0x000fe20003f04270 */
[----:B------:R-:W-:Y:S01]  /*1320*/  SHFL.DOWN PT, R8, R2, 0x2, R5 ;  /* 0x0840000002087989 */ /* 0x000fe200000e0005 */
[----:B------:R-:W-:-:S02]  /*1330*/  IMAD.MOV.U32 R6, RZ, RZ, R2 ;  /* 0x000000ffff067224 */ /* 0x000fc400078e0002 */
[----:B------:R-:W-:Y:S01]  /*1340*/  IMAD.MOV.U32 R7, RZ, RZ, R11 ;  /* 0x000000ffff077224 */ /* 0x000fe200078e000b */
[----:B------:R-:W0:Y:S01]  /*1350*/  SHFL.DOWN PT, R9, R11, 0x2, R5 ;  /* 0x084000000b097989 */ /* 0x000e2200000e0005 */
[----:B------:R-:W-:-:S04]  /*1360*/  VIADD R0, R10, 0x4 ;  /* 0x000000040a007836 */ /* 0x000fc80000000000 */
[----:B0-----:R-:W-:-:S06]  /*1370*/  DSETP.GEU.AND P1, PT, R6, R8, PT ;  /* 0x000000080600722a */ /* 0x001fcc0003f2e000 */
[----:B------:R-:W-:Y:S02]  /*1380*/  @!P0 FSEL R2, R8, R2, !P1 ;  /* 0x0000000208028208 */ /* 0x000fe40004800000 */
[----:B------:R-:W-:Y:S02]  /*1390*/  @!P0 FSEL R11, R9, R11, !P1 ;  /* 0x0000000b090b8208 */ /* 0x000fe40004800000 */
[----:B------:R-:W-:Y:S01]  /*13a0*/  ISETP.GT.AND P0, PT, R0, R5, PT ;  /* 0x000000050000720c */ /* 0x000fe20003f04270 */
[----:B------:R-:W-:Y:S01]  /*13b0*/  SHFL.DOWN PT, R6, R2, 0x4, R5 ;  /* 0x0880000002067989 */ /* 0x000fe200000e0005 */
[----:B------:R-:W-:Y:S02]  /*13c0*/  IMAD.MOV.U32 R8, RZ, RZ, R2 ;  /* 0x000000ffff087224 */ /* 0x000fe400078e0002 */
        /* <DEDUP_REMOVED lines=8> */
[----:B------:R-:W-:Y:S01]  /*1450*/  IMAD.MOV.U32 R8, RZ, RZ, R2 ;  /* 0x000000ffff087224 */ /* 0x000fe200078e0002 */
[C---:B------:R-:W-:Y:S01]  /*1460*/  ISETP.NE.AND P0, PT, R10.reuse, RZ, PT ;  /* 0x000000ff0a00720c */ /* 0x040fe20003f05270 */
[----:B------:R-:W-:Y:S01]  /*1470*/  IMAD.MOV.U32 R9, RZ, RZ, R11 ;  /* 0x000000ffff097224 */ /* 0x000fe200078e000b */
[----:B------:R-:W0:Y:S01]  /*1480*/  SHFL.DOWN PT, R7, R11, 0x8, R5 ;  /* 0x090000000b077989 */ /* 0x000e2200000e0005 */
[----:B------:R-:W-:-:S10]  /*1490*/  VIADD R0, R10, 0x10 ;  /* 0x000000100a007836 */ /* 0x000fd40000000000 */
[----:B------:R-:W1:Y:S01]  /*14a0*/  @!P0 S2R R13, SR_CgaCtaId ;  /* 0x00000000000d8919 */ /* 0x000e620000008800 */
[----:B0-----:R-:W-:-:S06]  /*14b0*/  DSETP.GEU.AND P2, PT, R8, R6, PT ;  /* 0x000000060800722a */ /* 0x001fcc0003f4e000 */
[----:B------:R-:W-:Y:S02]  /*14c0*/  @!P1 FSEL R2, R6, R2, !P2 ;  /* 0x0000000206029208 */ /* 0x000fe40005000000 */
[----:B------:R-:W-:Y:S02]  /*14d0*/  @!P1 FSEL R11, R7, R11, !P2 ;  /* 0x0000000b070b9208 */ /* 0x000fe40005000000 */
[----:B------:R-:W-:Y:S01]  /*14e0*/  ISETP.GT.AND P1, PT, R0, R5, PT ;  /* 0x000000050000720c */ /* 0x000fe20003f24270 */
[----:B------:R-:W-:Y:S01]  /*14f0*/  SHFL.DOWN PT, R6, R2, 0x10, R5 ;  /* 0x0a00000002067989 */ /* 0x000fe200000e0005 */
[----:B------:R-:W-:Y:S01]  /*1500*/  IMAD.MOV.U32 R8, RZ, RZ, R2 ;  /* 0x000000ffff087224 */ /* 0x000fe200078e0002 */
[----:B------:R-:W-:Y:S01]  /*1510*/  @!P0 SHF.R.U32.HI R0, RZ, 0x2, R3 ;  /* 0x00000002ff008819 */ /* 0x000fe20000011603 */
[----:B------:R-:W-:Y:S01]  /*1520*/  IMAD.MOV.U32 R9, RZ, RZ, R11 ;  /* 0x000000ffff097224 */ /* 0x000fe200078e000b */
[----:B------:R-:W0:Y:S02]  /*1530*/  SHFL.DOWN PT, R7, R11, 0x10, R5 ;  /* 0x0a0000000b077989 */ /* 0x000e2400000e0005 */
[----:B------:R-:W-:-:S03]  /*1540*/  @!P0 LOP3.LUT R0, R0, 0xf8, RZ, 0xc0, !PT ;  /* 0x000000f800008812 */ /* 0x000fc600078ec0ff */
[----:B0-----:R-:W-:Y:S01]  /*1550*/  DSETP.GEU.AND P2, PT, R8, R6, PT ;  /* 0x000000060800722a */ /* 0x001fe20003f4e000 */
[----:B------:R-:W-:-:S04]  /*1560*/  @!P0 MOV R8, 0x400 ;  /* 0x0000040000088802 */ /* 0x000fc80000000f00 */
[----:B-1----:R-:W-:Y:S02]  /*1570*/  @!P0 LEA R13, R13, R8, 0x18 ;  /* 0x000000080d0d8211 */ /* 0x002fe400078ec0ff */
[----:B------:R-:W-:Y:S02]  /*1580*/  @!P1 FSEL R2, R6, R2, !P2 ;  /* 0x0000000206029208 */ /* 0x000fe40005000000 */
[----:B------:R-:W-:Y:S01]  /*1590*/  @!P1 FSEL R11, R7, R11, !P2 ;  /* 0x0000000b070b9208 */ /* 0x000fe20005000000 */
[----:B------:R-:W-:Y:S02]  /*15a0*/  @!P0 IMAD.IADD R13, R0, 0x1, R13 ;  /* 0x00000001000d8824 */ /* 0x000fe400078e020d */
[----:B------:R-:W-:Y:S02]  /*15b0*/  IMAD.MOV.U32 R6, RZ, RZ, R2 ;  /* 0x000000ffff067224 */ /* 0x000fe400078e0002 */
[----:B------:R-:W-:-:S05]  /*15c0*/  IMAD.MOV.U32 R7, RZ, RZ, R11 ;  /* 0x000000ffff077224 */ /* 0x000fca00078e000b */
[----:B------:R3:W-:Y:S01]  /*15d0*/  @!P0 STS.64 [R13+0x8], R6 ;  /* 0x000008060d008388 */ /* 0x0007e20000000a00 */
[----:B------:R-:W-:Y:S01]  /*15e0*/  BAR.SYNC.DEFER_BLOCKING 0x0 ;  /* 0x0000000000007b1d */ /* 0x000fe20000010000 */
[----:B------:R-:W-:-:S13]  /*15f0*/  ISETP.NE.AND P0, PT, R3, RZ, PT ;  /* 0x000000ff0300720c */ /* 0x000fda0003f05270 */
[----:B---3--:R-:W-:Y:S05]  /*1600*/  @P0 BRA `(.L_x_17) ;  /* 0x0000004400800947 */ /* 0x008fea0003800000 */
[----:B------:R-:W0:Y:S01]  /*1610*/  S2UR UR5, SR_CgaCtaId ;  /* 0x00000000000579c3 */ /* 0x000e220000008800 */
[----:B------:R-:W-:Y:S01]  /*1620*/  UMOV UR4, 0x400 ;  /* 0x0000040000047882 */ /* 0x000fe20000000000 */
[----:B------:R-:W-:Y:S01]  /*1630*/  ISETP.GT.AND P2, PT, R4, 0x20, PT ;  /* 0x000000200400780c */ /* 0x000fe20003f44270 */
[----:B0-----:R-:W-:-:S09]  /*1640*/  ULEA UR4, UR5, UR4, 0x18 ;  /* 0x0000000405047291 */ /* 0x001fd2000f8ec0ff */
[----:B------:R-:W0:Y:S04]  /*1650*/  LDS.128 R16, [UR4+0x10] ;  /* 0x00001004ff107984 */ /* 0x000e280008000c00 */
[----:B------:R-:W1:Y:S04]  /*1660*/  LDS.128 R12, [UR4+0x20] ;  /* 0x00002004ff0c7984 */ /* 0x000e680008000c00 */
[----:B------:R-:W2:Y:S01]  /*1670*/  LDS.128 R8, [UR4+0x30] ;  /* 0x00003004ff087984 */ /* 0x000ea20008000c00 */
[----:B0-----:R-:W-:-:S06]  /*1680*/  DSETP.GEU.AND P1, PT, R6, R16, PT ;  /* 0x000000100600722a */ /* 0x001fcc0003f2e000 */
[-C--:B------:R-:W-:Y:S02]  /*1690*/  FSEL R3, R16, R6.reuse, !P1 ;  /* 0x0000000610037208 */ /* 0x080fe40004800000 */
[-C--:B------:R-:W-:Y:S02]  /*16a0*/  FSEL R17, R17, R7.reuse, !P1 ;  /* 0x0000000711117208 */ /* 0x080fe40004800000 */
[----:B------:R-:W-:Y:S02]  /*16b0*/  FSEL R6, R3, R6, P2 ;  /* 0x0000000603067208 */ /* 0x000fe40001000000 */
[----:B------:R-:W-:Y:S02]  /*16c0*/  FSEL R7, R17, R7, P2 ;  /* 0x0000000711077208 */ /* 0x000fe40001000000 */
[C---:B------:R-:W-:Y:S01]  /*16d0*/  ISETP.GT.AND P1, PT, R4.reuse, 0x40, PT ;  /* 0x000000400400780c */ /* 0x040fe20003f24270 */
[----:B------:R-:W-:Y:S01]  /*16e0*/  IMAD.MOV.U32 R2, RZ, RZ, R6 ;  /* 0x000000ffff027224 */ /* 0x000fe200078e0006 */
[----:B------:R-:W-:Y:S01]  /*16f0*/  ISETP.GT.AND P2, PT, R4, 0x60, PT ;  /* 0x000000600400780c */ /* 0x000fe20003f44270 */
[----:B------:R-:W-:-:S06]  /*1700*/  IMAD.MOV.U32 R3, RZ, RZ, R7 ;  /* 0x000000ffff037224 */ /* 0x000fcc00078e0007 */
[----:B------:R-:W-:-:S06]  /*1710*/  DSETP.GEU.AND P3, PT, R2, R18, PT ;  /* 0x000000120200722a */ /* 0x000fcc0003f6e000 */
[----:B------:R-:W-:Y:S02]  /*1720*/  @P1 FSEL R6, R18, R6, !P3 ;  /* 0x0000000612061208 */ /* 0x000fe40005800000 */
[----:B------:R-:W-:Y:S02]  /*1730*/  @P1 FSEL R7, R19, R7, !P3 ;  /* 0x0000000713071208 */ /* 0x000fe40005800000 */
[----:B------:R-:W-:Y:S01]  /*1740*/  ISETP.GT.AND P1, PT, R4, 0x80, PT ;  /* 0x000000800400780c */ /* 0x000fe20003f24270 */
[----:B------:R-:W-:Y:S02]  /*1750*/  IMAD.MOV.U32 R2, RZ, RZ, R6 ;  /* 0x000000ffff027224 */ /* 0x000fe400078e0006 */
[----:B------:R-:W-:-:S06]  /*1760*/  IMAD.MOV.U32 R3, RZ, RZ, R7 ;  /* 0x000000ffff037224 */ /* 0x000fcc00078e0007 */
[----:B-1----:R-:W-:Y:S01]  /*1770*/  DSETP.GEU.AND P3, PT, R2, R12, PT ;  /* 0x0000000c0200722a */ /* 0x002fe20003f6e000 */
[----:B------:R-:W0:Y:S05]  /*1780*/  LDS.64 R2, [UR4+0x40] ;  /* 0x00004004ff027984 */ /* 0x000e2a0008000a00 */
[----:B------:R-:W-:Y:S02]  /*1790*/  @P2 FSEL R6, R12, R6, !P3 ;  /* 0x000000060c062208 */ /* 0x000fe40005800000 */
[----:B------:R-:W-:Y:S02]  /*17a0*/  @P2 FSEL R7, R13, R7, !P3 ;  /* 0x000000070d072208 */ /* 0x000fe40005800000 */
[----:B------:R-:W-:-:S04]  /*17b0*/  ISETP.GT.AND P2, PT, R4, 0xa0, PT ;  /* 0x000000a00400780c */ /* 0x000fc80003f44270 */
[----:B------:R-:W-:-:S06]  /*17c0*/  DSETP.GEU.AND P3, PT, R6, R14, PT ;  /* 0x0000000e0600722a */ /* 0x000fcc0003f6e000 */
[----:B------:R-:W-:Y:S02]  /*17d0*/  @P1 FSEL R6, R14, R6, !P3 ;  /* 0x000000060e061208 */ /* 0x000fe40005800000 */
[----:B------:R-:W-:Y:S02]  /*17e0*/  @P1 FSEL R7, R15, R7, !P3 ;  /* 0x000000070f071208 */ /* 0x000fe40005800000 */
[----:B------:R-:W-:-:S04]  /*17f0*/  ISETP.GT.AND P1, PT, R4, 0xc0, PT ;  /* 0x000000c00400780c */ /* 0x000fc80003f24270 */
[----:B--2---:R-:W-:-:S06]  /*1800*/  DSETP.GEU.AND P3, PT, R6, R8, PT ;  /* 0x000000080600722a */ /* 0x004fcc0003f6e000 */
[----:B------:R-:W-:Y:S02]  /*1810*/  @P2 FSEL R6, R8, R6, !P3 ;  /* 0x0000000608062208 */ /* 0x000fe40005800000 */
[----:B------:R-:W-:Y:S02]  /*1820*/  @P2 FSEL R7, R9, R7, !P3 ;  /* 0x0000000709072208 */ /* 0x000fe40005800000 */
[----:B------:R-:W-:-:S04]  /*1830*/  ISETP.GT.AND P2, PT, R4, 0xe0, PT ;  /* 0x000000e00400780c */ /* 0x000fc80003f44270 */
[----:B------:R-:W-:-:S06]  /*1840*/  DSETP.GEU.AND P3, PT, R6, R10, PT ;  /* 0x0000000a0600722a */ /* 0x000fcc0003f6e000 */
[----:B------:R-:W-:Y:S02]  /*1850*/  @P1 FSEL R6, R10, R6, !P3 ;  /* 0x000000060a061208 */ /* 0x000fe40005800000 */
[----:B------:R-:W-:-:S03]  /*1860*/  @P1 FSEL R7, R11, R7, !P3 ;  /* 0x000000070b071208 */ /* 0x000fc60005800000 */
[----:B------:R-:W-:Y:S02]  /*1870*/  IMAD.MOV.U32 R4, RZ, RZ, R6 ;  /* 0x000000ffff047224 */ /* 0x000fe400078e0006 */
[----:B------:R-:W-:-:S06]  /*1880*/  IMAD.MOV.U32 R5, RZ, RZ, R7 ;  /* 0x000000ffff057224 */ /* 0x000fcc00078e0007 */
[----:B0-----:R-:W-:-:S06]  /*1890*/  DSETP.GEU.AND P1, PT, R4, R2, PT ;  /* 0x000000020400722a */ /* 0x001fcc0003f2e000 */
[----:B------:R-:W-:Y:S02]  /*18a0*/  @P2 FSEL R6, R2, R6, !P1 ;  /* 0x0000000602062208 */ /* 0x000fe40004800000 */
[----:B------:R-:W-:Y:S01]  /*18b0*/  @P2 FSEL R7, R3, R7, !P1 ;  /* 0x0000000703072208 */ /* 0x000fe20004800000 */
[----:B------:R-:W-:Y:S06]  /*18c0*/  BRA `(.L_x_17) ;  /* 0x0000004000d07947 */ /* 0x000fec0003800000 */
.L_x_3:
[----:B------:R-:W0:Y:S01]  /*18d0*/  S2R R0, SR_TID.X ;  /* 0x0000000000007919 */ /* 0x000e220000002100 */
[----:B------:R-:W1:Y:S02]  /*18e0*/  LDCU.64 UR4, c[0x0][0x380] ;  /* 0x00007000ff0477ac */ /* 0x000e640008000a00 */
[----:B-1----:R-:W-:Y:S02]  /*18f0*/  IMAD.U32 R2, RZ, RZ, UR4 ;  /* 0x00000004ff027e24 */ /* 0x002fe4000f8e00ff */
[----:B------:R-:W-:Y:S02]  /*1900*/  IMAD.U32 R3, RZ, RZ, UR5 ;  /* 0x00000005ff037e24 */ /* 0x000fe4000f8e00ff */
[----:B0-----:R-:W-:-:S04]  /*1910*/  IMAD.SHL.U32 R5, R0, 0x4, RZ ;  /* 0x0000000400057824 */ /* 0x001fc800078e00ff */
[----:B------:R-:W-:-:S05]  /*1920*/  IMAD.WIDE.U32 R6, R5, 0x8, R2 ;  /* 0x0000000805067825 */ /* 0x000fca00078e0002 */
[----:B------:R-:W2:Y:S04]  /*1930*/  LDG.E.128.CONSTANT R20, desc[UR6][R6.64] ;  /* 0x0000000606147981 */ /* 0x000ea8000c1e9d00 */
[----:B------:R-:W3:Y:S04]  /*1940*/  LDG.E.128.CONSTANT R12, desc[UR6][R6.64+0x10] ;  /* 0x00001006060c7981 */ /* 0x000ee8000c1e9d00 */
[----:B------:R-:W4:Y:S04]  /*1950*/  LDG.E.128.CONSTANT R8, desc[UR6][R6.64+0x2000] ;  /* 0x0020000606087981 */ /* 0x000f28000c1e9d00 */
[----:B------:R0:W5:Y:S01]  /*1960*/  LDG.E.128.CONSTANT R16, desc[UR6][R6.64+0x2010] ;  /* 0x0020100606107981 */ /* 0x000162000c1e9d00 */
[----:B------:R-:W-:Y:S01]  /*1970*/  ISETP.GE.U32.AND P1, PT, R4, 0x1000, PT ;  /* 0x000010000400780c */ /* 0x000fe20003f26070 */
[----:B------:R-:W-:Y:S01]  /*1980*/  UMOV UR4, 0x800 ;  /* 0x0000080000047882 */ /* 0x000fe20000000000 */
[----:B--2---:R-:W-:-:S06]  /*1990*/  DSETP.GEU.AND P0, PT, R20, R22, PT ;  /* 0x000000161400722a */ /* 0x004fcc0003f0e000 */
[----:B------:R-:W-:Y:S02]  /*19a0*/  FSEL R20, R22, R20, !P0 ;  /* 0x0000001416147208 */ /* 0x000fe40004000000 */
[----:B------:R-:W-:-:S06]  /*19b0*/  FSEL R21, R23, R21, !P0 ;  /* 0x0000001517157208 */ /* 0x000fcc0004000000 */
[----:B---3--:R-:W-:-:S06]  /*19c0*/  DSETP.GEU.AND P0, PT, R20, R12, PT ;  /* 0x0000000c1400722a */ /* 0x008fcc0003f0e000 */
[----:B------:R-:W-:Y:S02]  /*19d0*/  FSEL R12, R12, R20, !P0 ;  /* 0x000000140c0c7208 */ /* 0x000fe40004000000 */
[----:B------:R-:W-:-:S06]  /*19e0*/  FSEL R13, R13, R21, !P0 ;  /* 0x000000150d0d7208 */ /* 0x000fcc0004000000 */
[----:B------:R-:W-:-:S06]  /*19f0*/  DSETP.GEU.AND P0, PT, R12, R14, PT ;  /* 0x0000000e0c00722a */ /* 0x000fcc0003f0e000 */
[----:B------:R-:W-:Y:S02]  /*1a00*/  FSEL R12, R14, R12, !P0 ;  /* 0x0000000c0e0c7208 */ /* 0x000fe40004000000 */
[----:B------:R-:W-:-:S06]  /*1a10*/  FSEL R13, R15, R13, !P0 ;  /* 0x0000000d0f0d7208 */ /* 0x000fcc0004000000 */
[----:B----4-:R-:W-:-:S06]  /*1a20*/  DSETP.GEU.AND P0, PT, R12, R8, PT ;  /* 0x000000080c00722a */ /* 0x010fcc0003f0e000 */
[----:B0-----:R-:W-:Y:S02]  /*1a30*/  FSEL R6, R8, R12, !P0 ;  /* 0x0000000c08067208 */ /* 0x001fe40004000000 */
[----:B------:R-:W-:-:S06]  /*1a40*/  FSEL R7, R9, R13, !P0 ;  /* 0x0000000d09077208 */ /* 0x000fcc0004000000 */
[----:B------:R-:W-:-:S06]  /*1a50*/  DSETP.GEU.AND P0, PT, R6, R10, PT ;  /* 0x0000000a0600722a */ /* 0x000fcc0003f0e000 */
[----:B------:R-:W-:Y:S02]  /*1a60*/  FSEL R6, R10, R6, !P0 ;  /* 0x000000060a067208 */ /* 0x000fe40004000000 */
[----:B------:R-:W-:-:S06]  /*1a70*/  FSEL R7, R11, R7, !P0 ;  /* 0x000000070b077208 */ /* 0x000fcc0004000000 */
[----:B-----5:R-:W-:-:S06]  /*1a80*/  DSETP.GEU.AND P0, PT, R6, R16, PT ;  /* 0x000000100600722a */ /* 0x020fcc0003f0e000 */
[----:B------:R-:W-:Y:S02]  /*1a90*/  FSEL R6, R16, R6, !P0 ;  /* 0x0000000610067208 */ /* 0x000fe40004000000 */
[----:B------:R-:W-:-:S06]  /*1aa0*/  FSEL R7, R17, R7, !P0 ;  /* 0x0000000711077208 */ /* 0x000fcc0004000000 */
[----:B------:R-:W-:-:S06]  /*1ab0*/  DSETP.GEU.AND P0, PT, R6, R18, PT ;  /* 0x000000120600722a */ /* 0x000fcc0003f0e000 */
[----:B------:R-:W-:Y:S02]  /*1ac0*/  FSEL R6, R18, R6, !P0 ;  /* 0x0000000612067208 */ /* 0x000fe40004000000 */
[----:B------:R-:W-:Y:S01]  /*1ad0*/  FSEL R7, R19, R7, !P0 ;  /* 0x0000000713077208 */ /* 0x000fe20004000000 */
[----:B------:R-:W-:Y:S06]  /*1ae0*/  @!P1 BRA `(.L_x_18) ;  /* 0x0000000000a49947 */ /* 0x000fec0003800000 */
[----:B------:R-:W0:Y:S01]  /*1af0*/  LDC R24, c[0x0][0x390] ;  /* 0x0000e400ff187b82 */ /* 0x000e220000000800 */
[----:B------:R-:W-:Y:S01]  /*1b00*/  VIADD R25, R4, 0xfffff800 ;  /* 0xfffff80004197836 */ /* 0x000fe20000000000 */
[----:B------:R-:W-:-:S06]  /*1b10*/  UMOV UR4, 0x800 ;  /* 0x0000080000047882 */ /* 0x000fcc0000000000 */
[----:B------:R-:W1:Y:S02]  /*1b20*/  LDC.64 R2, c[0x0][0x380] ;  /* 0x0000e000ff027b82 */ /* 0x000e640000000a00 */
.L_x_20:
[----:B------:R-:W-:-:S04]  /*1b30*/  VIADD R27, R5, UR4 ;  /* 0x00000004051b7c36 */ /* 0x000fc80008000000 */
[----:B-1----:R-:W-:-:S05]  /*1b40*/  IMAD.WIDE.U32 R26, R27, 0x8, R2 ;  /* 0x000000081b1a7825 */ /* 0x002fca00078e0002 */
[----:B------:R-:W2:Y:S04]  /*1b50*/  LDG.E.128.CONSTANT R12, desc[UR6][R26.64] ;  /* 0x000000061a0c7981 */ /* 0x000ea8000c1e9d00 */
[----:B------:R-:W3:Y:S04]  /*1b60*/  LDG.E.128.CONSTANT R16, desc[UR6][R26.64+0x10] ;  /* 0x000010061a107981 */ /* 0x000ee8000c1e9d00 */
[----:B------:R-:W4:Y:S04]  /*1b70*/  LDG.E.128.CONSTANT R20, desc[UR6][R26.64+0x2000] ;  /* 0x002000061a147981 */ /* 0x000f28000c1e9d00 */
[----:B------:R-:W5:Y:S01]  /*1b80*/  LDG.E.128.CONSTANT R8, desc[UR6][R26.64+0x2010] ;  /* 0x002010061a087981 */ /* 0x000f62000c1e9d00 */
[----:B0-----:R-:W-:Y:S01]  /*1b90*/  IMAD.MOV.U32 R4, RZ, RZ, R24 ;  /* 0x000000ffff047224 */ /* 0x001fe200078e0018 */
[----:B--2---:R-:W-:-:S06]  /*1ba0*/  DSETP.GEU.AND P0, PT, R6, R12, PT ;  /* 0x0000000c0600722a */ /* 0x004fcc0003f0e000 */
[----:B------:R-:W-:Y:S02]  /*1bb0*/  FSEL R6, R12, R6, !P0 ;  /* 0x000000060c067208 */ /* 0x000fe40004000000 */
[----:B------:R-:W-:-:S06]  /*1bc0*/  FSEL R7, R13, R7, !P0 ;  /* 0x000000070d077208 */ /* 0x000fcc0004000000 */
[----:B------:R-:W-:-:S06]  /*1bd0*/  DSETP.GEU.AND P0, PT, R6, R14, PT ;  /* 0x0000000e0600722a */ /* 0x000fcc0003f0e000 */
        /* <DEDUP_REMOVED lines=14> */
[----:B-----5:R-:W-:-:S06]  /*1cc0*/  DSETP.GEU.AND P0, PT, R6, R8, PT ;  /* 0x000000080600722a */ /* 0x020fcc0003f0e000 */
[----:B------:R-:W-:Y:S01]  /*1cd0*/  FSEL R6, R8, R6, !P0 ;  /* 0x0000000608067208 */ /* 0x000fe20004000000 */
[----:B------:R-:W-:Y:S01]  /*1ce0*/  VIADD R8, R4, -UR4 ;  /* 0x8000000404087c36 */ /* 0x000fe20008000000 */
[----:B------:R-:W-:-:S04]  /*1cf0*/  FSEL R7, R9, R7, !P0 ;  /* 0x0000000709077208 */ /* 0x000fc80004000000 */
[----:B------:R-:W-:Y:S02]  /*1d00*/  ISETP.GE.AND P1, PT, R8, 0x800, PT ;  /* 0x000008000800780c */ /* 0x000fe40003f26270 */
[----:B------:R-:W-:-:S06]  /*1d10*/  DSETP.GEU.AND P0, PT, R6, R10, PT ;  /* 0x0000000a0600722a */ /* 0x000fcc0003f0e000 */
[----:B------:R-:W-:Y:S02]  /*1d20*/  FSEL R6, R10, R6, !P0 ;  /* 0x000000060a067208 */ /* 0x000fe40004000000 */
[----:B------:R-:W-:-:S03]  /*1d30*/  FSEL R7, R11, R7, !P0 ;  /* 0x000000070b077208 */ /* 0x000fc60004000000 */
[----:B------:R-:W-:Y:S05]  /*1d40*/  @!P1 BRA `(.L_x_19) ;  /* 0x0000000c00009947 */ /* 0x000fea0003800000 */
[----:B------:R-:W-:-:S06]  /*1d50*/  UIADD3 UR4, UPT, UPT, UR4, 0x800, URZ ;  /* 0x0000080004047890 */ /* 0x000fcc000fffe0ff */
[----:B------:R-:W-:-:S13]  /*1d60*/  ISETP.LT.AND P0, PT, R25, UR4, PT ;  /* 0x0000000419007c0c */ /* 0x000fda000bf01270 */
[----:B------:R-:W-:Y:S05]  /*1d70*/  @!P0 BRA `(.L_x_20) ;  /* 0xfffffffc006c8947 */ /* 0x000fea000383ffff */
.L_x_18:
[----:B------:R-:W-:-:S13]  /*1d80*/  ISETP.LE.AND P0, PT, R4, UR4, PT ;  /* 0x0000000404007c0c */ /* 0x000fda000bf03270 */
[----:B------:R-:W-:Y:S05]  /*1d90*/  @P0 BRA `(.L_x_19) ;  /* 0x0000000800ec0947 */ /* 0x000fea0003800000 */
[----:B------:R-:W-:Y:S01]  /*1da0*/  VIADD R41, R4, -UR4 ;  /* 0x8000000404297c36 */ /* 0x000fe20008000000 */
[----:B------:R-:W-:Y:S04]  /*1db0*/  BSSY.RECONVERGENT B1, `(.L_x_19) ;  /* 0x00000b9000017945 */ /* 0x000fe80003800200 */
[----:B------:R-:W-:-:S13]  /*1dc0*/  ISETP.GE.AND P0, PT, R0, R41, PT ;  /* 0x000000290000720c */ /* 0x000fda0003f06270 */
[----:B------:R-:W-:Y:S05]  /*1dd0*/  @P0 BRA `(.L_x_21) ;  /* 0x0000000800d80947 */ /* 0x000fea0003800000 */
[----:B------:R-:W-:Y:S01]  /*1de0*/  LOP3.LUT R5, RZ, R0, RZ, 0x33, !PT ;  /* 0x00000000ff057212 */ /* 0x000fe200078e33ff */
[----:B------:R-:W-:Y:S01]  /*1df0*/  BSSY.RECONVERGENT B2, `(.L_x_22) ;  /* 0x0000016000027945 */ /* 0x000fe20003800200 */
[----:B------:R-:W-:Y:S02]  /*1e00*/  IMAD.MOV.U32 R40, RZ, RZ, R0 ;  /* 0x000000ffff287224 */ /* 0x000fe400078e0000 */
[----:B------:R-:W-:-:S04]  /*1e10*/  IADD3 R4, PT, PT, R4, -UR4, R5 ;  /* 0x8000000404047c10 */ /* 0x000fc8000fffe005 */
[C---:B------:R-:W-:Y:S02]  /*1e20*/  LOP3.LUT R5, R4.reuse, 0x300, RZ, 0xc0, !PT ;  /* 0x0000030004057812 */ /* 0x040fe400078ec0ff */
[----:B------:R-:W-:Y:S02]  /*1e30*/  ISETP.GE.U32.AND P2, PT, R4, 0x300, PT ;  /* 0x000003000400780c */ /* 0x000fe40003f46070 */
[----:B------:R-:W-:-:S13]  /*1e40*/  ISETP.NE.AND P0, PT, R5, 0x300, PT ;  /* 0x000003000500780c */ /* 0x000fda0003f05270 */
[----:B------:R-:W-:Y:S05]  /*1e50*/  @!P0 BRA `(.L_x_23) ;  /* 0x00000000003c8947 */ /* 0x000fea0003800000 */
[----:B------:R-:W-:Y:S01]  /*1e60*/  LEA.HI R4, R4, 0x1, RZ, 0x18 ;  /* 0x0000000104047811 */ /* 0x000fe200078fc0ff */
[----:B------:R-:W-:Y:S02]  /*1e70*/  VIADD R9, R0, UR4 ;  /* 0x0000000400097c36 */ /* 0x000fe40008000000 */
[----:B------:R-:W-:Y:S01]  /*1e80*/  IMAD.MOV.U32 R40, RZ, RZ, R0 ;  /* 0x000000ffff287224 */ /* 0x000fe200078e0000 */
[----:B------:R-:W-:-:S05]  /*1e90*/  LOP3.LUT R4, R4, 0x3, RZ, 0xc0, !PT ;  /* 0x0000000304047812 */ /* 0x000fca00078ec0ff */
[----:B------:R-:W-:-:S07]  /*1ea0*/  IMAD.MOV R8, RZ, RZ, -R4 ;  /* 0x000000ffff087224 */ /* 0x000fce00078e0a04 */
.L_x_24:
[----:B------:R-:W-:-:S06]  /*1eb0*/  IMAD.WIDE.U32 R4, R9, 0x8, R2 ;  /* 0x0000000809047825 */ /* 0x000fcc00078e0002 */
[----:B------:R-:W2:Y:S01]  /*1ec0*/  LDG.E.64.CONSTANT R4, desc[UR6][R4.64] ;  /* 0x0000000604047981 */ /* 0x000ea2000c1e9b00 */
[----:B------:R-:W-:Y:S02]  /*1ed0*/  VIADD R8, R8, 0x1 ;  /* 0x0000000108087836 */ /* 0x000fe40000000000 */
[----:B------:R-:W-:Y:S02]  /*1ee0*/  VIADD R40, R40, 0x100 ;  /* 0x0000010028287836 */ /* 0x000fe40000000000 */
[----:B------:R-:W-:Y:S01]  /*1ef0*/  VIADD R9, R9, 0x100 ;  /* 0x0000010009097836 */ /* 0x000fe20000000000 */
[----:B------:R-:W-:Y:S01]  /*1f00*/  ISETP.NE.AND P1, PT, R8, RZ, PT ;  /* 0x000000ff0800720c */ /* 0x000fe20003f25270 */
[----:B--2---:R-:W-:-:S06]  /*1f10*/  DSETP.GEU.AND P0, PT, R6, R4, PT ;  /* 0x000000040600722a */ /* 0x004fcc0003f0e000 */
[----:B------:R-:W-:Y:S02]  /*1f20*/  FSEL R6, R4, R6, !P0 ;  /* 0x0000000604067208 */ /* 0x000fe40004000000 */
[----:B------:R-:W-:-:S04]  /*1f30*/  FSEL R7, R5, R7, !P0 ;  /* 0x0000000705077208 */ /* 0x000fc80004000000 */
[----:B------:R-:W-:Y:S05]  /*1f40*/  @P1 BRA `(.L_x_24) ;  /* 0xfffffffc00d81947 */ /* 0x000fea000383ffff */
.L_x_23:
[----:B------:R-:W-:Y:S05]  /*1f50*/  BSYNC.RECONVERGENT B2 ;  /* 0x0000000000027941 */ /* 0x000fea0003800200 */
.L_x_22:
[----:B------:R-:W-:Y:S05]  /*1f60*/  @!P2 BRA `(.L_x_21) ;  /* 0x000000080074a947 */ /* 0x000fea0003800000 */
[----:B------:R-:W0:Y:S01]  /*1f70*/  LDCU.64 UR8, c[0x0][0x380] ;  /* 0x00007000ff0877ac */ /* 0x000e220008000a00 */
[----:B------:R-:W-:Y:S01]  /*1f80*/  IMAD.IADD R9, R41, 0x1, -R40 ;  /* 0x0000000129097824 */ /* 0x000fe200078e0a28 */
[C---:B------:R-:W-:Y:S01]  /*1f90*/  IADD3 R5, P0, PT, R40.reuse, UR4, RZ ;  /* 0x0000000428057c10 */ /* 0x040fe2000ff1e0ff */
[----:B------:R-:W-:Y:S01]  /*1fa0*/  BSSY.RECONVERGENT B2, `(.L_x_25) ;  /* 0x0000059000027945 */ /* 0x000fe20003800200 */
[----:B------:R-:W-:Y:S02]  /*1fb0*/  VIADD R43, R40, UR4 ;  /* 0x00000004282b7c36 */ /* 0x000fe40008000000 */
[----:B------:R-:W-:Y:S01]  /*1fc0*/  ISETP.GT.AND P1, PT, R9, 0xc00, PT ;  /* 0x00000c000900780c */ /* 0x000fe20003f24270 */
[----:B------:R-:W-:Y:S01]  /*1fd0*/  IMAD.X R8, RZ, RZ, RZ, P0 ;  /* 0x000000ffff087224 */ /* 0x000fe200000e06ff */
[----:B0-----:R-:W-:-:S04]  /*1fe0*/  LEA R4, P0, R5, UR8, 0x3 ;  /* 0x0000000805047c11 */ /* 0x001fc8000f8018ff */
[----:B------:R-:W-:Y:S02]  /*1ff0*/  LEA.HI.X R5, R5, UR9, R8, 0x3, P0 ;  /* 0x0000000905057c11 */ /* 0x000fe400080f1c08 */
[----:B------:R-:W-:-:S05]  /*2000*/  IADD3 R4, P0, PT, R4, 0x1000, RZ ;  /* 0x0000100004047810 */ /* 0x000fca0007f1e0ff */
[----:B------:R-:W-:Y:S01]  /*2010*/  IMAD.X R5, RZ, RZ, R5, P0 ;  /* 0x000000ffff057224 */ /* 0x000fe200000e0605 */
[----:B------:R-:W-:Y:S01]  /*2020*/  PLOP3.LUT P0, PT, PT, PT, PT, 0x80, 0x8 ;  /* 0x000000000008781c */ /* 0x000fe20003f0f070 */
[----:B------:R-:W-:-:S12]  /*2030*/  @!P1 BRA `(.L_x_26) ;  /* 0x00000004003c9947 */ /* 0x000fd80003800000 */
[----:B------:R-:W-:Y:S01]  /*2040*/  PLOP3.LUT P0, PT, PT, PT, PT, 0x8, 0x80 ;  /* 0x000000000080781c */ /* 0x000fe20003f0e170 */
[----:B------:R-:W-:-:S12]  /*2050*/  VIADD R45, R41, 0xfffff400 ;  /* 0xfffff400292d7836 */ /* 0x000fd80000000000 */
.L_x_27:
[C---:B------:R-:W-:Y:S01]  /*2060*/  IMAD.WIDE.U32 R38, R43.reuse, 0x8, R2 ;  /* 0x000000082b267825 */ /* 0x040fe200078e0002 */
[----:B------:R-:W2:Y:S04]  /*2070*/  LDG.E.64.CONSTANT R8, desc[UR6][R4.64+-0x800] ;  /* 0xfff8000604087981 */ /* 0x000ea8000c1e9b00 */
[----:B------:R-:W3:Y:S04]  /*2080*/  LDG.E.64.CONSTANT R10, desc[UR6][R4.64] ;  /* 0x00000006040a7981 */ /* 0x000ee8000c1e9b00 */
[----:B------:R-:W4:Y:S01]  /*2090*/  LDG.E.64.CONSTANT R38, desc[UR6][R38.64] ;  /* 0x0000000626267981 */ /* 0x000f22000c1e9b00 */
[----:B------:R-:W-:-:S03]  /*20a0*/  VIADD R15, R43, 0x400 ;  /* 0x000004002b0f7836 */ /* 0x000fc60000000000 */
[----:B------:R-:W5:Y:S01]  /*20b0*/  LDG.E.64.CONSTANT R12, desc[UR6][R4.64+0x800] ;  /* 0x00080006040c7981 */ /* 0x000f62000c1e9b00 */
[----:B------:R-:W-:-:S03]  /*20c0*/  IMAD.WIDE.U32 R14, R15, 0x8, R2 ;  /* 0x000000080f0e7825 */ /* 0x000fc600078e0002 */
[----:B------:R-:W5:Y:S04]  /*20d0*/  LDG.E.64.CONSTANT R16, desc[UR6][R4.64+0x1800] ;  /* 0x0018000604107981 */ /* 0x000f68000c1e9b00 */
[----:B------:R-:W5:Y:S04]  /*20e0*/  LDG.E.64.CONSTANT R14, desc[UR6][R14.64] ;  /* 0x000000060e0e7981 */ /* 0x000f68000c1e9b00 */
[----:B------:R-:W5:Y:S01]  /*20f0*/  LDG.E.64.CONSTANT R18, desc[UR6][R4.64+0x2000] ;  /* 0x0020000604127981 */ /* 0x000f62000c1e9b00 */
        /* <DEDUP_REMOVED lines=11> */
[----:B------:R-:W5:Y:S04]  /*21b0*/  LDG.E.64.CONSTANT R34, desc[UR6][R4.64+0x6000] ;  /* 0x0060000604227981 */ /* 0x000f68000c1e9b00 */
[----:B------:R0:W5:Y:S01]  /*21c0*/  LDG.E.64.CONSTANT R36, desc[UR6][R4.64+0x6800] ;  /* 0x0068000604247981 */ /* 0x000162000c1e9b00 */
[----:B------:R-:W-:-:S05]  /*21d0*/  VIADD R40, R40, 0x1000 ;  /* 0x0000100028287836 */ /* 0x000fca0000000000 */
[----:B------:R-:W-:Y:S02]  /*21e0*/  ISETP.GE.AND P2, PT, R40, R45, PT ;  /* 0x0000002d2800720c */ /* 0x000fe40003f46270 */
[----:B0-----:R-:W-:Y:S01]  /*21f0*/  IADD3 R4, P3, PT, R4, 0x8000, RZ ;  /* 0x0000800004047810 */ /* 0x001fe20007f7e0ff */
[----:B------:R-:W-:-:S04]  /*2200*/  VIADD R43, R43, 0x1000 ;  /* 0x000010002b2b7836 */ /* 0x000fc80000000000 */
[----:B------:R-:W-:Y:S01]  /*2210*/  IMAD.X R5, RZ, RZ, R5, P3 ;  /* 0x000000ffff057224 */ /* 0x000fe200018e0605 */
[----:B----4-:R-:W-:-:S06]  /*2220*/  DSETP.GEU.AND P1, PT, R6, R38, PT ;  /* 0x000000260600722a */ /* 0x010fcc0003f2e000 */
[----:B------:R-:W-:Y:S02]  /*2230*/  FSEL R6, R38, R6, !P1 ;  /* 0x0000000626067208 */ /* 0x000fe40004800000 */
[----:B------:R-:W-:-:S06]  /*2240*/  FSEL R7, R39, R7, !P1 ;  /* 0x0000000727077208 */ /* 0x000fcc0004800000 */
[----:B--2---:R-:W-:-:S06]  /*2250*/  DSETP.GEU.AND P1, PT, R6, R8, PT ;  /* 0x000000080600722a */ /* 0x004fcc0003f2e000 */
[----:B------:R-:W-:Y:S02]  /*2260*/  FSEL R6, R8, R6, !P1 ;  /* 0x0000000608067208 */ /* 0x000fe40004800000 */
[----:B------:R-:W-:-:S06]  /*2270*/  FSEL R7, R9, R7, !P1 ;  /* 0x0000000709077208 */ /* 0x000fcc0004800000 */
[----:B---3--:R-:W-:-:S06]  /*2280*/  DSETP.GEU.AND P1, PT, R6, R10, PT ;  /* 0x0000000a0600722a */ /* 0x008fcc0003f2e000 */
[----:B------:R-:W-:Y:S02]  /*2290*/  FSEL R6, R10, R6, !P1 ;  /* 0x000000060a067208 */ /* 0x000fe40004800000 */
[----:B------:R-:W-:-:S06]  /*22a0*/  FSEL R7, R11, R7, !P1 ;  /* 0x000000070b077208 */ /* 0x000fcc0004800000 */
[----:B-----5:R-:W-:-:S06]  /*22b0*/  DSETP.GEU.AND P1, PT, R6, R12, PT ;  /* 0x0000000c0600722a */ /* 0x020fcc0003f2e000 */
        /* <DEDUP_REMOVED lines=39> */
.L_x_26:
[----:B------:R-:W-:Y:S05]  /*2530*/  BSYNC.RECONVERGENT B2 ;  /* 0x0000000000027941 */ /* 0x000fea0003800200 */
.L_x_25:
[----:B------:R-:W-:Y:S01]  /*2540*/  IMAD.IADD R8, R41, 0x1, -R40 ;  /* 0x0000000129087824 */ /* 0x000fe200078e0a28 */
[----:B------:R-:W-:Y:S04]  /*2550*/  BSSY.RECONVERGENT B2, `(.L_x_28) ;  /* 0x000002b000027945 */ /* 0x000fe80003800200 */
[----:B------:R-:W-:-:S13]  /*2560*/  ISETP.GT.AND P1, PT, R8, 0x400, PT ;  /* 0x000004000800780c */ /* 0x000fda0003f24270 */
[----:B------:R-:W-:Y:S05]  /*2570*/  @!P1 BRA `(.L_x_29) ;  /* 0x0000000000a09947 */ /* 0x000fea0003800000 */
        /* <DEDUP_REMOVED lines=9> */
[----:B------:R-:W5:Y:S04]  /*2610*/  LDG.E.64.CONSTANT R22, desc[UR6][R4.64+0x2000] ;  /* 0x0020000604167981 */ /* 0x000f68000c1e9b00 */
[----:B------:R0:W5:Y:S01]  /*2620*/  LDG.E.64.CONSTANT R8, desc[UR6][R4.64+0x2800] ;  /* 0x0028000604087981 */ /* 0x000162000c1e9b00 */
[----:B------:R-:W-:-:S02]  /*2630*/  VIADD R40, R40, 0x800 ;  /* 0x0000080028287836 */ /* 0x000fc40000000000 */
[----:B------:R-:W-:Y:S01]  /*2640*/  VIADD R43, R43, 0x800 ;  /* 0x000008002b2b7836 */ /* 0x000fe20000000000 */
[----:B0-----:R-:W-:-:S05]  /*2650*/  IADD3 R4, P2, PT, R4, 0x4000, RZ ;  /* 0x0000400004047810 */ /* 0x001fca0007f5e0ff */
        /* <DEDUP_REMOVED lines=22> */
[----:B------:R-:W-:Y:S01]  /*27c0*/  DSETP.GEU.AND P1, PT, R6, R8, PT ;  /* 0x000000080600722a */ /* 0x000fe20003f2e000 */
[----:B------:R-:W-:-:S05]  /*27d0*/  PLOP3.LUT P0, PT, PT, PT, PT, 0x8, 0x80 ;  /* 0x000000000080781c */ /* 0x000fca0003f0e170 */
[----:B------:R-:W-:Y:S02]  /*27e0*/  FSEL R6, R8, R6, !P1 ;  /* 0x0000000608067208 */ /* 0x000fe40004800000 */
[----:B------:R-:W-:-:S07]  /*27f0*/  FSEL R7, R9, R7, !P1 ;  /* 0x0000000709077208 */ /* 0x000fce0004800000 */
.L_x_29:
[----:B------:R-:W-:Y:S05]  /*2800*/  BSYNC.RECONVERGENT B2 ;  /* 0x0000000000027941 */ /* 0x000fea0003800200 */
.L_x_28:
[----:B------:R-:W-:-:S13]  /*2810*/  ISETP.LT.OR P0, PT, R40, R41, P0 ;  /* 0x000000292800720c */ /* 0x000fda0000701670 */
[----:B------:R-:W-:Y:S05]  /*2820*/  @!P0 BRA `(.L_x_21) ;  /* 0x0000000000448947 */ /* 0x000fea0003800000 */
[----:B------:R-:W-:Y:S01]  /*2830*/  IMAD.WIDE.U32 R2, R43, 0x8, R2 ;  /* 0x000000082b027825 */ /* 0x000fe200078e0002 */
[----:B------:R-:W2:Y:S04]  /*2840*/  LDG.E.64.CONSTANT R8, desc[UR6][R4.64+-0x800] ;  /* 0xfff8000604087981 */ /* 0x000ea8000c1e9b00 */
[----:B------:R-:W3:Y:S04]  /*2850*/  LDG.E.64.CONSTANT R10, desc[UR6][R4.64] ;  /* 0x00000006040a7981 */ /* 0x000ee8000c1e9b00 */
[----:B------:R-:W4:Y:S04]  /*2860*/  LDG.E.64.CONSTANT R2, desc[UR6][R2.64] ;  /* 0x0000000602027981 */ /* 0x000f28000c1e9b00 */
[----:B------:R-:W5:Y:S01]  /*2870*/  LDG.E.64.CONSTANT R12, desc[UR6][R4.64+0x800] ;  /* 0x00080006040c7981 */ /* 0x000f62000c1e9b00 */
        /* <DEDUP_REMOVED lines=11> */
[----:B------:R-:W-:-:S07]  /*2930*/  FSEL R7, R13, R3, !P0 ;  /* 0x000000030d077208 */ /* 0x000fce0004000000 */
.L_x_21:
[----:B------:R-:W-:Y:S05]  /*2940*/  BSYNC.RECONVERGENT B1 ;  /* 0x0000000000017941 */ /* 0x000fea0003800200 */
.L_x_19:
[----:B------:R-:W0:Y:S01]  /*2950*/  S2R R10, SR_LANEID ;  /* 0x00000000000a7919 */ /* 0x000e220000000000 */
[----:B------:R-:W-:Y:S04]  /*2960*/  SHFL.DOWN PT, R2, R6, 0x1, 0x1f ;  /* 0x08201f0006027f89 */ /* 0x000fe800000e0000 */
        /* <DEDUP_REMOVED lines=10> */
[----:B------:R-:W-:-:S02]  /*2a10*/  @!P2 MOV R7, 0x400 ;  /* 0x000004000007a802 */ /* 0x000fc40000000f00 */
        /* <DEDUP_REMOVED lines=8> */
[----:B------:R-:W-:Y:S01]  /*2aa0*/  SHFL.DOWN PT, R2, R4, 0x4, 0x1f ;  /* 0x08801f0004027f89 */ /* 0x000fe200000e0000 */
[----:B-1----:R-:W-:-:S03]  /*2ab0*/  @!P2 LEA R7, R8, R7, 0x18 ;  /* 0x000000070807a211 */ /* 0x002fc600078ec0ff */
[----:B------:R-:W0:Y:S02]  /*2ac0*/  SHFL.DOWN PT, R3, R5, 0x4, 0x1f ;  /* 0x08801f0005037f89 */ /* 0x000e2400000e0000 */
[----:B------:R-:W-:Y:S01]  /*2ad0*/  @!P2 IMAD.IADD R9, R6, 0x1, R7 ;  /* 0x000000010609a824 */ /* 0x000fe200078e0207 */
[----:B0-----:R-:W-:-:S06]  /*2ae0*/  DSETP.GEU.AND P0, PT, R4, R2, PT ;  /* 0x000000020400722a */ /* 0x001fcc0003f0e000 */
[----:B------:R-:W-:Y:S02]  /*2af0*/  @!P1 FSEL R4, R2, R4, !P0 ;  /* 0x0000000402049208 */ /* 0x000fe40004000000 */
[----:B------:R-:W-:Y:S02]  /*2b00*/  @!P1 FSEL R5, R3, R5, !P0 ;  /* 0x0000000503059208 */ /* 0x000fe40004000000 */
[----:B------:R-:W-:Y:S01]  /*2b10*/  ISETP.GT.AND P1, PT, R10, 0x17, PT ;  /* 0x000000170a00780c */ /* 0x000fe20003f24270 */
[----:B------:R-:W-:Y:S04]  /*2b20*/  SHFL.DOWN PT, R2, R4, 0x8, 0x1f ;  /* 0x09001f0004027f89 */ /* 0x000fe800000e0000 */
[----:B------:R-:W0:Y:S02]  /*2b30*/  SHFL.DOWN PT, R3, R5, 0x8, 0x1f ;  /* 0x09001f0005037f89 */ /* 0x000e2400000e0000 */
[----:B0-----:R-:W-:-:S06]  /*2b40*/  DSETP.GEU.AND P0, PT, R4, R2, PT ;  /* 0x000000020400722a */ /* 0x001fcc0003f0e000 */
[----:B------:R-:W-:Y:S02]  /*2b50*/  @!P1 FSEL R4, R2, R4, !P0 ;  /* 0x0000000402049208 */ /* 0x000fe40004000000 */
[----:B------:R-:W-:Y:S02]  /*2b60*/  @!P1 FSEL R5, R3, R5, !P0 ;  /* 0x0000000503059208 */ /* 0x000fe40004000000 */
[----:B------:R-:W-:Y:S01]  /*2b70*/  ISETP.GT.AND P1, PT, R10, 0xf, PT ;  /* 0x0000000f0a00780c */ /* 0x000fe20003f24270 */
[----:B------:R-:W-:Y:S04]  /*2b80*/  SHFL.DOWN PT, R2, R4, 0x10, 0x1f ;  /* 0x0a001f0004027f89 */ /* 0x000fe800000e0000 */
[----:B------:R-:W0:Y:S02]  /*2b90*/  SHFL.DOWN PT, R3, R5, 0x10, 0x1f ;  /* 0x0a001f0005037f89 */ /* 0x000e2400000e0000 */
[----:B0-----:R-:W-:-:S06]  /*2ba0*/  DSETP.GEU.AND P0, PT, R4, R2, PT ;  /* 0x000000020400722a */ /* 0x001fcc0003f0e000 */
[----:B------:R-:W-:Y:S02]  /*2bb0*/  FSEL R2, R2, R4, !P0 ;  /* 0x0000000402027208 */ /* 0x000fe40004000000 */
        /* <DEDUP_REMOVED lines=10> */
[----:B--2---:R-:W0:Y:S04]  /*2c60*/  LDS.128 R8, [UR4+0x10] ;  /* 0x00001004ff087984 */ /* 0x004e280008000c00 */
        /* <DEDUP_REMOVED lines=25> */
.L_x_2:
        /* <DEDUP_REMOVED lines=12> */
.L_x_32:
[----:B------:R-:W-:Y:S05]  /*2ec0*/  BSYNC.RECONVERGENT B1 ;  /* 0x0000000000017941 */ /* 0x000fea0003800200 */
.L_x_31:
        /* <DEDUP_REMOVED lines=17> */
.L_x_37:
        /* <DEDUP_REMOVED lines=12> */
.L_x_36:
[----:B------:R-:W-:Y:S05]  /*30a0*/  BSYNC.RECONVERGENT B2 ;  /* 0x0000000000027941 */ /* 0x000fea0003800200 */
.L_x_35:
        /* <DEDUP_REMOVED lines=9> */
.L_x_40:
        /* <DEDUP_REMOVED lines=74> */
.L_x_39:
[----:B------:R-:W-:Y:S05]  /*35e0*/  BSYNC.RECONVERGENT B2 ;  /* 0x0000000000027941 */ /* 0x000fea0003800200 */
.L_x_38:
        /* <DEDUP_REMOVED lines=42> */
.L_x_42:
[----:B------:R-:W-:Y:S05]  /*3890*/  BSYNC.RECONVERGENT B2 ;  /* 0x0000000000027941 */ /* 0x000fea0003800200 */
.L_x_41:
        /* <DEDUP_REMOVED lines=20> */
.L_x_34:
[----:B------:R-:W-:Y:S05]  /*39e0*/  BSYNC.RECONVERGENT B1 ;  /* 0x0000000000017941 */ /* 0x000fea0003800200 */
.L_x_33:
        /* <DEDUP_REMOVED lines=14> */
[----:B------:R-:W-:Y:S01]  /*3ad0*/  IMAD.MOV.U32 R2, RZ, RZ, R9 ;  /* 0x000000ffff027224 */ /* 0x000fe200078e0009 */
[----:B------:R-:W-:Y:S01]  /*3ae0*/  @!P2 MOV R4, 0x400 ;  /* 0x000004000004a802 */ /* 0x000fe20000000f00 */
[----:B------:R-:W-:Y:S01]  /*3af0*/  IMAD.MOV.U32 R3, RZ, RZ, R11 ;  /* 0x000000ffff037224 */ /* 0x000fe200078e000b */
[----:B------:R-:W0:Y:S01]  /*3b00*/  SHFL.DOWN PT, R7, R11, 0x2, 0x1f ;  /* 0x08401f000b077f89 */ /* 0x000e2200000e0000 */
[----:B------:R-:W-:Y:S01]  /*3b10*/  @!P2 SHF.R.U32.HI R0, RZ, 0x2, R5 ;  /* 0x00000002ff00a819 */ /* 0x000fe20000011605 */
[----:B------:R-:W1:Y:S03]  /*3b20*/  @!P2 S2R R13, SR_CgaCtaId ;  /* 0x00000000000da919 */ /* 0x000e660000008800 */
[----:B------:R-:W-:Y:S01]  /*3b30*/  @!P2 LOP3.LUT R0, R0, 0xf8, RZ, 0xc0, !PT ;  /* 0x000000f80000a812 */ /* 0x000fe200078ec0ff */
[----:B0-----:R-:W-:-:S06]  /*3b40*/  DSETP.GEU.AND P0, PT, R2, R6, PT ;  /* 0x000000060200722a */ /* 0x001fcc0003f0e000 */
[----:B------:R-:W-:Y:S02]  /*3b50*/  @!P1 FSEL R9, R6, R9, !P0 ;  /* 0x0000000906099208 */ /* 0x000fe40004000000 */
[----:B------:R-:W-:Y:S02]  /*3b60*/  @!P1 FSEL R11, R7, R11, !P0 ;  /* 0x0000000b070b9208 */ /* 0x000fe40004000000 */
[----:B------:R-:W-:Y:S01]  /*3b70*/  ISETP.GT.AND P1, PT, R8, 0x1b, PT ;  /* 0x0000001b0800780c */ /* 0x000fe20003f24270 */
[----:B------:R-:W-:Y:S01]  /*3b80*/  SHFL.DOWN PT, R2, R9, 0x4, 0x1f ;  /* 0x08801f0009027f89 */ /* 0x000fe200000e0000 */
[----:B------:R-:W-:Y:S01]  /*3b90*/  IMAD.MOV.U32 R6, RZ, RZ, R9 ;  /* 0x000000ffff067224 */ /* 0x000fe200078e0009 */
[----:B-1----:R-:W-:Y:S01]  /*3ba0*/  @!P2 LEA R13, R13, R4, 0x18 ;  /* 0x000000040d0da211 */ /* 0x002fe200078ec0ff */
[----:B------:R-:W-:Y:S01]  /*3bb0*/  IMAD.MOV.U32 R7, RZ, RZ, R11 ;  /* 0x000000ffff077224 */ /* 0x000fe200078e000b */
[----:B------:R-:W0:Y:S03]  /*3bc0*/  SHFL.DOWN PT, R3, R11, 0x4, 0x1f ;  /* 0x08801f000b037f89 */ /* 0x000e2600000e0000 */
[----:B------:R-:W-:-:S02]  /*3bd0*/  @!P2 IMAD.IADD R13, R0, 0x1, R13 ;  /* 0x00000001000da824 */ /* 0x000fc400078e020d */
[----:B0-----:R-:W-:-:S06]  /*3be0*/  DSETP.GEU.AND P0, PT, R6, R2, PT ;  /* 0x000000020600722a */ /* 0x001fcc0003f0e000 */
[----:B------:R-:W-:Y:S02]  /*3bf0*/  @!P1 FSEL R9, R2, R9, !P0 ;  /* 0x0000000902099208 */ /* 0x000fe40004000000 */
[----:B------:R-:W-:Y:S02]  /*3c00*/  @!P1 FSEL R11, R3, R11, !P0 ;  /* 0x0000000b030b9208 */ /* 0x000fe40004000000 */
[----:B------:R-:W-:Y:S01]  /*3c10*/  ISETP.GT.AND P1, PT, R8, 0x17, PT ;  /* 0x000000170800780c */ /* 0x000fe20003f24270 */
[----:B------:R-:W-:Y:S01]  /*3c20*/  SHFL.DOWN PT, R2, R9, 0x8, 0x1f ;  /* 0x09001f0009027f89 */ /* 0x000fe200000e0000 */
[----:B------:R-:W-:Y:S02]  /*3c30*/  IMAD.MOV.U32 R6, RZ, RZ, R9 ;  /* 0x000000ffff067224 */ /* 0x000fe400078e0009 */
[----:B------:R-:W-:Y:S01]  /*3c40*/  IMAD.MOV.U32 R7, RZ, RZ, R11 ;  /* 0x000000ffff077224 */ /* 0x000fe200078e000b */
[----:B------:R-:W0:Y:S05]  /*3c50*/  SHFL.DOWN PT, R3, R11, 0x8, 0x1f ;  /* 0x09001f000b037f89 */ /* 0x000e2a00000e0000 */
        /* <DEDUP_REMOVED lines=20> */
[----:B------:R-:W0:Y:S04]  /*3da0*/  LDS.128 R8, [UR4+0x10] ;  /* 0x00001004ff087984 */ /* 0x000e280008000c00 */
[----:B-1----:R-:W1:Y:S01]  /*3db0*/  LDS.128 R12, [UR4+0x20] ;  /* 0x00002004ff0c7984 */ /* 0x002e620008000c00 */
        /* <DEDUP_REMOVED lines=24> */
.L_x_43:
        /* <DEDUP_REMOVED lines=20> */
[----:B------:R-:W0:Y:S05]  /*4080*/  SHFL.DOWN PT, R7, R0, 0x2, R11 ;  /* 0x0840000000077989 */ /* 0x000e2a00000e000b */
[----:B0-----:R-:W-:-:S06]  /*4090*/  DSETP.GEU.AND P0, PT, R2, R6, PT ;  /* 0x000000060200722a */ /* 0x001fcc0003f0e000 */
[----:B------:R-:W-:Y:S01]  /*40a0*/  @!P1 FSEL R9, R6, R9, !P0 ;  /* 0x0000000906099208 */ /* 0x000fe20004000000 */
[----:B------:R-:W-:Y:S01]  /*40b0*/  VIADD R6, R8, 0x4 ;  /* 0x0000000408067836 */ /* 0x000fe20000000000 */
[----:B------:R-:W-:-:S03]  /*40c0*/  @!P1 FSEL R0, R7, R0, !P0 ;  /* 0x0000000007009208 */ /* 0x000fc60004000000 */
[----:B------:R-:W-:Y:S01]  /*40d0*/  SHFL.DOWN PT, R2, R9, 0x4, R11 ;  /* 0x0880000009027989 */ /* 0x000fe200000e000b */
[----:B------:R-:W-:Y:S01]  /*40e0*/  ISETP.GT.AND P1, PT, R6, R11, PT ;  /* 0x0000000b0600720c */ /* 0x000fe20003f24270 */
[----:B------:R-:W-:Y:S02]  /*40f0*/  IMAD.MOV.U32 R6, RZ, RZ, R9 ;  /* 0x000000ffff067224 */ /* 0x000fe400078e0009 */
[----:B------:R-:W0:Y:S01]  /*4100*/  SHFL.DOWN PT, R3, R0, 0x4, R11 ;  /* 0x0880000000037989 */ /* 0x000e2200000e000b */
[----:B------:R-:W-:-:S06]  /*4110*/  IMAD.MOV.U32 R7, RZ, RZ, R0 ;  /* 0x000000ffff077224 */ /* 0x000fcc00078e0000 */
[----:B0-----:R-:W-:Y:S01]  /*4120*/  DSETP.GEU.AND P0, PT, R6, R2, PT ;  /* 0x000000020600722a */ /* 0x001fe20003f0e000 */
[----:B------:R-:W-:-:S05]  /*4130*/  VIADD R6, R8, 0x8 ;  /* 0x0000000808067836 */ /* 0x000fca0000000000 */
        /* <DEDUP_REMOVED lines=15> */
[----:B------:R-:W-:Y:S02]  /*4230*/  IMAD.MOV.U32 R6, RZ, RZ, R9 ;  /* 0x000000ffff067224 */ /* 0x000fe400078e0009 */
[----:B------:R-:W-:Y:S01]  /*4240*/  IMAD.MOV.U32 R7, RZ, RZ, R0 ;  /* 0x000000ffff077224 */ /* 0x000fe200078e0000 */
[----:B------:R-:W0:Y:S05]  /*4250*/  SHFL.DOWN PT, R3, R0, 0x10, R11 ;  /* 0x0a00000000037989 */ /* 0x000e2a00000e000b */
[----:B0-----:R-:W-:Y:S01]  /*4260*/  DSETP.GEU.AND P1, PT, R6, R2, PT ;  /* 0x000000020600722a */ /* 0x001fe20003f2e000 */
[----:B------:R-:W-:-:S02]  /*4270*/  @!P0 MOV R7, 0x400 ;  /* 0x0000040000078802 */ /* 0x000fc40000000f00 */
[----:B------:R-:W-:Y:S02]  /*4280*/  @!P0 SHF.R.U32.HI R6, RZ, 0x2, R5 ;  /* 0x00000002ff068819 */ /* 0x000fe40000011605 */
[----:B-1----:R-:W-:Y:S02]  /*4290*/  @!P0 LEA R7, R10, R7, 0x18 ;  /* 0x000000070a078211 */ /* 0x002fe400078ec0ff */
[----:B------:R-:W-:Y:S02]  /*42a0*/  @!P0 LOP3.LUT R6, R6, 0xf8, RZ, 0xc0, !PT ;  /* 0x000000f806068812 */ /* 0x000fe400078ec0ff */
[----:B------:R-:W-:Y:S02]  /*42b0*/  @!P2 FSEL R9, R2, R9, !P1 ;  /* 0x000000090209a208 */ /* 0x000fe40004800000 */
[----:B------:R-:W-:Y:S01]  /*42c0*/  @!P2 FSEL R0, R3, R0, !P1 ;  /* 0x000000000300a208 */ /* 0x000fe20004800000 */
[----:B------:R-:W-:Y:S02]  /*42d0*/  @!P0 IMAD.IADD R3, R6, 0x1, R7 ;  /* 0x0000000106038824 */ /* 0x000fe400078e0207 */
[----:B------:R-:W-:-:S02]  /*42e0*/  IMAD.MOV.U32 R6, RZ, RZ, R9 ;  /* 0x000000ffff067224 */ /* 0x000fc400078e0009 */
[----:B------:R-:W-:-:S05]  /*42f0*/  IMAD.MOV.U32 R7, RZ, RZ, R0 ;  /* 0x000000ffff077224 */ /* 0x000fca00078e0000 */
[----:B------:R1:W-:Y:S01]  /*4300*/  @!P0 STS.64 [R3+0x8], R6 ;  /* 0x0000080603008388 */ /* 0x0003e20000000a00 */
[----:B------:R-:W-:Y:S01]  /*4310*/  BAR.SYNC.DEFER_BLOCKING 0x0 ;  /* 0x0000000000007b1d */ /* 0x000fe20000010000 */
[----:B------:R-:W-:-:S13]  /*4320*/  ISETP.NE.AND P0, PT, R5, RZ, PT ;  /* 0x000000ff0500720c */ /* 0x000fda0003f05270 */
[----:B-1----:R-:W-:Y:S05]  /*4330*/  @P0 BRA `(.L_x_17) ;  /* 0x0000001800340947 */ /* 0x002fea0003800000 */
[----:B------:R-:W0:Y:S01]  /*4340*/  S2UR UR5, SR_CgaCtaId ;  /* 0x00000000000579c3 */ /* 0x000e220000008800 */
[----:B------:R-:W-:Y:S01]  /*4350*/  UMOV UR4, 0x400 ;  /* 0x0000040000047882 */ /* 0x000fe20000000000 */
[C---:B------:R-:W-:Y:S02]  /*4360*/  ISETP.GT.AND P3, PT, R4.reuse, 0x20, PT ;  /* 0x000000200400780c */ /* 0x040fe40003f64270 */
        /* <DEDUP_REMOVED lines=10> */
[----:B------:R-:W-:Y:S01]  /*4410*/  ISETP.GT.AND P1, PT, R4, 0x60, PT ;  /* 0x000000600400780c */ /* 0x000fe20003f24270 */
[----:B------:R-:W-:Y:S02]  /*4420*/  IMAD.MOV.U32 R2, RZ, RZ, R6 ;  /* 0x000000ffff027224 */ /* 0x000fe400078e0006 */
        /* <DEDUP_REMOVED lines=29> */
.L_x_30:
[----:B------:R-:W0:Y:S01]  /*4600*/  S2R R41, SR_TID.X ;  /* 0x0000000000297919 */ /* 0x000e220000002100 */
[----:B------:R-:W0:Y:S02]  /*4610*/  LDC.64 R6, c[0x0][0x380] ;  /* 0x0000e000ff067b82 */ /* 0x000e240000000a00 */
[----:B0-----:R-:W-:-:S05]  /*4620*/  IMAD.WIDE.U32 R6, R41, 0x8, R6 ;  /* 0x0000000829067825 */ /* 0x001fca00078e0006 */
[----:B------:R-:W2:Y:S04]  /*4630*/  LDG.E.64.CONSTANT R20, desc[UR6][R6.64] ;  /* 0x0000000606147981 */ /* 0x000ea8000c1e9b00 */
[----:B------:R-:W2:Y:S04]  /*4640*/  LDG.E.64.CONSTANT R2, desc[UR6][R6.64+0x800] ;  /* 0x0008000606027981 */ /* 0x000ea8000c1e9b00 */
[----:B------:R-:W3:Y:S04]  /*4650*/  LDG.E.64.CONSTANT R8, desc[UR6][R6.64+0x1000] ;  /* 0x0010000606087981 */ /* 0x000ee8000c1e9b00 */
[----:B------:R-:W4:Y:S04]  /*4660*/  LDG.E.64.CONSTANT R10, desc[UR6][R6.64+0x1800] ;  /* 0x00180006060a7981 */ /* 0x000f28000c1e9b00 */
[----:B------:R-:W5:Y:S04]  /*4670*/  LDG.E.64.CONSTANT R12, desc[UR6][R6.64+0x2000] ;  /* 0x00200006060c7981 */ /* 0x000f68000c1e9b00 */
[----:B------:R-:W5:Y:S04]  /*4680*/  LDG.E.64.CONSTANT R14, desc[UR6][R6.64+0x2800] ;  /* 0x00280006060e7981 */ /* 0x000f68000c1e9b00 */
[----:B------:R-:W5:Y:S04]  /*4690*/  LDG.E.64.CONSTANT R16, desc[UR6][R6.64+0x3000] ;  /* 0x0030000606107981 */ /* 0x000f68000c1e9b00 */
[----:B------:R-:W5:Y:S01]  /*46a0*/  LDG.E.64.CONSTANT R18, desc[UR6][R6.64+0x3800] ;  /* 0x0038000606127981 */ /* 0x000f62000c1e9b00 */
[----:B------:R-:W-:Y:S01]  /*46b0*/  ISETP.GE.U32.AND P1, PT, R4, 0x1000, PT ;  /* 0x000010000400780c */ /* 0x000fe20003f26070 */
[----:B------:R-:W-:Y:S01]  /*46c0*/  IMAD.MOV.U32 R45, RZ, RZ, 0x800 ;  /* 0x00000800ff2d7424 */ /* 0x000fe200078e00ff */
[----:B--2---:R-:W-:-:S06]  /*46d0*/  DSETP.GEU.AND P0, PT, R20, R2, PT ;  /* 0x000000021400722a */ /* 0x004fcc0003f0e000 */
        /* <DEDUP_REMOVED lines=21> */
[----:B------:R-:W0:Y:S01]  /*4830*/  LDC R24, c[0x0][0x390] ;  /* 0x0000e400ff187b82 */ /* 0x000e220000000800 */
[----:B------:R-:W-:Y:S02]  /*4840*/  VIADD R0, R4, 0xfffff800 ;  /* 0xfffff80004007836 */ /* 0x000fe40000000000 */
[----:B------:R-:W-:-:S07]  /*4850*/  IMAD.MOV.U32 R45, RZ, RZ, 0x800 ;  /* 0x00000800ff2d7424 */ /* 0x000fce00078e00ff */
.L_x_46:
[----:B------:R-:W-:-:S05]  /*4860*/  IMAD.WIDE R4, R45, 0x8, R6 ;  /* 0x000000082d047825 */ /* 0x000fca00078e0206 */
[----:B------:R-:W2:Y:S04]  /*4870*/  LDG.E.64.CONSTANT R10, desc[UR6][R4.64] ;  /* 0x00000006040a7981 */ /* 0x000ea8000c1e9b00 */
[----:B------:R-:W3:Y:S04]  /*4880*/  LDG.E.64.CONSTANT R12, desc[UR6][R4.64+0x800] ;  /* 0x00080006040c7981 */ /* 0x000ee8000c1e9b00 */
[----:B------:R-:W4:Y:S04]  /*4890*/  LDG.E.64.CONSTANT R14, desc[UR6][R4.64+0x1000] ;  /* 0x00100006040e7981 */ /* 0x000f28000c1e9b00 */
[----:B------:R-:W5:Y:S04]  /*48a0*/  LDG.E.64.CONSTANT R16, desc[UR6][R4.64+0x1800] ;  /* 0x0018000604107981 */ /* 0x000f68000c1e9b00 */
[----:B------:R-:W5:Y:S04]  /*48b0*/  LDG.E.64.CONSTANT R18, desc[UR6][R4.64+0x2000] ;  /* 0x0020000604127981 */ /* 0x000f68000c1e9b00 */
[----:B------:R-:W5:Y:S04]  /*48c0*/  LDG.E.64.CONSTANT R20, desc[UR6][R4.64+0x2800] ;  /* 0x0028000604147981 */ /* 0x000f68000c1e9b00 */
[----:B------:R-:W5:Y:S04]  /*48d0*/  LDG.E.64.CONSTANT R22, desc[UR6][R4.64+0x3000] ;  /* 0x0030000604167981 */ /* 0x000f68000c1e9b00 */
[----:B------:R0:W5:Y:S02]  /*48e0*/  LDG.E.64.CONSTANT R8, desc[UR6][R4.64+0x3800] ;  /* 0x0038000604087981 */ /* 0x000164000c1e9b00 */
[----:B0-----:R-:W-:-:S04]  /*48f0*/  IMAD.MOV.U32 R4, RZ, RZ, R24 ;  /* 0x000000ffff047224 */ /* 0x001fc800078e0018 */
[----:B------:R-:W-:-:S05]  /*4900*/  IMAD.IADD R5, R4, 0x1, -R45 ;  /* 0x0000000104057824 */ /* 0x000fca00078e0a2d */
[----:B------:R-:W-:Y:S01]  /*4910*/  ISETP.GE.AND P1, PT, R5, 0x800, PT ;  /* 0x000008000500780c */ /* 0x000fe20003f26270 */
        /* <DEDUP_REMOVED lines=25> */
[----:B------:R-:W-:-:S05]  /*4ab0*/  VIADD R45, R45, 0x800 ;  /* 0x000008002d2d7836 */ /* 0x000fca0000000000 */
[----:B------:R-:W-:-:S13]  /*4ac0*/  ISETP.GT.AND P0, PT, R45, R0, PT ;  /* 0x000000002d00720c */ /* 0x000fda0003f04270 */
[----:B------:R-:W-:Y:S05]  /*4ad0*/  @!P0 BRA `(.L_x_46) ;  /* 0xfffffffc00608947 */ /* 0x000fea000383ffff */
.L_x_44:
[----:B------:R-:W-:-:S13]  /*4ae0*/  ISETP.GE.AND P0, PT, R45, R4, PT ;  /* 0x000000042d00720c */ /* 0x000fda0003f06270 */
[----:B------:R-:W-:Y:S05]  /*4af0*/  @P0 BRA `(.L_x_45) ;  /* 0x0000000800fc0947 */ /* 0x000fea0003800000 */
[----:B------:R-:W-:Y:S01]  /*4b00*/  IMAD.IADD R0, R4, 0x1, -R45 ;  /* 0x0000000104007824 */ /* 0x000fe200078e0a2d */
[----:B------:R-:W-:Y:S04]  /*4b10*/  BSSY.RECONVERGENT B1, `(.L_x_45) ;  /* 0x00000bd000017945 */ /* 0x000fe80003800200 */
[----:B------:R-:W-:-:S13]  /*4b20*/  ISETP.GE.AND P0, PT, R41, R0, PT ;  /* 0x000000002900720c */ /* 0x000fda0003f06270 */
[----:B------:R-:W-:Y:S05]  /*4b30*/  @P0 BRA `(.L_x_47) ;  /* 0x0000000800e80947 */ /* 0x000fea0003800000 */
[----:B------:R-:W-:Y:S01]  /*4b40*/  LOP3.LUT R5, RZ, R41, RZ, 0x33, !PT ;  /* 0x00000029ff057212 */ /* 0x000fe200078e33ff */
[----:B------:R-:W-:Y:S01]  /*4b50*/  BSSY.RECONVERGENT B2, `(.L_x_48) ;  /* 0x0000017000027945 */ /* 0x000fe20003800200 */
[----:B------:R-:W-:Y:S02]  /*4b60*/  IMAD.MOV.U32 R43, RZ, RZ, R41 ;  /* 0x000000ffff2b7224 */ /* 0x000fe400078e0029 */
[----:B------:R-:W-:-:S04]  /*4b70*/  IADD3 R4, PT, PT, -R45, R4, R5 ;  /* 0x000000042d047210 */ /* 0x000fc80007ffe105 */
[C---:B------:R-:W-:Y:S02]  /*4b80*/  LOP3.LUT R5, R4.reuse, 0x300, RZ, 0xc0, !PT ;  /* 0x0000030004057812 */ /* 0x040fe400078ec0ff */
[----:B------:R-:W-:Y:S02]  /*4b90*/  ISETP.GE.U32.AND P2, PT, R4, 0x300, PT ;  /* 0x000003000400780c */ /* 0x000fe40003f46070 */
[----:B------:R-:W-:-:S13]  /*4ba0*/  ISETP.NE.AND P0, PT, R5, 0x300, PT ;  /* 0x000003000500780c */ /* 0x000fda0003f05270 */
[----:B------:R-:W-:Y:S05]  /*4bb0*/  @!P0 BRA `(.L_x_49) ;  /* 0x0000000000408947 */ /* 0x000fea0003800000 */
[----:B------:R-:W0:Y:S01]  /*4bc0*/  LDC.64 R6, c[0x0][0x380] ;  /* 0x0000e000ff067b82 */ /* 0x000e220000000a00 */
[----:B------:R-:W-:Y:S01]  /*4bd0*/  LEA.HI R4, R4, 0x1, RZ, 0x18 ;  /* 0x0000000104047811 */ /* 0x000fe200078fc0ff */
[----:B------:R-:W-:Y:S02]  /*4be0*/  IMAD.IADD R9, R41, 0x1, R45 ;  /* 0x0000000129097824 */ /* 0x000fe400078e022d */
[----:B------:R-:W-:Y:S01]  /*4bf0*/  IMAD.MOV.U32 R43, RZ, RZ, R41 ;  /* 0x000000ffff2b7224 */ /* 0x000fe200078e0029 */
[----:B------:R-:W-:-:S05]  /*4c00*/  LOP3.LUT R4, R4, 0x3, RZ, 0xc0, !PT ;  /* 0x0000000304047812 */ /* 0x000fca00078ec0ff */
[----:B------:R-:W-:-:S07]  /*4c10*/  IMAD.MOV R8, RZ, RZ, -R4 ;  /* 0x000000ffff087224 */ /* 0x000fce00078e0a04 */
.L_x_50:
[----:B0-----:R-:W-:-:S06]  /*4c20*/  IMAD.WIDE.U32 R4, R9, 0x8, R6 ;  /* 0x0000000809047825 */ /* 0x001fcc00078e0006 */
        /* <DEDUP_REMOVED lines=9> */
.L_x_49:
[----:B------:R-:W-:Y:S05]  /*4cc0*/  BSYNC.RECONVERGENT B2 ;  /* 0x0000000000027941 */ /* 0x000fea0003800200 */
.L_x_48:
[----:B------:R-:W-:Y:S05]  /*4cd0*/  @!P2 BRA `(.L_x_47) ;  /* 0x000000080080a947 */ /* 0x000fea0003800000 */
[----:B------:R-:W0:Y:S01]  /*4ce0*/  LDCU.64 UR4, c[0x0][0x380] ;  /* 0x00007000ff0477ac */ /* 0x000e220008000a00 */
[----:B------:R-:W-:Y:S01]  /*4cf0*/  IMAD.IADD R7, R0, 0x1, -R43 ;  /* 0x0000000100077824 */ /* 0x000fe200078e0a2b */
[C---:B------:R-:W-:Y:S01]  /*4d00*/  IADD3 R5, P0, PT, R43.reuse, R45, RZ ;  /* 0x0000002d2b057210 */ /* 0x040fe20007f1e0ff */
[----:B------:R-:W-:Y:S01]  /*4d10*/  BSSY.RECONVERGENT B2, `(.L_x_51) ;  /* 0x000005a000027945 */ /* 0x000fe20003800200 */
[----:B------:R-:W-:Y:S02]  /*4d20*/  IMAD.IADD R45, R43, 0x1, R45 ;  /* 0x000000012b2d7824 */ /* 0x000fe400078e022d */
        /* <DEDUP_REMOVED lines=8> */
[----:B------:R-:W0:Y:S01]  /*4db0*/  LDC.64 R6, c[0x0][0x380] ;  /* 0x0000e000ff067b82 */ /* 0x000e220000000a00 */
[----:B------:R-:W-:Y:S01]  /*4dc0*/  PLOP3.LUT P0, PT, PT, PT, PT, 0x8, 0x80 ;  /* 0x000000000080781c */ /* 0x000fe20003f0e170 */
[----:B------:R-:W-:-:S12]  /*4dd0*/  VIADD R40, R0, 0xfffff400 ;  /* 0xfffff40000287836 */ /* 0x000fd80000000000 */
.L_x_53:
[C---:B0-----:R-:W-:Y:S01]  /*4de0*/  IMAD.WIDE.U32 R38, R45.reuse, 0x8, R6 ;  /* 0x000000082d267825 */ /* 0x041fe200078e0006 */
        /* <DEDUP_REMOVED lines=76> */
.L_x_52:
[----:B------:R-:W-:Y:S05]  /*52b0*/  BSYNC.RECONVERGENT B2 ;  /* 0x0000000000027941 */ /* 0x000fea0003800200 */
.L_x_51:
[----:B------:R-:W-:Y:S01]  /*52c0*/  IMAD.IADD R6, R0, 0x1, -R43 ;  /* 0x0000000100067824 */ /* 0x000fe200078e0a2b */
[----:B------:R-:W-:Y:S04]  /*52d0*/  BSSY.RECONVERGENT B2, `(.L_x_54) ;  /* 0x000002c000027945 */ /* 0x000fe80003800200 */
[----:B------:R-:W-:-:S13]  /*52e0*/  ISETP.GT.AND P1, PT, R6, 0x400, PT ;  /* 0x000004000600780c */ /* 0x000fda0003f24270 */
[----:B------:R-:W-:Y:S05]  /*52f0*/  @!P1 BRA `(.L_x_55) ;  /* 0x0000000000a49947 */ /* 0x000fea0003800000 */
[----:B------:R-:W0:Y:S01]  /*5300*/  LDC.64 R16, c[0x0][0x380] ;  /* 0x0000e000ff107b82 */ /* 0x000e220000000a00 */
[----:B------:R-:W2:Y:S04]  /*5310*/  LDG.E.64.CONSTANT R10, desc[UR6][R4.64+-0x800] ;  /* 0xfff80006040a7981 */ /* 0x000ea8000c1e9b00 */
[----:B------:R-:W3:Y:S01]  /*5320*/  LDG.E.64.CONSTANT R12, desc[UR6][R4.64] ;  /* 0x00000006040c7981 */ /* 0x000ee2000c1e9b00 */
[----:B------:R-:W-:-:S03]  /*5330*/  VIADD R7, R45, 0x400 ;  /* 0x000004002d077836 */ /* 0x000fc60000000000 */
[----:B------:R-:W4:Y:S04]  /*5340*/  LDG.E.64.CONSTANT R14, desc[UR6][R4.64+0x800] ;  /* 0x00080006040e7981 */ /* 0x000f28000c1e9b00 */
[----:B------:R-:W5:Y:S04]  /*5350*/  LDG.E.64.CONSTANT R18, desc[UR6][R4.64+0x1800] ;  /* 0x0018000604127981 */ /* 0x000f68000c1e9b00 */
[----:B------:R-:W5:Y:S01]  /*5360*/  LDG.E.64.CONSTANT R20, desc[UR6][R4.64+0x2000] ;  /* 0x0020000604147981 */ /* 0x000f62000c1e9b00 */
[----:B0-----:R-:W-:-:S06]  /*5370*/  IMAD.WIDE.U32 R8, R45, 0x8, R16 ;  /* 0x000000082d087825 */ /* 0x001fcc00078e0010 */
[----:B------:R-:W2:Y:S01]  /*5380*/  LDG.E.64.CONSTANT R8, desc[UR6][R8.64] ;  /* 0x0000000608087981 */ /* 0x000ea2000c1e9b00 */
[----:B------:R-:W-:-:S03]  /*5390*/  IMAD.WIDE.U32 R16, R7, 0x8, R16 ;  /* 0x0000000807107825 */ /* 0x000fc600078e0010 */
[----:B------:R0:W5:Y:S04]  /*53a0*/  LDG.E.64.CONSTANT R6, desc[UR6][R4.64+0x2800] ;  /* 0x0028000604067981 */ /* 0x000168000c1e9b00 */
[----:B------:R-:W5:Y:S01]  /*53b0*/  LDG.E.64.CONSTANT R16, desc[UR6][R16.64] ;  /* 0x0000000610107981 */ /* 0x000f62000c1e9b00 */
[----:B------:R-:W-:Y:S01]  /*53c0*/  VIADD R43, R43, 0x800 ;  /* 0x000008002b2b7836 */ /* 0x000fe20000000000 */
[----:B0-----:R-:W-:Y:S01]  /*53d0*/  IADD3 R4, P2, PT, R4, 0x4000, RZ ;  /* 0x0000400004047810 */ /* 0x001fe20007f5e0ff */
[----:B------:R-:W-:-:S04]  /*53e0*/  VIADD R45, R45, 0x800 ;  /* 0x000008002d2d7836 */ /* 0x000fc80000000000 */
[----:B------:R-:W-:Y:S01]  /*53f0*/  IMAD.X R5, RZ, RZ, R5, P2 ;  /* 0x000000ffff057224 */ /* 0x000fe200010e0605 */
        /* <DEDUP_REMOVED lines=25> */
.L_x_55:
[----:B------:R-:W-:Y:S05]  /*5590*/  BSYNC.RECONVERGENT B2 ;  /* 0x0000000000027941 */ /* 0x000fea0003800200 */
.L_x_54:
[----:B------:R-:W-:-:S13]  /*55a0*/  ISETP.LT.OR P0, PT, R43, R0, P0 ;  /* 0x000000002b00720c */ /* 0x000fda0000701670 */
[----:B------:R-:W-:Y:S05]  /*55b0*/  @!P0 BRA `(.L_x_47) ;  /* 0x0000000000488947 */ /* 0x000fea0003800000 */
[----:B------:R-:W0:Y:S01]  /*55c0*/  LDC.64 R6, c[0x0][0x380] ;  /* 0x0000e000ff067b82 */ /* 0x000e220000000a00 */
[----:B------:R-:W2:Y:S04]  /*55d0*/  LDG.E.64.CONSTANT R8, desc[UR6][R4.64+-0x800] ;  /* 0xfff8000604087981 */ /* 0x000ea8000c1e9b00 */
[----:B------:R-:W3:Y:S04]  /*55e0*/  LDG.E.64.CONSTANT R10, desc[UR6][R4.64] ;  /* 0x00000006040a7981 */ /* 0x000ee8000c1e9b00 */
[----:B------:R-:W4:Y:S01]  /*55f0*/  LDG.E.64.CONSTANT R12, desc[UR6][R4.64+0x800] ;  /* 0x00080006040c7981 */ /* 0x000f22000c1e9b00 */
[----:B0-----:R-:W-:-:S06]  /*5600*/  IMAD.WIDE.U32 R6, R45, 0x8, R6 ;  /* 0x000000082d067825 */ /* 0x001fcc00078e0006 */
[----:B------:R-:W5:Y:S02]  /*5610*/  LDG.E.64.CONSTANT R6, desc[UR6][R6.64] ;  /* 0x0000000606067981 */ /* 0x000f64000c1e9b00 */
[----:B-----5:R-:W-:-:S06]  /*5620*/  DSETP.GEU.AND P0, PT, R2, R6, PT ;  /* 0x000000060200722a */ /* 0x020fcc0003f0e000 */
        /* <DEDUP_REMOVED lines=10> */
[----:B------:R-:W-:-:S07]  /*56d0*/  FSEL R3, R13, R3, !P0 ;  /* 0x000000030d037208 */ /* 0x000fce0004000000 */
.L_x_47:
[----:B------:R-:W-:Y:S05]  /*56e0*/  BSYNC.RECONVERGENT B1 ;  /* 0x0000000000017941 */ /* 0x000fea0003800200 */
.L_x_45:
        /* <DEDUP_REMOVED lines=54> */
[----:B------:R-:W1:Y:S01]  /*5a50*/  S2UR UR5, SR_CgaCtaId ;  /* 0x00000000000579c3 */ /* 0x000e620000008800 */
[----:B------:R-:W-:Y:S02]  /*5a60*/  UMOV UR4, 0x400 ;  /* 0x0000040000047882 */ /* 0x000fe40000000000 */
[----:B-1----:R-:W-:-:S09]  /*5a70*/  ULEA UR4, UR5, UR4, 0x18 ;  /* 0x0000000405047291 */ /* 0x002fd2000f8ec0ff */
[----:B0-----:R-:W0:Y:S04]  /*5a80*/  LDS.128 R8, [UR4+0x10] ;  /* 0x00001004ff087984 */ /* 0x001e280008000c00 */
        /* <DEDUP_REMOVED lines=23> */
[----:B------:R-:W-:-:S07]  /*5c00*/  FSEL R7, R3, R5, !P1 ;  /* 0x0000000503077208 */ /* 0x000fce0004800000 */
.L_x_17:
[----:B------:R-:W-:Y:S05]  /*5c10*/  BSYNC.RECONVERGENT B0 ;  /* 0x0000000000007941 */ /* 0x000fea0003800200 */
.L_x_1:
[----:B------:R-:W-:Y:S05]  /*5c20*/  @P0 EXIT ;  /* 0x000000000000094d */ /* 0x000fea0003800000 */
[----:B------:R-:W4:Y:S01]  /*5c30*/  LDCU.64 UR8, c[0x0][0x398] ;  /* 0x00007300ff0877ac */ /* 0x000f220008000a00 */
[----:B---3--:R-:W3:Y:S01]  /*5c40*/  LDC.64 R4, c[0x0][0x388] ;  /* 0x0000e200ff047b82 */ /* 0x008ee20000000a00 */
[----:B------:R-:W0:Y:S01]  /*5c50*/  LDCU.64 UR4, c[0x0][0x398] ;  /* 0x00007300ff0477ac */ /* 0x000e220008000a00 */
[----:B----4-:R-:W-:-:S06]  /*5c60*/  DSETP.GT.AND P0, PT, R6, UR8, PT ;  /* 0x0000000806007e2a */ /* 0x010fcc000bf04000 */
[----:B012---:R-:W-:Y:S02]  /*5c70*/  FSEL R2, R6, UR4, P0 ;  /* 0x0000000406027c08 */ /* 0x007fe40008000000 */
[----:B------:R-:W-:-:S05]  /*5c80*/  FSEL R3, R7, UR5, P0 ;  /* 0x0000000507037c08 */ /* 0x000fca0008000000 */
[----:B---3--:R-:W-:Y:S01]  /*5c90*/  STG.E.64 desc[UR6][R4.64], R2 ;  /* 0x0000000204007986 */ /* 0x008fe2000c101b06 */
[----:B------:R-:W-:Y:S05]  /*5ca0*/  EXIT ;  /* 0x000000000000794d */ /* 0x000fea0003800000 */
.L_x_56:
[----:B------:R-:W-:-:S00]  /*5cb0*/  BRA `(.L_x_56) ;  /* 0xfffffffc00fc7947 */ /* 0x000fc0000383ffff */
[----:B------:R-:W-:-:S00]  /*5cc0*/  NOP ;  /* 0x0000000000007918 */ /* 0x000fc00000000000 */
        /* <DEDUP_REMOVED lines=11> */
.L_x_149:


//--------------------- .text._ZN3cub18CUB_300001_SM_10006detail6reduce18DeviceReduceKernelINS2_10policy_hubIdjN4cuda3__47maximumIvEEE10Policy1000EPdjS8_dNS5_3std3__410__identityEEEvT0_PT3_T1_NS0_13GridEvenShareISI_EET2_T4_ --------------------------
	.section	.text._ZN3cub18CUB_300001_SM_10006detail6reduce18DeviceReduceKernelINS2_10policy_hubIdjN4cuda3__47maximumIvEEE10Policy1000EPdjS8_dNS5_3std3__410__identityEEEvT0_PT3_T1_NS0_13GridEvenShareISI_EET2_T4_,"ax",@progbits
	.align	128
        .global         _ZN3cub18CUB_300001_SM_10006detail6reduce18DeviceReduceKernelINS2_10policy_hubIdjN4cuda3__47maximumIvEEE10Policy1000EPdjS8_dNS5_3std3__410__identityEEEvT0_PT3_T1_NS0_13GridEvenShareISI_EET2_T4_
        .type           _ZN3cub18CUB_300001_SM_10006detail6reduce18DeviceReduceKernelINS2_10policy_hubIdjN4cuda3__47maximumIvEEE10Policy1000EPdjS8_dNS5_3std3__410__identityEEEvT0_PT3_T1_NS0_13GridEvenShareISI_EET2_T4_,@function
        .size           _ZN3cub18CUB_300001_SM_10006detail6reduce18DeviceReduceKernelINS2_10policy_hubIdjN4cuda3__47maximumIvEEE10Policy1000EPdjS8_dNS5_3std3__410__identityEEEvT0_PT3_T1_NS0_13GridEvenShareISI_EET2_T4_,(.L_x_150 - _ZN3cub18CUB_300001_SM_10006detail6reduce18DeviceReduceKernelINS2_10policy_hubIdjN4cuda3__47maximumIvEEE10Policy1000EPdjS8_dNS5_3std3__410__identityEEEvT0_PT3_T1_NS0_13GridEvenShareISI_EET2_T4_)
        .other          _ZN3cub18CUB_300001_SM_10006detail6reduce18DeviceReduceKernelINS2_10policy_hubIdjN4cuda3__47maximumIvEEE10Policy1000EPdjS8_dNS5_3std3__410__identityEEEvT0_PT3_T1_NS0_13GridEvenShareISI_EET2_T4_,@"STO_CUDA_ENTRY STV_DEFAULT"
_ZN3cub18CUB_300001_SM_10006detail6reduce18DeviceReduceKernelINS2_10policy_hubIdjN4cuda3__47maximumIvEEE10Policy1000EPdjS8_dNS5_3std3__410__identityEEEvT0_PT3_T1_NS0_13GridEvenShareISI_EET2_T4_:
.text._ZN3cub18CUB_300001_SM_10006detail6reduce18DeviceReduceKernelINS2_10policy_hubIdjN4cuda3__47maximumIvEEE10Policy1000EPdjS8_dNS5_3std3__410__identityEEEvT0_PT3_T1_NS0_13GridEvenShareISI_EET2_T4_:
[----:B------:R-:W-:Y:S01]  /*0000*/  LDC R1, c[0x0][0x37c] ;  /* 0x0000df00ff017b82 */ /* 0x000fe20000000800 */
[----:B------:R-:W0:Y:S07]  /*0010*/  LDCU UR4, c[0x0][0x380] ;  /* 0x00007000ff0477ac */ /* 0x000e2e0008000800 */
[----:B------:R-:W1:Y:S01]  /*0020*/  S2UR UR16, SR_CTAID.X ;  /* 0x00000000001079c3 */ /* 0x000e620000002500 */
[----:B------:R-:W-:Y:S01]  /*0030*/  BSSY.RECONVERGENT B0, `(.L_x_57) ;  /* 0x00003fa000007945 */ /* 0x000fe20003800200 */
[----:B------:R-:W2:Y:S01]  /*0040*/  LDCU UR5, c[0x0][0x3ac] ;  /* 0x00007580ff0577ac */ /* 0x000ea20008000800 */
[----:B------:R-:W3:Y:S01]  /*0050*/  LDCU.64 UR10, c[0x0][0x358] ;  /* 0x00006b00ff0a77ac */ /* 0x000ee20008000a00 */
[----:B0-----:R-:W-:-:S02]  /*0060*/  ULOP3.LUT UP0, URZ, UR4, 0x1f, URZ, 0xc0, !UPT ;  /* 0x0000001f04ff7892 */ /* 0x001fc4000f80c0ff */
[----:B--2---:R-:W-:-:S07]  /*0070*/  USHF.L.U32 UR5, UR5, 0xb, URZ ;  /* 0x0000000b05057899 */ /* 0x004fce00080006ff */
[----:B---3--:R-:W-:Y:S05]  /*0080*/  BRA.U UP0, `(.L_x_58) ;  /* 0x0000001d00dc7547 */ /* 0x008fea000b800000 */
[----:B------:R-:W1:Y:S02]  /*0090*/  LDCU UR8, c[0x0][0x3a8] ;  /* 0x00007500ff0877ac */ /* 0x000e640008000800 */
[----:B-1----:R-:W-:-:S04]  /*00a0*/  UIMAD UR12, UR16, -0x800, UR8 ;  /* 0xfffff800100c78a4 */ /* 0x002fc8000f8e0208 */
[----:B------:R-:W-:-:S09]  /*00b0*/  UISETP.GT.U32.AND UP0, UPT, UR12, 0x7ff, UPT ;  /* 0x000007ff0c00788c */ /* 0x000fd2000bf04070 */
[----:B------:R-:W-:Y:S05]  /*00c0*/  BRA.U UP0, `(.L_x_59) ;  /* 0x0000001100407547 */ /* 0x000fea000b800000 */
[----:B------:R-:W0:Y:S01]  /*00d0*/  S2R R0, SR_TID.X ;  /* 0x0000000000007919 */ /* 0x000e220000002100 */
[----:B------:R-:W-:Y:S01]  /*00e0*/  BSSY.RECONVERGENT B1, `(.L_x_60) ;  /* 0x000000b000017945 */ /* 0x000fe20003800200 */
[----:B------:R-:W-:Y:S02]  /*00f0*/  CS2R R2, SRZ ;  /* 0x0000000000027805 */ /* 0x000fe4000001ff00 */
[----:B0-----:R-:W-:Y:S01]  /*0100*/  ISETP.GE.U32.AND P0, PT, R0, UR12, PT ;  /* 0x0000000c00007c0c */ /* 0x001fe2000bf06070 */
[----:B------:R-:W-:-:S12]  /*0110*/  IMAD.MOV.U32 R8, RZ, RZ, R0 ;  /* 0x000000ffff087224 */ /* 0x000fd800078e0000 */
[----:B------:R-:W-:Y:S05]  /*0120*/  @P0 BRA `(.L_x_61) ;  /* 0x0000000000180947 */ /* 0x000fea0003800000 */
[----:B------:R-:W0:Y:S01]  /*0130*/  LDC.64 R2, c[0x0][0x380] ;  /* 0x0000e000ff027b82 */ /* 0x000e220000000a00 */
[----:B------:R-:W-:-:S04]  /*0140*/  IMAD.U32 R5, RZ, RZ, UR16 ;  /* 0x00000010ff057e24 */ /* 0x000fc8000f8e00ff */
[----:B------:R-:W-:-:S04]  /*0150*/  IMAD R5, R5, 0x800, R0 ;  /* 0x0000080005057824 */ /* 0x000fc800078e0200 */
[----:B0-----:R-:W-:-:S06]  /*0160*/  IMAD.WIDE.U32 R2, R5, 0x8, R2 ;  /* 0x0000000805027825 */ /* 0x001fcc00078e0002 */
[----:B------:R-:W5:Y:S01]  /*0170*/  LDG.E.64.CONSTANT R2, desc[UR10][R2.64] ;  /* 0x0000000a02027981 */ /* 0x000f62000c1e9b00 */
[----:B------:R-:W-:-:S07]  /*0180*/  VIADD R8, R0, 0x100 ;  /* 0x0000010000087836 */ /* 0x000fce0000000000 */
.L_x_61:
[----:B------:R-:W-:Y:S05]  /*0190*/  BSYNC.RECONVERGENT B1 ;  /* 0x0000000000017941 */ /* 0x000fea0003800200 */
.L_x_60:
[----:B------:R-:W-:Y:S01]  /*01a0*/  ISETP.GE.U32.AND P0, PT, R8, UR12, PT ;  /* 0x0000000c08007c0c */ /* 0x000fe2000bf06070 */
[----:B------:R-:W-:-:S12]  /*01b0*/  BSSY.RECONVERGENT B1, `(.L_x_62) ;  /* 0x000003d000017945 */ /* 0x000fd80003800200 */
[----:B------:R-:W-:Y:S05]  /*01c0*/  @P0 BRA `(.L_x_63) ;  /* 0x0000000000ec0947 */ /* 0x000fea0003800000 */
[----:B------:R-:W-:Y:S01]  /*01d0*/  LOP3.LUT R4, RZ, R8, RZ, 0x33, !PT ;  /* 0x00000008ff047212 */ /* 0x000fe200078e33ff */
[----:B------:R-:W-:Y:S01]  /*01e0*/  IMAD.U32 R6, RZ, RZ, UR16 ;  /* 0x00000010ff067e24 */ /* 0x000fe2000f8e00ff */
[----:B------:R-:W-:Y:S03]  /*01f0*/  BSSY.RECONVERGENT B2, `(.L_x_64) ;  /* 0x0000017000027945 */ /* 0x000fe60003800200 */
[----:B------:R-:W-:-:S04]  /*0200*/  VIADD R5, R4, UR8 ;  /* 0x0000000804057c36 */ /* 0x000fc80008000000 */
[----:B------:R-:W-:Y:S01]  /*0210*/  IMAD R4, R6, -0x800, R5 ;  /* 0xfffff80006047824 */ /* 0x000fe200078e0205 */
[----:B------:R-:W-:-:S04]  /*0220*/  LOP3.LUT R6, R5, 0x300, RZ, 0xc0, !PT ;  /* 0x0000030005067812 */ /* 0x000fc800078ec0ff */
[----:B------:R-:W-:Y:S02]  /*0230*/  ISETP.NE.AND P0, PT, R6, 0x300, PT ;  /* 0x000003000600780c */ /* 0x000fe40003f05270 */
[----:B------:R-:W-:-:S11]  /*0240*/  ISETP.GE.U32.AND P2, PT, R4, 0x300, PT ;  /* 0x000003000400780c */ /* 0x000fd60003f46070 */
[----:B------:R-:W-:Y:S05]  /*0250*/  @!P0 BRA `(.L_x_65) ;  /* 0x0000000000408947 */ /* 0x000fea0003800000 */
[----:B------:R-:W0:Y:S01]  /*0260*/  LDC.64 R6, c[0x0][0x380] ;  /* 0x0000e000ff067b82 */ /* 0x000e220000000a00 */
[----:B------:R-:W-:Y:S01]  /*0270*/  LEA.HI R4, R5, 0x1, RZ, 0x18 ;  /* 0x0000000105047811 */ /* 0x000fe200078fc0ff */
[----:B------:R-:W-:-:S03]  /*0280*/  IMAD.U32 R9, RZ, RZ, UR16 ;  /* 0x00000010ff097e24 */ /* 0x000fc6000f8e00ff */
[----:B------:R-:W-:Y:S01]  /*0290*/  LOP3.LUT R4, R4, 0x3, RZ, 0xc0, !PT ;  /* 0x0000000304047812 */ /* 0x000fe200078ec0ff */
[----:B------:R-:W-:-:S04]  /*02a0*/  IMAD R9, R9, 0x800, R8 ;  /* 0x0000080009097824 */ /* 0x000fc800078e0208 */
[----:B------:R-:W-:-:S07]  /*02b0*/  IMAD.MOV R10, RZ, RZ, -R4 ;  /* 0x000000ffff0a7224 */ /* 0x000fce00078e0a04 */
.L_x_66:
[----:B0-----:R-:W-:-:S06]  /*02c0*/  IMAD.WIDE.U32 R4, R9, 0x8, R6 ;  /* 0x0000000809047825 */ /* 0x001fcc00078e0006 */
[----:B------:R-:W2:Y:S01]  /*02d0*/  LDG.E.64.CONSTANT R4, desc[UR10][R4.64] ;  /* 0x0000000a04047981 */ /* 0x000ea2000c1e9b00 */
[----:B------:R-:W-:Y:S02]  /*02e0*/  VIADD R10, R10, 0x1 ;  /* 0x000000010a0a7836 */ /* 0x000fe40000000000 */
[----:B------:R-:W-:Y:S02]  /*02f0*/  VIADD R8, R8, 0x100 ;  /* 0x0000010008087836 */ /* 0x000fe40000000000 */
[----:B------:R-:W-:Y:S01]  /*0300*/  VIADD R9, R9, 0x100 ;  /* 0x0000010009097836 */ /* 0x000fe20000000000 */
[----:B------:R-:W-:Y:S01]  /*0310*/  ISETP.NE.AND P1, PT, R10, RZ, PT ;  /* 0x000000ff0a00720c */ /* 0x000fe20003f25270 */
[----:B--2--5:R-:W-:-:S06]  /*0320*/  DSETP.GEU.AND P0, PT, R2, R4, PT ;  /* 0x000000040200722a */ /* 0x024fcc0003f0e000 */
[----:B------:R-:W-:Y:S02]  /*0330*/  FSEL R2, R4, R2, !P0 ;  /* 0x0000000204027208 */ /* 0x000fe40004000000 */
[----:B------:R-:W-:-:S04]  /*0340*/  FSEL R3, R5, R3, !P0 ;  /* 0x0000000305037208 */ /* 0x000fc80004000000 */
[----:B------:R-:W-:Y:S05]  /*0350*/  @P1 BRA `(.L_x_66) ;  /* 0xfffffffc00d81947 */ /* 0x000fea000383ffff */
.L_x_65:
[----:B------:R-:W-:Y:S05]  /*0360*/  BSYNC.RECONVERGENT B2 ;  /* 0x0000000000027941 */ /* 0x000fea0003800200 */
.L_x_64:
[----:B------:R-:W-:Y:S05]  /*0370*/  @!P2 BRA `(.L_x_63) ;  /* 0x000000000080a947 */ /* 0x000fea0003800000 */
[----:B------:R-:W0:Y:S01]  /*0380*/  LDC.64 R4, c[0x0][0x380] ;  /* 0x0000e000ff047b82 */ /* 0x000e220000000a00 */
[----:B------:R-:W-:Y:S02]  /*0390*/  IMAD.U32 R7, RZ, RZ, UR16 ;  /* 0x00000010ff077e24 */ /* 0x000fe4000f8e00ff */
[----:B------:R-:W-:Y:S02]  /*03a0*/  VIADD R6, R8, 0x200 ;  /* 0x0000020008067836 */ /* 0x000fe40000000000 */
[----:B------:R-:W-:-:S07]  /*03b0*/  IMAD R7, R7, 0x800, R8 ;  /* 0x0000080007077824 */ /* 0x000fce00078e0208 */
.L_x_67:
[----:B0-----:R-:W-:-:S04]  /*03c0*/  IMAD.WIDE.U32 R8, R7, 0x8, R4 ;  /* 0x0000000807087825 */ /* 0x001fc800078e0004 */
[----:B------:R-:W-:Y:S02]  /*03d0*/  VIADD R11, R7, 0x100 ;  /* 0x00000100070b7836 */ /* 0x000fe40000000000 */
[----:B------:R-:W2:Y:S02]  /*03e0*/  LDG.E.64.CONSTANT R8, desc[UR10][R8.64] ;  /* 0x0000000a08087981 */ /* 0x000ea4000c1e9b00 */
[----:B------:R-:W-:-:S04]  /*03f0*/  IMAD.WIDE.U32 R10, R11, 0x8, R4 ;  /* 0x000000080b0a7825 */ /* 0x000fc800078e0004 */
[----:B------:R-:W-:Y:S02]  /*0400*/  VIADD R13, R7, 0x200 ;  /* 0x00000200070d7836 */ /* 0x000fe40000000000 */
[----:B------:R-:W3:Y:S02]  /*0410*/  LDG.E.64.CONSTANT R10, desc[UR10][R10.64] ;  /* 0x0000000a0a0a7981 */ /* 0x000ee4000c1e9b00 */
[----:B------:R-:W-:-:S04]  /*0420*/  IMAD.WIDE.U32 R12, R13, 0x8, R4 ;  /* 0x000000080d0c7825 */ /* 0x000fc800078e0004 */
[----:B------:R-:W-:Y:S02]  /*0430*/  VIADD R15, R7, 0x300 ;  /* 0x00000300070f7836 */ /* 0x000fe40000000000 */
[----:B------:R-:W4:Y:S02]  /*0440*/  LDG.E.64.CONSTANT R12, desc[UR10][R12.64] ;  /* 0x0000000a0c0c7981 */ /* 0x000f24000c1e9b00 */
[----:B------:R-:W-:-:S06]  /*0450*/  IMAD.WIDE.U32 R14, R15, 0x8, R4 ;  /* 0x000000080f0e7825 */ /* 0x000fcc00078e0004 */
[----:B------:R-:W4:Y:S01]  /*0460*/  LDG.E.64.CONSTANT R14, desc[UR10][R14.64] ;  /* 0x0000000a0e0e7981 */ /* 0x000f22000c1e9b00 */
[----:B------:R-:W-:Y:S01]  /*0470*/  VIADD R7, R7, 0x400 ;  /* 0x0000040007077836 */ /* 0x000fe20000000000 */
[----:B--2--5:R-:W-:-:S06]  /*0480*/  DSETP.GEU.AND P0, PT, R2, R8, PT ;  /* 0x000000080200722a */ /* 0x024fcc0003f0e000 */
[----:B------:R-:W-:Y:S01]  /*0490*/  FSEL R2, R8, R2, !P0 ;  /* 0x0000000208027208 */ /* 0x000fe20004000000 */
[C---:B------:R-:W-:Y:S01]  /*04a0*/  VIADD R8, R6.reuse, 0x200 ;  /* 0x0000020006087836 */ /* 0x040fe20000000000 */
[----:B------:R-:W-:Y:S01]  /*04b0*/  FSEL R3, R9, R3, !P0 ;  /* 0x0000000309037208 */ /* 0x000fe20004000000 */
[----:B------:R-:W-:-:S03]  /*04c0*/  VIADD R6, R6, 0x400 ;  /* 0x0000040006067836 */ /* 0x000fc60000000000 */
[----:B------:R-:W-:Y:S02]  /*04d0*/  ISETP.GE.AND P1, PT, R8, UR12, PT ;  /* 0x0000000c08007c0c */ /* 0x000fe4000bf26270 */
        /* <DEDUP_REMOVED lines=8> */
[----:B------:R-:W-:Y:S01]  /*0560*/  FSEL R3, R15, R3, !P0 ;  /* 0x000000030f037208 */ /* 0x000fe20004000000 */
[----:B------:R-:W-:Y:S06]  /*0570*/  @!P1 BRA `(.L_x_67) ;  /* 0xfffffffc00909947 */ /* 0x000fec000383ffff */
.L_x_63:
[----:B------:R-:W-:Y:S05]  /*0580*/  BSYNC.RECONVERGENT B1 ;  /* 0x0000000000017941 */ /* 0x000fea0003800200 */
.L_x_62:
[----:B------:R-:W-:-:S09]  /*0590*/  UISETP.GE.U32.AND UP0, UPT, UR12, 0x100, UPT ;  /* 0x000001000c00788c */ /* 0x000fd2000bf06070 */
[----:B------:R-:W-:Y:S05]  /*05a0*/  BRA.U !UP0, `(.L_x_68) ;  /* 0x00000005082c7547 */ /* 0x000fea000b800000 */
        /* <DEDUP_REMOVED lines=11> */
[----:B------:R-:W-:Y:S04]  /*0660*/  SHFL.DOWN PT, R6, R4, 0x2, 0x1f ;  /* 0x08401f0004067f89 */ /* 0x000fe800000e0000 */
[----:B------:R-:W0:Y:S01]  /*0670*/  SHFL.DOWN PT, R7, R5, 0x2, 0x1f ;  /* 0x08401f0005077f89 */ /* 0x000e2200000e0000 */
[----:B------:R-:W1:Y:S01]  /*0680*/  @!P2 S2R R8, SR_CgaCtaId ;  /* 0x000000000008a919 */ /* 0x000e620000008800 */
[----:B0-----:R-:W-:-:S06]  /*0690*/  DSETP.GEU.AND P1, PT, R4, R6, PT ;  /* 0x000000060400722a */ /* 0x001fcc0003f2e000 */
[----:B------:R-:W-:Y:S02]  /*06a0*/  @!P0 FSEL R4, R6, R4, !P1 ;  /* 0x0000000406048208 */ /* 0x000fe40004800000 */
[----:B------:R-:W-:Y:S02]  /*06b0*/  @!P0 FSEL R5, R7, R5, !P1 ;  /* 0x0000000507058208 */ /* 0x000fe40004800000 */
[----:B------:R-:W-:Y:S01]  /*06c0*/  ISETP.GT.AND P0, PT, R9, 0x1b, PT ;  /* 0x0000001b0900780c */ /* 0x000fe20003f04270 */
[----:B------:R-:W-:Y:S01]  /*06d0*/  SHFL.DOWN PT, R2, R4, 0x4, 0x1f ;  /* 0x08801f0004027f89 */ /* 0x000fe200000e0000 */
[----:B------:R-:W-:Y:S02]  /*06e0*/  @!P2 MOV R7, 0x400 ;  /* 0x000004000007a802 */ /* 0x000fe40000000f00 */
[----:B------:R-:W-:Y:S01]  /*06f0*/  @!P2 SHF.R.U32.HI R6, RZ, 0x2, R0 ;  /* 0x00000002ff06a819 */ /* 0x000fe20000011600 */
[----:B------:R-:W0:Y:S01]  /*0700*/  SHFL.DOWN PT, R3, R5, 0x4, 0x1f ;  /* 0x08801f0005037f89 */ /* 0x000e2200000e0000 */
[----:B-1----:R-:W-:-:S02]  /*0710*/  @!P2 LEA R11, R8, R7, 0x18 ;  /* 0x00000007080ba211 */ /* 0x002fc400078ec0ff */
[----:B------:R-:W-:-:S05]  /*0720*/  @!P2 LOP3.LUT R8, R6, 0xf8, RZ, 0xc0, !PT ;  /* 0x000000f80608a812 */ /* 0x000fca00078ec0ff */
        /* <DEDUP_REMOVED lines=26> */
[----:B-1----:R-:W1:Y:S04]  /*08d0*/  LDS.128 R4, [UR4+0x20] ;  /* 0x00002004ff047984 */ /* 0x002e680008000c00 */
[----:B------:R-:W2:Y:S01]  /*08e0*/  LDS.128 R8, [UR4+0x30] ;  /* 0x00003004ff087984 */ /* 0x000ea20008000c00 */
        /* <DEDUP_REMOVED lines=8> */
[----:B------:R-:W-:Y:S02]  /*0970*/  FSEL R5, R5, R3, !P1 ;  /* 0x0000000305057208 */ /* 0x000fe40004800000 */
[----:B------:R-:W0:Y:S04]  /*0980*/  LDS.64 R2, [UR4+0x40] ;  /* 0x00004004ff027984 */ /* 0x000e280008000a00 */
[----:B------:R-:W-:-:S06]  /*0990*/  DSETP.GEU.AND P1, PT, R4, R6, PT ;  /* 0x000000060400722a */ /* 0x000fcc0003f2e000 */
[----:B------:R-:W-:Y:S02]  /*09a0*/  FSEL R4, R6, R4, !P1 ;  /* 0x0000000406047208 */ /* 0x000fe40004800000 */
[----:B------:R-:W-:-:S06]  /*09b0*/  FSEL R5, R7, R5, !P1 ;  /* 0x0000000507057208 */ /* 0x000fcc0004800000 */
[----:B--2---:R-:W-:-:S06]  /*09c0*/  DSETP.GEU.AND P1, PT, R4, R8, PT ;  /* 0x000000080400722a */ /* 0x004fcc0003f2e000 */
[----:B------:R-:W-:Y:S02]  /*09d0*/  FSEL R4, R8, R4, !P1 ;  /* 0x0000000408047208 */ /* 0x000fe40004800000 */
[----:B------:R-:W-:-:S06]  /*09e0*/  FSEL R5, R9, R5, !P1 ;  /* 0x0000000509057208 */ /* 0x000fcc0004800000 */
[----:B------:R-:W-:-:S06]  /*09f0*/  DSETP.GEU.AND P1, PT, R4, R10, PT ;  /* 0x0000000a0400722a */ /* 0x000fcc0003f2e000 */
[----:B------:R-:W-:Y:S02]  /*0a00*/  FSEL R4, R10, R4, !P1 ;  /* 0x000000040a047208 */ /* 0x000fe40004800000 */
[----:B------:R-:W-:-:S06]  /*0a10*/  FSEL R5, R11, R5, !P1 ;  /* 0x000000050b057208 */ /* 0x000fcc0004800000 */
[----:B0-----:R-:W-:-:S06]  /*0a20*/  DSETP.GEU.AND P1, PT, R4, R2, PT ;  /* 0x000000020400722a */ /* 0x001fcc0003f2e000 */
[----:B------:R-:W-:Y:S02]  /*0a30*/  FSEL R2, R2, R4, !P1 ;  /* 0x0000000402027208 */ /* 0x000fe40004800000 */
[----:B------:R-:W-:Y:S01]  /*0a40*/  FSEL R3, R3, R5, !P1 ;  /* 0x0000000503037208 */ /* 0x000fe20004800000 */
[----:B------:R-:W-:Y:S06]  /*0a50*/  BRA `(.L_x_69) ;  /* 0x00000034005c7947 */ /* 0x000fec0003800000 */
.L_x_68:
[----:B------:R-:W-:Y:S01]  /*0a60*/  LOP3.LUT R4, R0, 0x3e0, RZ, 0xc0, !PT ;  /* 0x000003e000047812 */ /* 0x000fe200078ec0ff */
[----:B------:R-:W0:Y:S04]  /*0a70*/  S2R R10, SR_LANEID ;  /* 0x00000000000a7919 */ /* 0x000e280000000000 */
[----:B------:R-:W-:Y:S01]  /*0a80*/  VIADD R5, R4, 0x20 ;  /* 0x0000002004057836 */ /* 0x000fe20000000000 */
[----:B------:R-:W-:-:S04]  /*0a90*/  LOP3.LUT R4, RZ, R4, RZ, 0x33, !PT ;  /* 0x00000004ff047212 */ /* 0x000fc800078e33ff */
[----:B------:R-:W-:Y:S01]  /*0aa0*/  ISETP.GT.U32.AND P0, PT, R5, UR12, PT ;  /* 0x0000000c05007c0c */ /* 0x000fe2000bf04070 */
[----:B------:R-:W-:-:S05]  /*0ab0*/  VIADD R4, R4, UR12 ;  /* 0x0000000c04047c36 */ /* 0x000fca0008000000 */
[----:B------:R-:W-:-:S05]  /*0ac0*/  SEL R5, R4, 0x1f, P0 ;  /* 0x0000001f04057807 */ /* 0x000fca0000000000 */
[----:B-----5:R-:W-:Y:S04]  /*0ad0*/  SHFL.DOWN PT, R6, R2, 0x1, R5 ;  /* 0x0820000002067989 */ /* 0x020fe800000e0005 */
[----:B------:R-:W1:Y:S01]  /*0ae0*/  SHFL.DOWN PT, R7, R3, 0x1, R5 ;  /* 0x0820000003077989 */ /* 0x000e6200000e0005 */
[----:B0-----:R-:W-:Y:S01]  /*0af0*/  ISETP.GE.AND P0, PT, R10, R5, PT ;  /* 0x000000050a00720c */ /* 0x001fe20003f06270 */
[----:B-1----:R-:W-:-:S06]  /*0b00*/  DSETP.GEU.AND P1, PT, R2, R6, PT ;  /* 0x000000060200722a */ /* 0x002fcc0003f2e000 */
[-C--:B------:R-:W-:Y:S01]  /*0b10*/  FSEL R9, R6, R2.reuse, !P1 ;  /* 0x0000000206097208 */ /* 0x080fe20004800000 */
[----:B------:R-:W-:Y:S01]  /*0b20*/  VIADD R6, R10, 0x2 ;  /* 0x000000020a067836 */ /* 0x000fe20000000000 */
[-C--:B------:R-:W-:Y:S02]  /*0b30*/  FSEL R7, R7, R3.reuse, !P1 ;  /* 0x0000000307077208 */ /* 0x080fe40004800000 */
[----:B------:R-:W-:Y:S02]  /*0b40*/  FSEL R4, R9, R2, !P0 ;  /* 0x0000000209047208 */ /* 0x000fe40004000000 */
[----:B------:R-:W-:Y:S02]  /*0b50*/  FSEL R7, R7, R3, !P0 ;  /* 0x0000000307077208 */ /* 0x000fe40004000000 */
[----:B------:R-:W-:Y:S01]  /*0b60*/  ISETP.GT.AND P0, PT, R6, R5, PT ;  /* 0x000000050600720c */ /* 0x000fe20003f04270 */
[----:B------:R-:W-:Y:S01]  /*0b70*/  SHFL.DOWN PT, R8, R4, 0x2, R5 ;  /* 0x0840000004087989 */ /* 0x000fe200000e0005 */
[----:B------:R-:W-:-:S03]  /*0b80*/  IMAD.MOV.U32 R6, RZ, RZ, R4 ;  /* 0x000000ffff067224 */ /* 0x000fc600078e0004 */
[----:B------:R-:W0:Y:S03]  /*0b90*/  SHFL.DOWN PT, R9, R7, 0x2, R5 ;  /* 0x0840000007097989 */ /* 0x000e2600000e0005 */
[----:B0-----:R-:W-:Y:S01]  /*0ba0*/  DSETP.GEU.AND P1, PT, R6, R8, PT ;  /* 0x000000080600722a */ /* 0x001fe20003f2e000 */
[----:B------:R-:W-:-:S05]  /*0bb0*/  VIADD R6, R10, 0x4 ;  /* 0x000000040a067836 */ /* 0x000fca0000000000 */
[----:B------:R-:W-:Y:S02]  /*0bc0*/  @!P0 FSEL R4, R8, R4, !P1 ;  /* 0x0000000408048208 */ /* 0x000fe40004800000 */
[----:B------:R-:W-:Y:S02]  /*0bd0*/  @!P0 FSEL R7, R9, R7, !P1 ;  /* 0x0000000709078208 */ /* 0x000fe40004800000 */
        /* <DEDUP_REMOVED lines=10> */
[----:B------:R-:W-:Y:S01]  /*0c80*/  IMAD.MOV.U32 R6, RZ, RZ, R4 ;  /* 0x000000ffff067224 */ /* 0x000fe200078e0004 */
[C---:B------:R-:W-:Y:S02]  /*0c90*/  ISETP.NE.AND P0, PT, R10.reuse, RZ, PT ;  /* 0x000000ff0a00720c */ /* 0x040fe40003f05270 */
[----:B------:R-:W0:Y:S11]  /*0ca0*/  SHFL.DOWN PT, R3, R7, 0x8, R5 ;  /* 0x0900000007037989 */ /* 0x000e3600000e0005 */
[----:B------:R-:W1:Y:S01]  /*0cb0*/  @!P0 S2R R9, SR_CgaCtaId ;  /* 0x0000000000098919 */ /* 0x000e620000008800 */
[----:B------:R-:W-:Y:S01]  /*0cc0*/  @!P0 MOV R8, 0x400 ;  /* 0x0000040000088802 */ /* 0x000fe20000000f00 */
[----:B0-----:R-:W-:Y:S01]  /*0cd0*/  DSETP.GEU.AND P2, PT, R6, R2, PT ;  /* 0x000000020600722a */ /* 0x001fe20003f4e000 */
[----:B------:R-:W-:-:S05]  /*0ce0*/  VIADD R6, R10, 0x10 ;  /* 0x000000100a067836 */ /* 0x000fca0000000000 */
[----:B------:R-:W-:Y:S02]  /*0cf0*/  @!P1 FSEL R4, R2, R4, !P2 ;  /* 0x0000000402049208 */ /* 0x000fe40005000000 */
[----:B------:R-:W-:Y:S02]  /*0d00*/  @!P1 FSEL R7, R3, R7, !P2 ;  /* 0x0000000703079208 */ /* 0x000fe40005000000 */
[----:B------:R-:W-:Y:S01]  /*0d10*/  ISETP.GT.AND P1, PT, R6, R5, PT ;  /* 0x000000050600720c */ /* 0x000fe20003f24270 */
[----:B------:R-:W-:Y:S01]  /*0d20*/  SHFL.DOWN PT, R2, R4, 0x10, R5 ;  /* 0x0a00000004027989 */ /* 0x000fe200000e0005 */
[----:B------:R-:W-:-:S03]  /*0d30*/  @!P0 SHF.R.U32.HI R6, RZ, 0x2, R0 ;  /* 0x00000002ff068819 */ /* 0x000fc60000011600 */
[----:B------:R0:W2:Y:S01]  /*0d40*/  SHFL.DOWN PT, R3, R7, 0x10, R5 ;  /* 0x0a00000007037989 */ /* 0x0000a200000e0005 */
[----:B------:R-:W-:Y:S02]  /*0d50*/  @!P0 LOP3.LUT R6, R6, 0xf8, RZ, 0xc0, !PT ;  /* 0x000000f806068812 */ /* 0x000fe400078ec0ff */
[----:B-1----:R-:W-:-:S05]  /*0d60*/  @!P0 LEA R9, R9, R8, 0x18 ;  /* 0x0000000809098211 */ /* 0x002fca00078ec0ff */
[----:B------:R-:W-:Y:S02]  /*0d70*/  @!P0 IMAD.IADD R9, R6, 0x1, R9 ;  /* 0x0000000106098824 */ /* 0x000fe400078e0209 */
[----:B0-----:R-:W-:-:S06]  /*0d80*/  IMAD.MOV.U32 R5, RZ, RZ, R7 ;  /* 0x000000ffff057224 */ /* 0x001fcc00078e0007 */
[----:B--2---:R-:W-:-:S06]  /*0d90*/  DSETP.GEU.AND P2, PT, R4, R2, PT ;  /* 0x000000020400722a */ /* 0x004fcc0003f4e000 */
[----:B------:R-:W-:Y:S02]  /*0da0*/  @!P1 FSEL R4, R2, R4, !P2 ;  /* 0x0000000402049208 */ /* 0x000fe40005000000 */
[----:B------:R-:W-:-:S03]  /*0db0*/  @!P1 FSEL R7, R3, R7, !P2 ;  /* 0x0000000703079208 */ /* 0x000fc60005000000 */
[----:B------:R-:W-:Y:S02]  /*0dc0*/  IMAD.MOV.U32 R2, RZ, RZ, R4 ;  /* 0x000000ffff027224 */ /* 0x000fe400078e0004 */
[----:B------:R-:W-:-:S05]  /*0dd0*/  IMAD.MOV.U32 R3, RZ, RZ, R7 ;  /* 0x000000ffff037224 */ /* 0x000fca00078e0007 */
[----:B------:R1:W-:Y:S01]  /*0de0*/  @!P0 STS.64 [R9+0x8], R2 ;  /* 0x0000080209008388 */ /* 0x0003e20000000a00 */
[----:B------:R-:W-:Y:S01]  /*0df0*/  BAR.SYNC.DEFER_BLOCKING 0x0 ;  /* 0x0000000000007b1d */ /* 0x000fe20000010000 */
[----:B------:R-:W-:-:S13]  /*0e00*/  ISETP.NE.AND P0, PT, R0, RZ, PT ;  /* 0x000000ff0000720c */ /* 0x000fda0003f05270 */
[----:B-1----:R-:W-:Y:S05]  /*0e10*/  @P0 BRA `(.L_x_69) ;  /* 0x00000030006c0947 */ /* 0x002fea0003800000 */
[----:B------:R-:W0:Y:S01]  /*0e20*/  S2UR UR5, SR_CgaCtaId ;  /* 0x00000000000579c3 */ /* 0x000e220000008800 */
[----:B------:R-:W-:Y:S01]  /*0e30*/  UMOV UR4, 0x400 ;  /* 0x0000040000047882 */ /* 0x000fe20000000000 */
[----:B------:R-:W-:Y:S02]  /*0e40*/  UISETP.GT.U32.AND UP0, UPT, UR12, 0x20, UPT ;  /* 0x000000200c00788c */ /* 0x000fe4000bf04070 */
[----:B------:R-:W-:-:S04]  /*0e50*/  UISETP.GT.U32.AND UP1, UPT, UR12, 0x40, UPT ;  /* 0x000000400c00788c */ /* 0x000fc8000bf24070 */
[----:B------:R-:W-:Y:S01]  /*0e60*/  PLOP3.LUT P3, PT, PT, PT, UP0, 0x80, 0x8 ;  /* 0x000000000008781c */ /* 0x000fe20003f6f008 */
[----:B------:R-:W-:Y:S01]  /*0e70*/  UISETP.GT.U32.AND UP0, UPT, UR12, 0x60, UPT ;  /* 0x000000600c00788c */ /* 0x000fe2000bf04070 */
[----:B------:R-:W-:Y:S01]  /*0e80*/  PLOP3.LUT P2, PT, PT, PT, UP1, 0x80, 0x8 ;  /* 0x000000000008781c */ /* 0x000fe20003f4f018 */
[----:B0-----:R-:W-:-:S09]  /*0e90*/  ULEA UR4, UR5, UR4, 0x18 ;  /* 0x0000000405047291 */ /* 0x001fd2000f8ec0ff */
[----:B------:R-:W0:Y:S04]  /*0ea0*/  LDS.128 R12, [UR4+0x10] ;  /* 0x00001004ff0c7984 */ /* 0x000e280008000c00 */
[----:B------:R-:W1:Y:S01]  /*0eb0*/  LDS.128 R4, [UR4+0x20] ;  /* 0x00002004ff047984 */ /* 0x000e620008000c00 */
[----:B0-----:R-:W-:-:S06]  /*0ec0*/  DSETP.GEU.AND P1, PT, R2, R12, PT ;  /* 0x0000000c0200722a */ /* 0x001fcc0003f2e000 */
[-C--:B------:R-:W-:Y:S02]  /*0ed0*/  FSEL R9, R12, R2.reuse, !P1 ;  /* 0x000000020c097208 */ /* 0x080fe40004800000 */
[-C--:B------:R-:W-:Y:S02]  /*0ee0*/  FSEL R11, R13, R3.reuse, !P1 ;  /* 0x000000030d0b7208 */ /* 0x080fe40004800000 */
[----:B------:R-:W-:Y:S02]  /*0ef0*/  FSEL R13, R9, R2, P3 ;  /* 0x00000002090d7208 */ /* 0x000fe40001800000 */
[----:B------:R-:W-:Y:S02]  /*0f00*/  FSEL R0, R11, R3, P3 ;  /* 0x000000030b007208 */ /* 0x000fe40001800000 */
[----:B------:R-:W-:Y:S01]  /*0f10*/  PLOP3.LUT P1, PT, PT, PT, UP0, 0x80, 0x8 ;  /* 0x000000000008781c */ /* 0x000fe20003f2f008 */
[----:B------:R-:W-:Y:S01]  /*0f20*/  IMAD.MOV.U32 R2, RZ, RZ, R13 ;  /* 0x000000ffff027224 */ /* 0x000fe200078e000d */
[----:B------:R-:W0:Y:S01]  /*0f30*/  LDS.128 R8, [UR4+0x30] ;  /* 0x00003004ff087984 */ /* 0x000e220008000c00 */
[----:B------:R-:W-:Y:S01]  /*0f40*/  IMAD.MOV.U32 R3, RZ, RZ, R0 ;  /* 0x000000ffff037224 */ /* 0x000fe200078e0000 */
[----:B------:R-:W-:-:S05]  /*0f50*/  UISETP.GT.U32.AND UP0, UPT, UR12, 0x80, UPT ;  /* 0x000000800c00788c */ /* 0x000fca000bf04070 */
[----:B------:R-:W-:-:S06]  /*0f60*/  DSETP.GEU.AND P3, PT, R2, R14, PT ;  /* 0x0000000e0200722a */ /* 0x000fcc0003f6e000 */
[----:B------:R-:W-:Y:S02]  /*0f70*/  @P2 FSEL R13, R14, R13, !P3 ;  /* 0x0000000d0e0d2208 */ /* 0x000fe40005800000 */
[----:B------:R-:W-:Y:S02]  /*0f80*/  @P2 FSEL R0, R15, R0, !P3 ;  /* 0x000000000f002208 */ /* 0x000fe40005800000 */
[----:B------:R-:W-:Y:S01]  /*0f90*/  PLOP3.LUT P2, PT, PT, PT, UP0, 0x80, 0x8 ;  /* 0x000000000008781c */ /* 0x000fe20003f4f008 */
[----:B------:R-:W-:Y:S01]  /*0fa0*/  IMAD.MOV.U32 R2, RZ, RZ, R13 ;  /* 0x000000ffff027224 */ /* 0x000fe200078e000d */
[----:B------:R-:W-:Y:S01]  /*0fb0*/  UISETP.GT.U32.AND UP0, UPT, UR12, 0xa0, UPT ;  /* 0x000000a00c00788c */ /* 0x000fe2000bf04070 */
[----:B------:R-:W-:-:S06]  /*0fc0*/  IMAD.MOV.U32 R3, RZ, RZ, R0 ;  /* 0x000000ffff037224 */ /* 0x000fcc00078e0000 */
[----:B-1----:R-:W-:Y:S01]  /*0fd0*/  DSETP.GEU.AND P3, PT, R2, R4, PT ;  /* 0x000000040200722a */ /* 0x002fe20003f6e000 */
[----:B------:R-:W1:Y:S05]  /*0fe0*/  LDS.64 R2, [UR4+0x40] ;  /* 0x00004004ff027984 */ /* 0x000e6a0008000a00 */
[----:B------:R-:W-:Y:S02]  /*0ff0*/  @P1 FSEL R13, R4, R13, !P3 ;  /* 0x0000000d040d1208 */ /* 0x000fe40005800000 */
[----:B------:R-:W-:Y:S02]  /*1000*/  @P1 FSEL R0, R5, R0, !P3 ;  /* 0x0000000005001208 */ /* 0x000fe40005800000 */
[----:B------:R-:W-:Y:S01]  /*1010*/  PLOP3.LUT P1, PT, PT, PT, UP0, 0x80, 0x8 ;  /* 0x000000000008781c */ /* 0x000fe20003f2f008 */
[----:B------:R-:W-:Y:S01]  /*1020*/  IMAD.MOV.U32 R4, RZ, RZ, R13 ;  /* 0x000000ffff047224 */ /* 0x000fe200078e000d */
[----:B------:R-:W-:Y:S01]  /*1030*/  UISETP.GT.U32.AND UP0, UPT, UR12, 0xc0, UPT ;  /* 0x000000c00c00788c */ /* 0x000fe2000bf04070 */
[----:B------:R-:W-:-:S06]  /*1040*/  IMAD.MOV.U32 R5, RZ, RZ, R0 ;  /* 0x000000ffff057224 */ /* 0x000fcc00078e0000 */
[----:B------:R-:W-:-:S06]  /*1050*/  DSETP.GEU.AND P3, PT, R4, R6, PT ;  /* 0x000000060400722a */ /* 0x000fcc0003f6e000 */
[----:B------:R-:W-:Y:S02]  /*1060*/  @P2 FSEL R13, R6, R13, !P3 ;  /* 0x0000000d060d2208 */ /* 0x000fe40005800000 */
[----:B------:R-:W-:Y:S02]  /*1070*/  @P2 FSEL R0, R7, R0, !P3 ;  /* 0x0000000007002208 */ /* 0x000fe40005800000 */
[----:B------:R-:W-:Y:S01]  /*1080*/  PLOP3.LUT P2, PT, PT, PT, UP0, 0x80, 0x8 ;  /* 0x000000000008781c */ /* 0x000fe20003f4f008 */
[----:B------:R-:W-:Y:S01]  /*1090*/  IMAD.MOV.U32 R4, RZ, RZ, R13 ;  /* 0x000000ffff047224 */ /* 0x000fe200078e000d */
[----:B------:R-:W-:Y:S01]  /*10a0*/  UISETP.GT.U32.AND UP0, UPT, UR12, 0xe0, UPT ;  /* 0x000000e00c00788c */ /* 0x000fe2000bf04070 */
[----:B------:R-:W-:-:S06]  /*10b0*/  IMAD.MOV.U32 R5, RZ, RZ, R0 ;  /* 0x000000ffff057224 */ /* 0x000fcc00078e0000 */
[----:B0-----:R-:W-:-:S06]  /*10c0*/  DSETP.GEU.AND P3, PT, R4, R8, PT ;  /* 0x000000080400722a */ /* 0x001fcc0003f6e000 */
[----:B------:R-:W-:Y:S02]  /*10d0*/  @P1 FSEL R13, R8, R13, !P3 ;  /* 0x0000000d080d1208 */ /* 0x000fe40005800000 */
[----:B------:R-:W-:Y:S02]  /*10e0*/  @P1 FSEL R0, R9, R0, !P3 ;  /* 0x0000000009001208 */ /* 0x000fe40005800000 */
[----:B------:R-:W-:Y:S01]  /*10f0*/  PLOP3.LUT P1, PT, PT, PT, UP0, 0x80, 0x8 ;  /* 0x000000000008781c */ /* 0x000fe20003f2f008 */
[----:B------:R-:W-:Y:S02]  /*1100*/  IMAD.MOV.U32 R4, RZ, RZ, R13 ;  /* 0x000000ffff047224 */ /* 0x000fe400078e000d */
[----:B------:R-:W-:-:S06]  /*1110*/  IMAD.MOV.U32 R5, RZ, RZ, R0 ;  /* 0x000000ffff057224 */ /* 0x000fcc00078e0000 */
[----:B------:R-:W-:-:S06]  /*1120*/  DSETP.GEU.AND P3, PT, R4, R10, PT ;  /* 0x0000000a0400722a */ /* 0x000fcc0003f6e000 */
[----:B------:R-:W-:Y:S02]  /*1130*/  @P2 FSEL R13, R10, R13, !P3 ;  /* 0x0000000d0a0d2208 */ /* 0x000fe40005800000 */
[----:B------:R-:W-:-:S03]  /*1140*/  @P2 FSEL R0, R11, R0, !P3 ;  /* 0x000000000b002208 */ /* 0x000fc60005800000 */
[----:B------:R-:W-:Y:S02]  /*1150*/  IMAD.MOV.U32 R4, RZ, RZ, R13 ;  /* 0x000000ffff047224 */ /* 0x000fe400078e000d */
[----:B------:R-:W-:-:S06]  /*1160*/  IMAD.MOV.U32 R5, RZ, RZ, R0 ;  /* 0x000000ffff057224 */ /* 0x000fcc00078e0000 */
[----:B-1----:R-:W-:-:S06]  /*1170*/  DSETP.GEU.AND P2, PT, R4, R2, PT ;  /* 0x000000020400722a */ /* 0x002fcc0003f4e000 */
[----:B------:R-:W-:Y:S02]  /*1180*/  @P1 FSEL R13, R2, R13, !P2 ;  /* 0x0000000d020d1208 */ /* 0x000fe40005000000 */
[----:B------:R-:W-:-:S03]  /*1190*/  @P1 FSEL R0, R3, R0, !P2 ;  /* 0x0000000003001208 */ /* 0x000fc60005000000 */
[----:B------:R-:W-:Y:S02]  /*11a0*/  IMAD.MOV.U32 R2, RZ, RZ, R13 ;  /* 0x000000ffff027224 */ /* 0x000fe400078e000d */
[----:B------:R-:W-:Y:S01]  /*11b0*/  IMAD.MOV.U32 R3, RZ, RZ, R0 ;  /* 0x000000ffff037224 */ /* 0x000fe200078e0000 */
[----:B------:R-:W-:Y:S06]  /*11c0*/  BRA `(.L_x_69) ;  /* 0x0000002c00807947 */ /* 0x000fec0003800000 */
.L_x_59:
[----:B------:R-:W0:Y:S01]  /*11d0*/  S2R R0, SR_TID.X ;  /* 0x0000000000007919 */ /* 0x000e220000002100 */
[----:B------:R-:W1:Y:S01]  /*11e0*/  LDC.64 R20, c[0x0][0x380] ;  /* 0x0000e000ff147b82 */ /* 0x000e620000000a00 */
[----:B------:R-:W-:Y:S02]  /*11f0*/  IMAD.U32 R3, RZ, RZ, UR16 ;  /* 0x00000010ff037e24 */ /* 0x000fe4000f8e00ff */
[----:B0-----:R-:W-:-:S04]  /*1200*/  IMAD.SHL.U32 R2, R0, 0x4, RZ ;  /* 0x0000000400027824 */ /* 0x001fc800078e00ff */
[----:B------:R-:W-:-:S04]  /*1210*/  IMAD R3, R3, 0x800, R2 ;  /* 0x0000080003037824 */ /* 0x000fc800078e0202 */
[----:B-1----:R-:W-:-:S05]  /*1220*/  IMAD.WIDE.U32 R20, R3, 0x8, R20 ;  /* 0x0000000803147825 */ /* 0x002fca00078e0014 */
[----:B------:R-:W2:Y:S04]  /*1230*/  LDG.E.128.CONSTANT R4, desc[UR10][R20.64] ;  /* 0x0000000a14047981 */ /* 0x000ea8000c1e9d00 */
[----:B------:R-:W3:Y:S04]  /*1240*/  LDG.E.128.CONSTANT R8, desc[UR10][R20.64+0x10] ;  /* 0x0000100a14087981 */ /* 0x000ee8000c1e9d00 */
[----:B------:R-:W4:Y:S04]  /*1250*/  LDG.E.128.CONSTANT R12, desc[UR10][R20.64+0x2000] ;  /* 0x0020000a140c7981 */ /* 0x000f28000c1e9d00 */
[----:B------:R-:W5:Y:S01]  /*1260*/  LDG.E.128.CONSTANT R16, desc[UR10][R20.64+0x2010] ;  /* 0x0020100a14107981 */ /* 0x000f62000c1e9d00 */
[----:B------:R-:W-:Y:S01]  /*1270*/  UISETP.GE.U32.AND UP0, UPT, UR12, UR5, UPT ;  /* 0x000000050c00728c */ /* 0x000fe2000bf06070 */
        /* <DEDUP_REMOVED lines=21> */
[----:B------:R-:W-:Y:S06]  /*13d0*/  BRA.U !UP0, `(.L_x_70) ;  /* 0x0000000508dc7547 */ /* 0x000fec000b800000 */
[----:B------:R-:W-:Y:S02]  /*13e0*/  ULEA UR6, UR16, UR5, 0xb ;  /* 0x0000000510067291 */ /* 0x000fe4000f8e58ff */
[----:B------:R-:W-:Y:S01]  /*13f0*/  UIADD3 UR14, UPT, UPT, UR8, -0x800, URZ ;  /* 0xfffff800080e7890 */ /* 0x000fe2000fffe0ff */
[----:B------:R-:W0:Y:S03]  /*1400*/  LDCU UR9, c[0x0][0x3a8] ;  /* 0x00007500ff0977ac */ /* 0x000e260008000800 */
[----:B------:R-:W-:Y:S01]  /*1410*/  VIADD R3, R0, UR6 ;  /* 0x0000000600037c36 */ /* 0x000fe20008000000 */
[----:B------:R-:W-:Y:S01]  /*1420*/  UISETP.GT.U32.AND UP0, UPT, UR6, UR14, UPT ;  /* 0x0000000e0600728c */ /* 0x000fe2000bf04070 */
[----:B------:R-:W1:Y:S01]  /*1430*/  LDCU.64 UR18, c[0x0][0x380] ;  /* 0x00007000ff1277ac */ /* 0x000e620008000a00 */
[----:B------:R-:W-:Y:S01]  /*1440*/  UIADD3 UR13, UPT, UPT, UR6, 0x100, URZ ;  /* 0x00000100060d7890 */ /* 0x000fe2000fffe0ff */
[----:B------:R-:W-:Y:S01]  /*1450*/  UMOV UR4, URZ ;  /* 0x000000ff00047c82 */ /* 0x000fe20008000000 */
[----:B------:R-:W-:-:S05]  /*1460*/  UMOV UR7, UR6 ;  /* 0x0000000600077c82 */ /* 0x000fca0008000000 */
[----:B------:R-:W-:Y:S05]  /*1470*/  BRA.U UP0, `(.L_x_71) ;  /* 0x0000000100a87547 */ /* 0x000fea000b800000 */
.L_x_72:
[----:B------:R-:W-:-:S05]  /*1480*/  IADD3 R4, P0, PT, R2, UR7, RZ ;  /* 0x0000000702047c10 */ /* 0x000fca000ff1e0ff */
[----:B------:R-:W-:Y:S01]  /*1490*/  IMAD.X R5, RZ, RZ, RZ, P0 ;  /* 0x000000ffff057224 */ /* 0x000fe200000e06ff */
[----:B-1----:R-:W-:-:S04]  /*14a0*/  LEA R22, P0, R4, UR18, 0x3 ;  /* 0x0000001204167c11 */ /* 0x002fc8000f8018ff */
[----:B------:R-:W-:-:S05]  /*14b0*/  LEA.HI.X R23, R4, UR19, R5, 0x3, P0 ;  /* 0x0000001304177c11 */ /* 0x000fca00080f1c05 */
[----:B------:R-:W2:Y:S04]  /*14c0*/  LDG.E.128.CONSTANT R4, desc[UR10][R22.64] ;  /* 0x0000000a16047981 */ /* 0x000ea8000c1e9d00 */
[----:B------:R-:W3:Y:S04]  /*14d0*/  LDG.E.128.CONSTANT R8, desc[UR10][R22.64+0x10] ;  /* 0x0000100a16087981 */ /* 0x000ee8000c1e9d00 */
[----:B------:R-:W4:Y:S04]  /*14e0*/  LDG.E.128.CONSTANT R12, desc[UR10][R22.64+0x2000] ;  /* 0x0020000a160c7981 */ /* 0x000f28000c1e9d00 */
[----:B------:R-:W5:Y:S01]  /*14f0*/  LDG.E.128.CONSTANT R16, desc[UR10][R22.64+0x2010] ;  /* 0x0020100a16107981 */ /* 0x000f62000c1e9d00 */
[----:B0-----:R-:W-:-:S02]  /*1500*/  UMOV UR8, UR9 ;  /* 0x0000000900087c82 */ /* 0x001fc40008000000 */
[----:B------:R-:W-:-:S04]  /*1510*/  UIADD3 UR15, UPT, UPT, -UR7, UR8, URZ ;  /* 0x00000008070f7290 */ /* 0x000fc8000fffe1ff */
[----:B------:R-:W-:Y:S01]  /*1520*/  UISETP.GE.U32.AND UP0, UPT, UR15, UR5, UPT ;  /* 0x000000050f00728c */ /* 0x000fe2000bf06070 */
        /* <DEDUP_REMOVED lines=25> */
[----:B------:R-:W-:Y:S02]  /*16c0*/  UIADD3 UR7, UPT, UPT, UR5, UR7, URZ ;  /* 0x0000000705077290 */ /* 0x000fe4000fffe0ff */
[----:B------:R-:W-:Y:S01]  /*16d0*/  VIADD R3, R3, UR5 ;  /* 0x0000000503037c36 */ /* 0x000fe20008000000 */
[----:B------:R-:W-:Y:S02]  /*16e0*/  UIADD3 UR4, UPT, UPT, UR4, 0x1, URZ ;  /* 0x0000000104047890 */ /* 0x000fe4000fffe0ff */
[----:B------:R-:W-:Y:S02]  /*16f0*/  UISETP.GT.U32.AND UP0, UPT, UR7, UR14, UPT ;  /* 0x0000000e0700728c */ /* 0x000fe4000bf04070 */
[----:B------:R-:W-:-:S07]  /*1700*/  UIADD3 UR13, UPT, UPT, UR5, UR13, URZ ;  /* 0x0000000d050d7290 */ /* 0x000fce000fffe0ff */
[----:B------:R-:W-:Y:S05]  /*1710*/  BRA.U !UP0, `(.L_x_72) ;  /* 0xfffffffd08587547 */ /* 0x000fea000b83ffff */
.L_x_71:
[----:B------:R-:W-:-:S09]  /*1720*/  UISETP.GE.U32.AND UP0, UPT, UR7, UR8, UPT ;  /* 0x000000080700728c */ /* 0x000fd2000bf06070 */
[----:B------:R-:W-:Y:S05]  /*1730*/  BRA.U UP0, `(.L_x_70) ;  /* 0x0000000500047547 */ /* 0x000fea000b800000 */
[----:B------:R-:W-:Y:S01]  /*1740*/  UIADD3 UR5, UPT, UPT, -UR7, UR8, URZ ;  /* 0x0000000807057290 */ /* 0x000fe2000fffe1ff */
[----:B------:R-:W-:Y:S05]  /*1750*/  BSSY.RECONVERGENT B1, `(.L_x_70) ;  /* 0x000003f000017945 */ /* 0x000fea0003800200 */
[----:B------:R-:W-:-:S13]  /*1760*/  ISETP.GE.AND P0, PT, R0, UR5, PT ;  /* 0x0000000500007c0c */ /* 0x000fda000bf06270 */
[----:B------:R-:W-:Y:S05]  /*1770*/  @P0 BRA `(.L_x_73) ;  /* 0x0000000000f00947 */ /* 0x000fea0003800000 */
[----:B------:R-:W2:Y:S01]  /*1780*/  LDC R5, c[0x0][0x3ac] ;  /* 0x0000eb00ff057b82 */ /* 0x000ea20000000800 */
[----:B------:R-:W-:Y:S01]  /*1790*/  LOP3.LUT R2, RZ, R0, RZ, 0x33, !PT ;  /* 0x00000000ff027212 */ /* 0x000fe200078e33ff */
[----:B------:R-:W-:Y:S01]  /*17a0*/  BSSY.RECONVERGENT B2, `(.L_x_74) ;  /* 0x0000019000027945 */ /* 0x000fe20003800200 */
[----:B------:R-:W-:-:S03]  /*17b0*/  IMAD.MOV.U32 R8, RZ, RZ, R0 ;  /* 0x000000ffff087224 */ /* 0x000fc600078e0000 */
[----:B------:R-:W-:-:S04]  /*17c0*/  VIADD R2, R2, UR8 ;  /* 0x0000000802027c36 */ /* 0x000fc80008000000 */
[C---:B------:R-:W-:Y:S01]  /*17d0*/  VIADD R4, R2.reuse, -UR6 ;  /* 0x8000000602047c36 */ /* 0x040fe20008000000 */
[C---:B------:R-:W-:Y:S02]  /*17e0*/  LOP3.LUT R6, R2.reuse, 0x300, RZ, 0xc0, !PT ;  /* 0x0000030002067812 */ /* 0x040fe400078ec0ff */
[----:B------:R-:W-:Y:S02]  /*17f0*/  LEA.HI R2, R2, 0x1, RZ, 0x18 ;  /* 0x0000000102027811 */ /* 0x000fe400078fc0ff */
[----:B------:R-:W-:Y:S01]  /*1800*/  ISETP.NE.AND P0, PT, R6, 0x300, PT ;  /* 0x000003000600780c */ /* 0x000fe20003f05270 */
[----:B--2---:R-:W-:-:S04]  /*1810*/  IMAD R5, R5, UR4, RZ ;  /* 0x0000000405057c24 */ /* 0x004fc8000f8e02ff */
[----:B------:R-:W-:-:S05]  /*1820*/  IMAD R4, R5, -0x800, R4 ;  /* 0xfffff80005047824 */ /* 0x000fca00078e0204 */
[----:B------:R-:W-:-:S03]  /*1830*/  ISETP.GE.U32.AND P2, PT, R4, 0x300, PT ;  /* 0x000003000400780c */ /* 0x000fc60003f46070 */
[----:B------:R-:W-:Y:S10]  /*1840*/  @!P0 BRA `(.L_x_75) ;  /* 0x0000000000388947 */ /* 0x000ff40003800000 */
[----:B------:R-:W2:Y:S01]  /*1850*/  LDC.64 R6, c[0x0][0x380] ;  /* 0x0000e000ff067b82 */ /* 0x000ea20000000a00 */
[----:B------:R-:W-:Y:S01]  /*1860*/  LOP3.LUT R2, R2, 0x3, RZ, 0xc0, !PT ;  /* 0x0000000302027812 */ /* 0x000fe200078ec0ff */
[----:B------:R-:W-:-:S04]  /*1870*/  IMAD.MOV.U32 R8, RZ, RZ, R0 ;  /* 0x000000ffff087224 */ /* 0x000fc800078e0000 */
[----:B------:R-:W-:-:S07]  /*1880*/  IMAD.MOV R2, RZ, RZ, -R2 ;  /* 0x000000ffff027224 */ /* 0x000fce00078e0a02 */
.L_x_76:
[----:B--2---:R-:W-:-:S06]  /*1890*/  IMAD.WIDE.U32 R4, R3, 0x8, R6 ;  /* 0x0000000803047825 */ /* 0x004fcc00078e0006 */
        /* <DEDUP_REMOVED lines=9> */
.L_x_75:
[----:B01----:R-:W-:Y:S05]  /*1930*/  BSYNC.RECONVERGENT B2 ;  /* 0x0000000000027941 */ /* 0x003fea0003800200 */
.L_x_74:
[----:B------:R-:W-:Y:S05]  /*1940*/  @!P2 BRA `(.L_x_73) ;  /* 0x00000000007ca947 */ /* 0x000fea0003800000 */
[----:B------:R-:W0:Y:S01]  /*1950*/  LDC.64 R2, c[0x0][0x380] ;  /* 0x0000e000ff027b82 */ /* 0x000e220000000a00 */
[C---:B------:R-:W-:Y:S02]  /*1960*/  VIADD R4, R8.reuse, 0x200 ;  /* 0x0000020008047836 */ /* 0x040fe40000000000 */
[----:B------:R-:W-:-:S07]  /*1970*/  VIADD R5, R8, UR13 ;  /* 0x0000000d08057c36 */ /* 0x000fce0008000000 */
.L_x_77:
[----:B------:R-:W-:-:S04]  /*1980*/  VIADD R7, R5, 0xffffff00 ;  /* 0xffffff0005077836 */ /* 0x000fc80000000000 */
[----:B0-----:R-:W-:-:S06]  /*1990*/  IMAD.WIDE.U32 R6, R7, 0x8, R2 ;  /* 0x0000000807067825 */ /* 0x001fcc00078e0002 */
[----:B------:R-:W2:Y:S01]  /*19a0*/  LDG.E.64.CONSTANT R6, desc[UR10][R6.64] ;  /* 0x0000000a06067981 */ /* 0x000ea2000c1e9b00 */
[----:B------:R-:W-:-:S04]  /*19b0*/  IMAD.WIDE.U32 R8, R5, 0x8, R2 ;  /* 0x0000000805087825 */ /* 0x000fc800078e0002 */
[----:B------:R-:W-:Y:S02]  /*19c0*/  VIADD R11, R5, 0x100 ;  /* 0x00000100050b7836 */ /* 0x000fe40000000000 */
[----:B------:R-:W3:Y:S02]  /*19d0*/  LDG.E.64.CONSTANT R8, desc[UR10][R8.64] ;  /* 0x0000000a08087981 */ /* 0x000ee4000c1e9b00 */
[----:B------:R-:W-:-:S04]  /*19e0*/  IMAD.WIDE.U32 R10, R11, 0x8, R2 ;  /* 0x000000080b0a7825 */ /* 0x000fc800078e0002 */
[----:B------:R-:W-:Y:S02]  /*19f0*/  VIADD R13, R5, 0x200 ;  /* 0x00000200050d7836 */ /* 0x000fe40000000000 */
[----:B------:R-:W4:Y:S02]  /*1a00*/  LDG.E.64.CONSTANT R10, desc[UR10][R10.64] ;  /* 0x0000000a0a0a7981 */ /* 0x000f24000c1e9b00 */
[----:B------:R-:W-:-:S06]  /*1a10*/  IMAD.WIDE.U32 R12, R13, 0x8, R2 ;  /* 0x000000080d0c7825 */ /* 0x000fcc00078e0002 */
[----:B------:R-:W5:Y:S01]  /*1a20*/  LDG.E.64.CONSTANT R12, desc[UR10][R12.64] ;  /* 0x0000000a0c0c7981 */ /* 0x000f62000c1e9b00 */
[----:B------:R-:W-:Y:S01]  /*1a30*/  VIADD R5, R5, 0x400 ;  /* 0x0000040005057836 */ /* 0x000fe20000000000 */
[----:B--2---:R-:W-:-:S06]  /*1a40*/  DSETP.GEU.AND P0, PT, R20, R6, PT ;  /* 0x000000061400722a */ /* 0x004fcc0003f0e000 */
[----:B------:R-:W-:Y:S02]  /*1a50*/  FSEL R14, R6, R20, !P0 ;  /* 0x00000014060e7208 */ /* 0x000fe40004000000 */
[----:B------:R-:W-:-:S06]  /*1a60*/  FSEL R15, R7, R21, !P0 ;  /* 0x00000015070f7208 */ /* 0x000fcc0004000000 */
[----:B---3--:R-:W-:-:S06]  /*1a70*/  DSETP.GEU.AND P0, PT, R14, R8, PT ;  /* 0x000000080e00722a */ /* 0x008fcc0003f0e000 */
[----:B------:R-:W-:Y:S01]  /*1a80*/  FSEL R6, R8, R14, !P0 ;  /* 0x0000000e08067208 */ /* 0x000fe20004000000 */
[C---:B------:R-:W-:Y:S01]  /*1a90*/  VIADD R8, R4.reuse, 0x200 ;  /* 0x0000020004087836 */ /* 0x040fe20000000000 */
[----:B------:R-:W-:Y:S01]  /*1aa0*/  FSEL R7, R9, R15, !P0 ;  /* 0x0000000f09077208 */ /* 0x000fe20004000000 */
[----:B------:R-:W-:-:S05]  /*1ab0*/  VIADD R4, R4, 0x400 ;  /* 0x0000040004047836 */ /* 0x000fca0000000000 */
[----:B----4-:R-:W-:-:S06]  /*1ac0*/  DSETP.GEU.AND P0, PT, R6, R10, PT ;  /* 0x0000000a0600722a */ /* 0x010fcc0003f0e000 */
[----:B------:R-:W-:Y:S02]  /*1ad0*/  FSEL R6, R10, R6, !P0 ;  /* 0x000000060a067208 */ /* 0x000fe40004000000 */
[----:B------:R-:W-:-:S06]  /*1ae0*/  FSEL R7, R11, R7, !P0 ;  /* 0x000000070b077208 */ /* 0x000fcc0004000000 */
[----:B-----5:R-:W-:-:S06]  /*1af0*/  DSETP.GEU.AND P0, PT, R6, R12, PT ;  /* 0x0000000c0600722a */ /* 0x020fcc0003f0e000 */
[----:B------:R-:W-:Y:S02]  /*1b00*/  FSEL R20, R12, R6, !P0 ;  /* 0x000000060c147208 */ /* 0x000fe40004000000 */
[----:B------:R-:W-:Y:S02]  /*1b10*/  FSEL R21, R13, R7, !P0 ;  /* 0x000000070d157208 */ /* 0x000fe40004000000 */
[----:B------:R-:W-:-:S13]  /*1b20*/  ISETP.GE.AND P0, PT, R8, UR5, PT ;  /* 0x0000000508007c0c */ /* 0x000fda000bf06270 */
[----:B------:R-:W-:Y:S05]  /*1b30*/  @!P0 BRA `(.L_x_77) ;  /* 0xfffffffc00908947 */ /* 0x000fea000383ffff */
.L_x_73:
[----:B01----:R-:W-:Y:S05]  /*1b40*/  BSYNC.RECONVERGENT B1 ;  /* 0x0000000000017941 */ /* 0x003fea0003800200 */
.L_x_70:
[----:B------:R-:W2:Y:S01]  /*1b50*/  S2R R7, SR_LANEID ;  /* 0x0000000000077919 */ /* 0x000ea20000000000 */
[----:B------:R-:W-:Y:S04]  /*1b60*/  SHFL.DOWN PT, R2, R20, 0x1, 0x1f ;  /* 0x08201f0014027f89 */ /* 0x000fe800000e0000 */
[----:B------:R-:W3:Y:S02]  /*1b70*/  SHFL.DOWN PT, R3, R21, 0x1, 0x1f ;  /* 0x08201f0015037f89 */ /* 0x000ee400000e0000 */
[----:B---3--:R-:W-:Y:S01]  /*1b80*/  DSETP.GEU.AND P0, PT, R20, R2, PT ;  /* 0x000000021400722a */ /* 0x008fe20003f0e000 */
[C---:B--2---:R-:W-:Y:S02]  /*1b90*/  ISETP.GT.AND P1, PT, R7.reuse, 0x1e, PT ;  /* 0x0000001e0700780c */ /* 0x044fe40003f24270 */
        /* <DEDUP_REMOVED lines=9> */
[----:B------:R-:W2:Y:S03]  /*1c30*/  SHFL.DOWN PT, R5, R3, 0x2, 0x1f ;  /* 0x08401f0003057f89 */ /* 0x000ea600000e0000 */
[----:B------:R-:W-:Y:S01]  /*1c40*/  @!P2 LOP3.LUT R6, R6, 0xf8, RZ, 0xc0, !PT ;  /* 0x000000f80606a812 */ /* 0x000fe200078ec0ff */
[----:B------:R-:W3:Y:S01]  /*1c50*/  @!P2 S2R R9, SR_CgaCtaId ;  /* 0x000000000009a919 */ /* 0x000ee20000008800 */
[----:B--2---:R-:W-:-:S06]  /*1c60*/  DSETP.GEU.AND P0, PT, R2, R4, PT ;  /* 0x000000040200722a */ /* 0x004fcc0003f0e000 */
[----:B------:R-:W-:Y:S02]  /*1c70*/  @!P1 FSEL R2, R4, R2, !P0 ;  /* 0x0000000204029208 */ /* 0x000fe40004000000 */
[----:B------:R-:W-:Y:S02]  /*1c80*/  @!P1 FSEL R3, R5, R3, !P0 ;  /* 0x0000000305039208 */ /* 0x000fe40004000000 */
[----:B------:R-:W-:Y:S01]  /*1c90*/  ISETP.GT.AND P1, PT, R7, 0x1b, PT ;  /* 0x0000001b0700780c */ /* 0x000fe20003f24270 */
[----:B------:R-:W-:Y:S01]  /*1ca0*/  SHFL.DOWN PT, R4, R2, 0x4, 0x1f ;  /* 0x08801f0002047f89 */ /* 0x000fe200000e0000 */
[----:B---3--:R-:W-:-:S03]  /*1cb0*/  @!P2 LEA R9, R9, R8, 0x18 ;  /* 0x000000080909a211 */ /* 0x008fc600078ec0ff */
[----:B------:R-:W2:Y:S02]  /*1cc0*/  SHFL.DOWN PT, R5, R3, 0x4, 0x1f ;  /* 0x08801f0003057f89 */ /* 0x000ea400000e0000 */
[----:B------:R-:W-:Y:S01]  /*1cd0*/  @!P2 IMAD.IADD R9, R6, 0x1, R9 ;  /* 0x000000010609a824 */ /* 0x000fe200078e0209 */
[----:B--2---:R-:W-:-:S06]  /*1ce0*/  DSETP.GEU.AND P0, PT, R2, R4, PT ;  /* 0x000000040200722a */ /* 0x004fcc0003f0e000 */
[----:B------:R-:W-:Y:S02]  /*1cf0*/  @!P1 FSEL R2, R4, R2, !P0 ;  /* 0x0000000204029208 */ /* 0x000fe40004000000 */
[----:B------:R-:W-:Y:S02]  /*1d00*/  @!P1 FSEL R3, R5, R3, !P0 ;  /* 0x0000000305039208 */ /* 0x000fe40004000000 */
[----:B------:R-:W-:Y:S01]  /*1d10*/  ISETP.GT.AND P1, PT, R7, 0x17, PT ;  /* 0x000000170700780c */ /* 0x000fe20003f24270 */
[----:B------:R-:W-:Y:S04]  /*1d20*/  SHFL.DOWN PT, R4, R2, 0x8, 0x1f ;  /* 0x09001f0002047f89 */ /* 0x000fe800000e0000 */
[----:B------:R-:W2:Y:S02]  /*1d30*/  SHFL.DOWN PT, R5, R3, 0x8, 0x1f ;  /* 0x09001f0003057f89 */ /* 0x000ea400000e0000 */
[----:B--2---:R-:W-:-:S06]  /*1d40*/  DSETP.GEU.AND P0, PT, R2, R4, PT ;  /* 0x000000040200722a */ /* 0x004fcc0003f0e000 */
[----:B------:R-:W-:Y:S02]  /*1d50*/  @!P1 FSEL R2, R4, R2, !P0 ;  /* 0x0000000204029208 */ /* 0x000fe40004000000 */
[----:B------:R-:W-:Y:S02]  /*1d60*/  @!P1 FSEL R3, R5, R3, !P0 ;  /* 0x0000000305039208 */ /* 0x000fe40004000000 */
[----:B------:R-:W-:Y:S01]  /*1d70*/  ISETP.GT.AND P1, PT, R7, 0xf, PT ;  /* 0x0000000f0700780c */ /* 0x000fe20003f24270 */
[----:B------:R-:W-:Y:S04]  /*1d80*/  SHFL.DOWN PT, R4, R2, 0x10, 0x1f ;  /* 0x0a001f0002047f89 */ /* 0x000fe800000e0000 */
[----:B------:R-:W2:Y:S02]  /*1d90*/  SHFL.DOWN PT, R5, R3, 0x10, 0x1f ;  /* 0x0a001f0003057f89 */ /* 0x000ea400000e0000 */
[----:B--2---:R-:W-:-:S06]  /*1da0*/  DSETP.GEU.AND P0, PT, R2, R4, PT ;  /* 0x000000040200722a */ /* 0x004fcc0003f0e000 */
        /* <DEDUP_REMOVED lines=8> */
[----:B------:R-:W3:Y:S01]  /*1e30*/  S2UR UR5, SR_CgaCtaId ;  /* 0x00000000000579c3 */ /* 0x000ee20000008800 */
[----:B------:R-:W-:Y:S02]  /*1e40*/  UMOV UR4, 0x400 ;  /* 0x0000040000047882 */ /* 0x000fe40000000000 */
[----:B---3--:R-:W-:-:S09]  /*1e50*/  ULEA UR4, UR5, UR4, 0x18 ;  /* 0x0000000405047291 */ /* 0x008fd2000f8ec0ff */
[----:B------:R-:W3:Y:S04]  /*1e60*/  LDS.128 R12, [UR4+0x10] ;  /* 0x00001004ff0c7984 */ /* 0x000ee80008000c00 */
[----:B--2---:R-:W2:Y:S04]  /*1e70*/  LDS.128 R4, [UR4+0x20] ;  /* 0x00002004ff047984 */ /* 0x004ea80008000c00 */
[----:B------:R-:W4:Y:S01]  /*1e80*/  LDS.128 R8, [UR4+0x30] ;  /* 0x00003004ff087984 */ /* 0x000f220008000c00 */
[----:B---3--:R-:W-:-:S06]  /*1e90*/  DSETP.GEU.AND P1, PT, R2, R12, PT ;  /* 0x0000000c0200722a */ /* 0x008fcc0003f2e000 */
[----:B------:R-:W-:Y:S02]  /*1ea0*/  FSEL R2, R12, R2, !P1 ;  /* 0x000000020c027208 */ /* 0x000fe40004800000 */
[----:B------:R-:W-:-:S06]  /*1eb0*/  FSEL R3, R13, R3, !P1 ;  /* 0x000000030d037208 */ /* 0x000fcc0004800000 */
[----:B------:R-:W-:-:S06]  /*1ec0*/  DSETP.GEU.AND P1, PT, R2, R14, PT ;  /* 0x0000000e0200722a */ /* 0x000fcc0003f2e000 */
[----:B------:R-:W-:Y:S02]  /*1ed0*/  FSEL R2, R14, R2, !P1 ;  /* 0x000000020e027208 */ /* 0x000fe40004800000 */
[----:B------:R-:W-:-:S06]  /*1ee0*/  FSEL R3, R15, R3, !P1 ;  /* 0x000000030f037208 */ /* 0x000fcc0004800000 */
[----:B--2---:R-:W-:-:S06]  /*1ef0*/  DSETP.GEU.AND P1, PT, R2, R4, PT ;  /* 0x000000040200722a */ /* 0x004fcc0003f2e000 */
[----:B------:R-:W-:Y:S02]  /*1f00*/  FSEL R4, R4, R2, !P1 ;  /* 0x0000000204047208 */ /* 0x000fe40004800000 */
[----:B------:R-:W-:Y:S02]  /*1f10*/  FSEL R5, R5, R3, !P1 ;  /* 0x0000000305057208 */ /* 0x000fe40004800000 */
[----:B------:R-:W2:Y:S04]  /*1f20*/  LDS.64 R2, [UR4+0x40] ;  /* 0x00004004ff027984 */ /* 0x000ea80008000a00 */
        /* <DEDUP_REMOVED lines=9> */
[----:B--2---:R-:W-:-:S06]  /*1fc0*/  DSETP.GEU.AND P1, PT, R4, R2, PT ;  /* 0x000000020400722a */ /* 0x004fcc0003f2e000 */
[----:B------:R-:W-:Y:S02]  /*1fd0*/  FSEL R2, R2, R4, !P1 ;  /* 0x0000000402027208 */ /* 0x000fe40004800000 */
[----:B------:R-:W-:Y:S01]  /*1fe0*/  FSEL R3, R3, R5, !P1 ;  /* 0x0000000503037208 */ /* 0x000fe20004800000 */
[----:B------:R-:W-:Y:S06]  /*1ff0*/  BRA `(.L_x_69) ;  /* 0x0000001c00f47947 */ /* 0x000fec0003800000 */
.L_x_58:
        /* <DEDUP_REMOVED lines=16> */
.L_x_80:
[----:B------:R-:W-:Y:S05]  /*2100*/  BSYNC.RECONVERGENT B1 ;  /* 0x0000000000017941 */ /* 0x000fea0003800200 */
.L_x_79:
        /* <DEDUP_REMOVED lines=18> */
.L_x_85:
        /* <DEDUP_REMOVED lines=10> */
.L_x_84:
[----:B------:R-:W-:Y:S05]  /*22d0*/  BSYNC.RECONVERGENT B2 ;  /* 0x0000000000027941 */ /* 0x000fea0003800200 */
.L_x_83:
[----:B------:R-:W-:Y:S05]  /*22e0*/  @!P2 BRA `(.L_x_82) ;  /* 0x000000000080a947 */ /* 0x000fea0003800000 */
[----:B------:R-:W0:Y:S01]  /*22f0*/  LDC.64 R4, c[0x0][0x380] ;  /* 0x0000e000ff047b82 */ /* 0x000e220000000a00 */
[----:B------:R-:W-:Y:S02]  /*2300*/  IMAD.U32 R7, RZ, RZ, UR16 ;  /* 0x00000010ff077e24 */ /* 0x000fe4000f8e00ff */
[----:B------:R-:W-:Y:S02]  /*2310*/  VIADD R6, R8, 0x200 ;  /* 0x0000020008067836 */ /* 0x000fe40000000000 */
[----:B------:R-:W-:-:S07]  /*2320*/  IMAD R7, R7, 0x800, R8 ;  /* 0x0000080007077824 */ /* 0x000fce00078e0208 */
.L_x_86:
        /* <DEDUP_REMOVED lines=28> */
.L_x_82:
[----:B------:R-:W-:Y:S05]  /*24f0*/  BSYNC.RECONVERGENT B1 ;  /* 0x0000000000017941 */ /* 0x000fea0003800200 */
.L_x_81:
        /* <DEDUP_REMOVED lines=45> */
[----:B------:R-:W-:-:S03]  /*27d0*/  FSEL R5, R5, R3, P1 ;  /* 0x0000000305057208 */ /* 0x000fc60000800000 */
[----:B0-----:R-:W-:Y:S02]  /*27e0*/  IMAD.MOV.U32 R2, RZ, RZ, R4 ;  /* 0x000000ffff027224 */ /* 0x001fe400078e0004 */
[----:B------:R-:W-:Y:S01]  /*27f0*/  IMAD.MOV.U32 R3, RZ, RZ, R5 ;  /* 0x000000ffff037224 */ /* 0x000fe200078e0005 */
[----:B------:R-:W-:Y:S06]  /*2800*/  BAR.SYNC.DEFER_BLOCKING 0x0 ;  /* 0x0000000000007b1d */ /* 0x000fec0000010000 */
[----:B------:R-:W-:Y:S05]  /*2810*/  @P0 BRA `(.L_x_69) ;  /* 0x0000001400ec0947 */ /* 0x000fea0003800000 */
[----:B------:R-:W0:Y:S01]  /*2820*/  S2UR UR5, SR_CgaCtaId ;  /* 0x00000000000579c3 */ /* 0x000e220000008800 */
[----:B------:R-:W-:Y:S02]  /*2830*/  UMOV UR4, 0x400 ;  /* 0x0000040000047882 */ /* 0x000fe40000000000 */
[----:B0-----:R-:W-:-:S09]  /*2840*/  ULEA UR4, UR5, UR4, 0x18 ;  /* 0x0000000405047291 */ /* 0x001fd2000f8ec0ff */
[----:B------:R-:W0:Y:S04]  /*2850*/  LDS.128 R12, [UR4+0x10] ;  /* 0x00001004ff0c7984 */ /* 0x000e280008000c00 */
[----:B------:R-:W1:Y:S04]  /*2860*/  LDS.128 R4, [UR4+0x20] ;  /* 0x00002004ff047984 */ /* 0x000e680008000c00 */
        /* <DEDUP_REMOVED lines=24> */
.L_x_87:
        /* <DEDUP_REMOVED lines=36> */
[----:B------:R-:W-:Y:S01]  /*2c30*/  VIADD R10, R10, 0x10 ;  /* 0x000000100a0a7836 */ /* 0x000fe20000000000 */
[----:B------:R-:W0:Y:S11]  /*2c40*/  SHFL.DOWN PT, R3, R7, 0x8, R5 ;  /* 0x0900000007037989 */ /* 0x000e3600000e0005 */
[----:B------:R-:W1:Y:S01]  /*2c50*/  @!P0 S2R R9, SR_CgaCtaId ;  /* 0x0000000000098919 */ /* 0x000e620000008800 */
[----:B------:R-:W-:Y:S01]  /*2c60*/  @!P0 MOV R8, 0x400 ;  /* 0x0000040000088802 */ /* 0x000fe20000000f00 */
[----:B0-----:R-:W-:Y:S01]  /*2c70*/  DSETP.GEU.AND P1, PT, R6, R2, PT ;  /* 0x000000020600722a */ /* 0x001fe20003f2e000 */
[----:B------:R-:W-:-:S05]  /*2c80*/  @!P0 SHF.R.U32.HI R6, RZ, 0x2, R0 ;  /* 0x00000002ff068819 */ /* 0x000fca0000011600 */
[----:B------:R-:W-:Y:S02]  /*2c90*/  @!P2 FSEL R4, R2, R4, !P1 ;  /* 0x000000040204a208 */ /* 0x000fe40004800000 */
[----:B------:R-:W-:Y:S02]  /*2ca0*/  @!P2 FSEL R7, R3, R7, !P1 ;  /* 0x000000070307a208 */ /* 0x000fe40004800000 */
[----:B------:R-:W-:Y:S01]  /*2cb0*/  ISETP.GT.AND P2, PT, R10, R5, PT ;  /* 0x000000050a00720c */ /* 0x000fe20003f44270 */
[----:B------:R-:W-:Y:S01]  /*2cc0*/  SHFL.DOWN PT, R2, R4, 0x10, R5 ;  /* 0x0a00000004027989 */ /* 0x000fe200000e0005 */
[----:B------:R-:W-:-:S03]  /*2cd0*/  @!P0 LOP3.LUT R6, R6, 0xf8, RZ, 0xc0, !PT ;  /* 0x000000f806068812 */ /* 0x000fc600078ec0ff */
[----:B------:R0:W2:Y:S01]  /*2ce0*/  SHFL.DOWN PT, R3, R7, 0x10, R5 ;  /* 0x0a00000007037989 */ /* 0x0000a200000e0005 */
        /* <DEDUP_REMOVED lines=11> */
[----:B0-----:R-:W-:Y:S05]  /*2da0*/  @P0 BRA `(.L_x_69) ;  /* 0x0000001000880947 */ /* 0x001fea0003800000 */
        /* <DEDUP_REMOVED lines=59> */
.L_x_78:
[----:B------:R-:W0:Y:S01]  /*3160*/  S2R R0, SR_TID.X ;  /* 0x0000000000007919 */ /* 0x000e220000002100 */
[----:B------:R-:W1:Y:S01]  /*3170*/  LDCU.64 UR8, c[0x0][0x380] ;  /* 0x00007000ff0877ac */ /* 0x000e620008000a00 */
[----:B------:R-:W-:Y:S02]  /*3180*/  IMAD.U32 R19, RZ, RZ, UR16 ;  /* 0x00000010ff137e24 */ /* 0x000fe4000f8e00ff */
[----:B-1----:R-:W-:Y:S02]  /*3190*/  IMAD.U32 R2, RZ, RZ, UR8 ;  /* 0x00000008ff027e24 */ /* 0x002fe4000f8e00ff */
[----:B------:R-:W-:Y:S02]  /*31a0*/  IMAD.U32 R3, RZ, RZ, UR9 ;  /* 0x00000009ff037e24 */ /* 0x000fe4000f8e00ff */
[----:B0-----:R-:W-:-:S04]  /*31b0*/  IMAD R19, R19, 0x800, R0 ;  /* 0x0000080013137824 */ /* 0x001fc800078e0200 */
[----:B------:R-:W-:-:S05]  /*31c0*/  IMAD.WIDE.U32 R18, R19, 0x8, R2 ;  /* 0x0000000813127825 */ /* 0x000fca00078e0002 */
        /* <DEDUP_REMOVED lines=8> */
[----:B------:R-:W-:Y:S01]  /*3250*/  UISETP.GE.U32.AND UP0, UPT, UR13, UR5, UPT ;  /* 0x000000050d00728c */ /* 0x000fe2000bf06070 */
        /* <DEDUP_REMOVED lines=21> */
[----:B------:R-:W-:Y:S06]  /*33b0*/  BRA.U !UP0, `(.L_x_88) ;  /* 0x0000000508dc7547 */ /* 0x000fec000b800000 */
[----:B------:R-:W-:Y:S02]  /*33c0*/  ULEA UR8, UR16, UR5, 0xb ;  /* 0x0000000510087291 */ /* 0x000fe4000f8e58ff */
[----:B------:R-:W-:Y:S02]  /*33d0*/  UIADD3 UR14, UPT, UPT, UR7, -0x800, URZ ;  /* 0xfffff800070e7890 */ /* 0x000fe4000fffe0ff */
[----:B------:R-:W-:Y:S02]  /*33e0*/  UIADD3 UR9, UPT, UPT, UR8, 0x100, URZ ;  /* 0x0000010008097890 */ /* 0x000fe4000fffe0ff */
[----:B------:R-:W-:Y:S02]  /*33f0*/  UISETP.GT.U32.AND UP0, UPT, UR8, UR14, UPT ;  /* 0x0000000e0800728c */ /* 0x000fe4000bf04070 */
[----:B------:R-:W-:Y:S01]  /*3400*/  VIADD R7, R0, UR8 ;  /* 0x0000000800077c36 */ /* 0x000fe20008000000 */
[----:B------:R-:W-:Y:S01]  /*3410*/  UMOV UR4, URZ ;  /* 0x000000ff00047c82 */ /* 0x000fe20008000000 */
[----:B------:R-:W-:-:S05]  /*3420*/  UMOV UR6, UR8 ;  /* 0x0000000800067c82 */ /* 0x000fca0008000000 */
[----:B------:R-:W-:Y:S05]  /*3430*/  BRA.U UP0, `(.L_x_89) ;  /* 0x0000000100b87547 */ /* 0x000fea000b800000 */
[----:B------:R-:W0:Y:S01]  /*3440*/  LDC.64 R2, c[0x0][0x380] ;  /* 0x0000e000ff027b82 */ /* 0x000e220000000a00 */
[----:B------:R-:W1:Y:S01]  /*3450*/  LDCU UR7, c[0x0][0x3a8] ;  /* 0x00007500ff0777ac */ /* 0x000e620008000800 */
[----:B------:R-:W-:Y:S01]  /*3460*/  NOP ;  /* 0x0000000000007918 */ /* 0x000fe20000000000 */
.L_x_90:
[----:B------:R-:W-:-:S04]  /*3470*/  VIADD R23, R0, UR6 ;  /* 0x0000000600177c36 */ /* 0x000fc80008000000 */
[----:B0-----:R-:W-:-:S05]  /*3480*/  IMAD.WIDE.U32 R22, R23, 0x8, R2 ;  /* 0x0000000817167825 */ /* 0x001fca00078e0002 */
[----:B------:R-:W2:Y:S04]  /*3490*/  LDG.E.64.CONSTANT R24, desc[UR10][R22.64] ;  /* 0x0000000a16187981 */ /* 0x000ea8000c1e9b00 */
[----:B------:R-:W3:Y:S04]  /*34a0*/  LDG.E.64.CONSTANT R18, desc[UR10][R22.64+0x800] ;  /* 0x0008000a16127981 */ /* 0x000ee8000c1e9b00 */
[----:B------:R-:W4:Y:S04]  /*34b0*/  LDG.E.64.CONSTANT R16, desc[UR10][R22.64+0x1000] ;  /* 0x0010000a16107981 */ /* 0x000f28000c1e9b00 */
[----:B------:R-:W5:Y:S04]  /*34c0*/  LDG.E.64.CONSTANT R14, desc[UR10][R22.64+0x1800] ;  /* 0x0018000a160e7981 */ /* 0x000f68000c1e9b00 */
[----:B------:R-:W5:Y:S04]  /*34d0*/  LDG.E.64.CONSTANT R12, desc[UR10][R22.64+0x2000] ;  /* 0x0020000a160c7981 */ /* 0x000f68000c1e9b00 */
[----:B------:R-:W5:Y:S04]  /*34e0*/  LDG.E.64.CONSTANT R10, desc[UR10][R22.64+0x2800] ;  /* 0x0028000a160a7981 */ /* 0x000f68000c1e9b00 */
[----:B------:R-:W5:Y:S04]  /*34f0*/  LDG.E.64.CONSTANT R8, desc[UR10][R22.64+0x3000] ;  /* 0x0030000a16087981 */ /* 0x000f68000c1e9b00 */
[----:B------:R-:W5:Y:S01]  /*3500*/  LDG.E.64.CONSTANT R20, desc[UR10][R22.64+0x3800] ;  /* 0x0038000a16147981 */ /* 0x000f62000c1e9b00 */
[----:B-1----:R-:W-:-:S04]  /*3510*/  UIADD3 UR12, UPT, UPT, -UR6, UR7, URZ ;  /* 0x00000007060c7290 */ /* 0x002fc8000fffe1ff */
        /* <DEDUP_REMOVED lines=32> */
.L_x_89:
[----:B------:R-:W-:-:S09]  /*3720*/  UISETP.GE.U32.AND UP0, UPT, UR6, UR7, UPT ;  /* 0x000000070600728c */ /* 0x000fd2000bf06070 */
[----:B------:R-:W-:Y:S05]  /*3730*/  BRA.U UP0, `(.L_x_88) ;  /* 0x0000000100fc7547 */ /* 0x000fea000b800000 */
[----:B------:R-:W-:Y:S01]  /*3740*/  UIADD3 UR5, UPT, UPT, -UR6, UR7, URZ ;  /* 0x0000000706057290 */ /* 0x000fe2000fffe1ff */
[----:B------:R-:W-:Y:S05]  /*3750*/  BSSY.RECONVERGENT B1, `(.L_x_88) ;  /* 0x000003d000017945 */ /* 0x000fea0003800200 */
[----:B------:R-:W-:-:S13]  /*3760*/  ISETP.GE.AND P0, PT, R0, UR5, PT ;  /* 0x0000000500007c0c */ /* 0x000fda000bf06270 */
[----:B------:R-:W-:Y:S05]  /*3770*/  @P0 BRA `(.L_x_91) ;  /* 0x0000000000e80947 */ /* 0x000fea0003800000 */
[----:B------:R-:W0:Y:S01]  /*3780*/  LDC R10, c[0x0][0x3ac] ;  /* 0x0000eb00ff0a7b82 */ /* 0x000e220000000800 */
[----:B------:R-:W-:Y:S01]  /*3790*/  LOP3.LUT R6, RZ, R0, RZ, 0x33, !PT ;  /* 0x00000000ff067212 */ /* 0x000fe200078e33ff */
[----:B------:R-:W-:Y:S04]  /*37a0*/  BSSY.RECONVERGENT B2, `(.L_x_92) ;  /* 0x0000018000027945 */ /* 0x000fe80003800200 */
[----:B------:R-:W-:-:S04]  /*37b0*/  VIADD R8, R6, UR7 ;  /* 0x0000000706087c36 */ /* 0x000fc80008000000 */
[----:B------:R-:W-:Y:S02]  /*37c0*/  VIADD R9, R8, -UR8 ;  /* 0x8000000808097c36 */ /* 0x000fe40008000000 */
[----:B0-----:R-:W-:Y:S01]  /*37d0*/  IMAD R6, R10, UR4, RZ ;  /* 0x000000040a067c24 */ /* 0x001fe2000f8e02ff */
[C---:B------:R-:W-:Y:S02]  /*37e0*/  LOP3.LUT R10, R8.reuse, 0x300, RZ, 0xc0, !PT ;  /* 0x00000300080a7812 */ /* 0x040fe400078ec0ff */
[----:B------:R-:W-:Y:S01]  /*37f0*/  LEA.HI R8, R8, 0x1, RZ, 0x18 ;  /* 0x0000000108087811 */ /* 0x000fe200078fc0ff */
[----:B------:R-:W-:Y:S01]  /*3800*/  IMAD R6, R6, -0x800, R9 ;  /* 0xfffff80006067824 */ /* 0x000fe200078e0209 */
[----:B------:R-:W-:Y:S01]  /*3810*/  ISETP.NE.AND P0, PT, R10, 0x300, PT ;  /* 0x000003000a00780c */ /* 0x000fe20003f05270 */
[----:B------:R-:W-:-:S03]  /*3820*/  IMAD.MOV.U32 R10, RZ, RZ, R0 ;  /* 0x000000ffff0a7224 */ /* 0x000fc600078e0000 */
[----:B------:R-:W-:-:S09]  /*3830*/  ISETP.GE.U32.AND P2, PT, R6, 0x300, PT ;  /* 0x000003000600780c */ /* 0x000fd20003f46070 */
[----:B------:R-:W-:Y:S05]  /*3840*/  @!P0 BRA `(.L_x_93) ;  /* 0x0000000000348947 */ /* 0x000fea0003800000 */
[----:B------:R-:W-:Y:S01]  /*3850*/  LOP3.LUT R8, R8, 0x3, RZ, 0xc0, !PT ;  /* 0x0000000308087812 */ /* 0x000fe200078ec0ff */
[----:B------:R-:W-:-:S04]  /*3860*/  IMAD.MOV.U32 R10, RZ, RZ, R0 ;  /* 0x000000ffff0a7224 */ /* 0x000fc800078e0000 */
[----:B------:R-:W-:-:S07]  /*3870*/  IMAD.MOV R6, RZ, RZ, -R8 ;  /* 0x000000ffff067224 */ /* 0x000fce00078e0a08 */
.L_x_94:
        /* <DEDUP_REMOVED lines=10> */
.L_x_93:
[----:B------:R-:W-:Y:S05]  /*3920*/  BSYNC.RECONVERGENT B2 ;  /* 0x0000000000027941 */ /* 0x000fea0003800200 */
.L_x_92:
[----:B------:R-:W-:Y:S05]  /*3930*/  @!P2 BRA `(.L_x_91) ;  /* 0x000000000078a947 */ /* 0x000fea0003800000 */
[C---:B------:R-:W-:Y:S02]  /*3940*/  VIADD R6, R10.reuse, 0x200 ;  /* 0x000002000a067836 */ /* 0x040fe40000000000 */
[----:B------:R-:W-:-:S07]  /*3950*/  VIADD R7, R10, UR9 ;  /* 0x000000090a077c36 */ /* 0x000fce0008000000 */
.L_x_95:
[----:B------:R-:W-:-:S04]  /*3960*/  VIADD R9, R7, 0xffffff00 ;  /* 0xffffff0007097836 */ /* 0x000fc80000000000 */
[----:B------:R-:W-:-:S06]  /*3970*/  IMAD.WIDE.U32 R8, R9, 0x8, R2 ;  /* 0x0000000809087825 */ /* 0x000fcc00078e0002 */
        /* <DEDUP_REMOVED lines=11> */
[----:B------:R-:W-:Y:S01]  /*3a30*/  FSEL R4, R8, R4, !P0 ;  /* 0x0000000408047208 */ /* 0x000fe20004000000 */
[C---:B------:R-:W-:Y:S01]  /*3a40*/  VIADD R8, R6.reuse, 0x200 ;  /* 0x0000020006087836 */ /* 0x040fe20000000000 */
[----:B------:R-:W-:Y:S01]  /*3a50*/  FSEL R5, R9, R5, !P0 ;  /* 0x0000000509057208 */ /* 0x000fe20004000000 */
[----:B------:R-:W-:-:S05]  /*3a60*/  VIADD R6, R6, 0x400 ;  /* 0x0000040006067836 */ /* 0x000fca0000000000 */
        /* <DEDUP_REMOVED lines=11> */
.L_x_91:
[----:B------:R-:W-:Y:S05]  /*3b20*/  BSYNC.RECONVERGENT B1 ;  /* 0x0000000000017941 */ /* 0x000fea0003800200 */
.L_x_88:
        /* <DEDUP_REMOVED lines=49> */
[----:B------:R-:W1:Y:S04]  /*3e40*/  LDS.128 R12, [UR4+0x10] ;  /* 0x00001004ff0c7984 */ /* 0x000e680008000c00 */
[----:B0-----:R-:W0:Y:S04]  /*3e50*/  LDS.128 R4, [UR4+0x20] ;  /* 0x00002004ff047984 */ /* 0x001e280008000c00 */
[----:B------:R-:W2:Y:S01]  /*3e60*/  LDS.128 R8, [UR4+0x30] ;  /* 0x00003004ff087984 */ /* 0x000ea20008000c00 */
[----:B-1----:R-:W-:-:S06]  /*3e70*/  DSETP.GEU.AND P1, PT, R2, R12, PT ;  /* 0x0000000c0200722a */ /* 0x002fcc0003f2e000 */
[----:B------:R-:W-:Y:S02]  /*3e80*/  FSEL R2, R12, R2, !P1 ;  /* 0x000000020c027208 */ /* 0x000fe40004800000 */
[----:B------:R-:W-:-:S06]  /*3e90*/  FSEL R3, R13, R3, !P1 ;  /* 0x000000030d037208 */ /* 0x000fcc0004800000 */
[----:B------:R-:W-:-:S06]  /*3ea0*/  DSETP.GEU.AND P1, PT, R2, R14, PT ;  /* 0x0000000e0200722a */ /* 0x000fcc0003f2e000 */
[----:B------:R-:W-:Y:S02]  /*3eb0*/  FSEL R2, R14, R2, !P1 ;  /* 0x000000020e027208 */ /* 0x000fe40004800000 */
[----:B------:R-:W-:-:S06]  /*3ec0*/  FSEL R3, R15, R3, !P1 ;  /* 0x000000030f037208 */ /* 0x000fcc0004800000 */
[----:B0-----:R-:W-:-:S06]  /*3ed0*/  DSETP.GEU.AND P1, PT, R2, R4, PT ;  /* 0x000000040200722a */ /* 0x001fcc0003f2e000 */
        /* <DEDUP_REMOVED lines=14> */
[----:B------:R-:W-:-:S07]  /*3fc0*/  FSEL R3, R3, R5, !P1 ;  /* 0x0000000503037208 */ /* 0x000fce0004800000 */
.L_x_69:
[----:B01----:R-:W-:Y:S05]  /*3fd0*/  BSYNC.RECONVERGENT B0 ;  /* 0x0000000000007941 */ /* 0x003fea0003800200 */
.L_x_57:
[----:B------:R-:W-:Y:S05]  /*3fe0*/  @P0 EXIT ;  /* 0x000000000000094d */ /* 0x000fea0003800000 */
[----:B------:R-:W0:Y:S02]  /*3ff0*/  LDCU.64 UR4, c[0x0][0x388] ;  /* 0x00007100ff0477ac */ /* 0x000e240008000a00 */
[----:B0-----:R-:W-:-:S06]  /*4000*/  UIMAD.WIDE.U32 UR4, UR16, 0x8, UR4 ;  /* 0x00000008100478a5 */ /* 0x001fcc000f8e0004 */
[----:B--2---:R-:W-:Y:S02]  /*4010*/  IMAD.U32 R4, RZ, RZ, UR4 ;  /* 0x00000004ff047e24 */ /* 0x004fe4000f8e00ff */
[----:B------:R-:W-:-:S05]  /*4020*/  IMAD.U32 R5, RZ, RZ, UR5 ;  /* 0x00000005ff057e24 */ /* 0x000fca000f8e00ff */
[----:B------:R-:W-:Y:S01]  /*4030*/  STG.E.64 desc[UR10][R4.64], R2 ;  /* 0x0000000204007986 */ /* 0x000fe2000c101b0a */
[----:B------:R-:W-:Y:S05]  /*4040*/  EXIT ;  /* 0x000000000000794d */ /* 0x000fea0003800000 */
.L_x_96:
        /* <DEDUP_REMOVED lines=11> */
.L_x_150:


//--------------------- .text._ZN3cub18CUB_300001_SM_10006detail6reduce28DeviceReduceSingleTileKernelINS2_10policy_hubIdjN4cuda3__47maximumIvEEE10Policy1000EPdSB_jS8_ddNS5_3std3__410__identityEEEvT0_T1_T2_T3_T4_T6_ --------------------------
	.section	.text._ZN3cub18CUB_300001_SM_10006detail6reduce28DeviceReduceSingleTileKernelINS2_10policy_hubIdjN4cuda3__47maximumIvEEE10Policy1000EPdSB_jS8_ddNS5_3std3__410__identityEEEvT0_T1_T2_T3_T4_T6_,"ax",@progbits
	.align	128
        .global         _ZN3cub18CUB_300001_SM_10006detail6reduce28DeviceReduceSingleTileKernelINS2_10policy_hubIdjN4cuda3__47maximumIvEEE10Policy1000EPdSB_jS8_ddNS5_3std3__410__identityEEEvT0_T1_T2_T3_T4_T6_
        .type           _ZN3cub18CUB_300001_SM_10006detail6reduce28DeviceReduceSingleTileKernelINS2_10policy_hubIdjN4cuda3__47maximumIvEEE10Policy1000EPdSB_jS8_ddNS5_3std3__410__identityEEEvT0_T1_T2_T3_T4_T6_,@function
        .size           _ZN3cub18CUB_300001_SM_10006detail6reduce28DeviceReduceSingleTileKernelINS2_10policy_hubIdjN4cuda3__47maximumIvEEE10Policy1000EPdSB_jS8_ddNS5_3std3__410__identityEEEvT0_T1_T2_T3_T4_T6_,(.L_x_151 - _ZN3cub18CUB_300001_SM_10006detail6reduce28DeviceReduceSingleTileKernelINS2_10policy_hubIdjN4cuda3__47maximumIvEEE10Policy1000EPdSB_jS8_ddNS5_3std3__410__identityEEEvT0_T1_T2_T3_T4_T6_)
        .other          _ZN3cub18CUB_300001_SM_10006detail6reduce28DeviceReduceSingleTileKernelINS2_10policy_hubIdjN4cuda3__47maximumIvEEE10Policy1000EPdSB_jS8_ddNS5_3std3__410__identityEEEvT0_T1_T2_T3_T4_T6_,@"STO_CUDA_ENTRY STV_DEFAULT"
_ZN3cub18CUB_300001_SM_10006detail6reduce28DeviceReduceSingleTileKernelINS2_10policy_hubIdjN4cuda3__47maximumIvEEE10Policy1000EPdSB_jS8_ddNS5_3std3__410__identityEEEvT0_T1_T2_T3_T4_T6_:
.text._ZN3cub18CUB_300001_SM_10006detail6reduce28DeviceReduceSingleTileKernelINS2_10policy_hubIdjN4cuda3__47maximumIvEEE10Policy1000EPdSB_jS8_ddNS5_3std3__410__identityEEEvT0_T1_T2_T3_T4_T6_:
        /* <DEDUP_REMOVED lines=13> */
.L_x_97:
[----:B------:R-:W0:Y:S01]  /*00d0*/  LDCU UR4, c[0x0][0x380] ;  /* 0x00007000ff0477ac */ /* 0x000e220008000800 */
[----:B------:R-:W-:Y:S01]  /*00e0*/  BSSY.RECONVERGENT B0, `(.L_x_98) ;  /* 0x00004ae000007945 */ /* 0x000fe20003800200 */
[----:B0-----:R-:W-:-:S09]  /*00f0*/  ULOP3.LUT UP0, URZ, UR4, 0x1f, URZ, 0xc0, !UPT ;  /* 0x0000001f04ff7892 */ /* 0x001fd2000f80c0ff */
[----:B------:R-:W-:Y:S05]  /*0100*/  BRA.U UP0, `(.L_x_99) ;  /* 0x0000002500447547 */ /* 0x000fea000b800000 */
[----:B------:R-:W-:-:S13]  /*0110*/  ISETP.GT.U32.AND P0, PT, R0, 0x7ff, PT ;  /* 0x000007ff0000780c */ /* 0x000fda0003f04070 */
[----:B------:R-:W-:Y:S05]  /*0120*/  @P0 BRA `(.L_x_100) ;  /* 0x0000001400f80947 */ /* 0x000fea0003800000 */
[----:B------:R-:W0:Y:S01]  /*0130*/  S2R R3, SR_TID.X ;  /* 0x0000000000037919 */ /* 0x000e220000002100 */
[----:B------:R-:W-:Y:S01]  /*0140*/  BSSY.RECONVERGENT B1, `(.L_x_101) ;  /* 0x0000009000017945 */ /* 0x000fe20003800200 */
[----:B------:R-:W-:Y:S02]  /*0150*/  CS2R R4, SRZ ;  /* 0x0000000000047805 */ /* 0x000fe4000001ff00 */
[----:B0-----:R-:W-:Y:S01]  /*0160*/  ISETP.GE.U32.AND P0, PT, R3, R0, PT ;  /* 0x000000000300720c */ /* 0x001fe20003f06070 */
[----:B------:R-:W-:-:S12]  /*0170*/  IMAD.MOV.U32 R9, RZ, RZ, R3 ;  /* 0x000000ffff097224 */ /* 0x000fd800078e0003 */
[----:B------:R-:W-:Y:S05]  /*0180*/  @P0 BRA `(.L_x_102) ;  /* 0x0000000000100947 */ /* 0x000fea0003800000 */
[----:B------:R-:W0:Y:S02]  /*0190*/  LDC.64 R4, c[0x0][0x380] ;  /* 0x0000e000ff047b82 */ /* 0x000e240000000a00 */
[----:B0-----:R-:W-:-:S06]  /*01a0*/  IMAD.WIDE.U32 R4, R3, 0x8, R4 ;  /* 0x0000000803047825 */ /* 0x001fcc00078e0004 */
[----:B------:R-:W5:Y:S01]  /*01b0*/  LDG.E.64.CONSTANT R4, desc[UR6][R4.64] ;  /* 0x0000000604047981 */ /* 0x000f62000c1e9b00 */
[----:B------:R-:W-:-:S07]  /*01c0*/  VIADD R9, R3, 0x100 ;  /* 0x0000010003097836 */ /* 0x000fce0000000000 */
.L_x_102:
[----:B------:R-:W-:Y:S05]  /*01d0*/  BSYNC.RECONVERGENT B1 ;  /* 0x0000000000017941 */ /* 0x000fea0003800200 */
.L_x_101:
[----:B------:R-:W-:Y:S01]  /*01e0*/  ISETP.GE.U32.AND P0, PT, R9, R0, PT ;  /* 0x000000000900720c */ /* 0x000fe20003f06070 */
        /* <DEDUP_REMOVED lines=16> */
.L_x_107:
        /* <DEDUP_REMOVED lines=12> */
.L_x_106:
[----:B------:R-:W-:Y:S05]  /*03b0*/  BSYNC.RECONVERGENT B2 ;  /* 0x0000000000027941 */ /* 0x000fea0003800200 */
.L_x_105:
[----:B------:R-:W-:Y:S05]  /*03c0*/  @!P0 BRA `(.L_x_104) ;  /* 0x0000000800288947 */ /* 0x000fea0003800000 */
[----:B------:R-:W0:Y:S01]  /*03d0*/  LDC.64 R6, c[0x0][0x380] ;  /* 0x0000e000ff067b82 */ /* 0x000e220000000a00 */
[----:B------:R-:W-:Y:S01]  /*03e0*/  IMAD.IADD R2, R0, 0x1, -R9 ;  /* 0x0000000100027824 */ /* 0x000fe200078e0a09 */
[----:B------:R-:W-:Y:S01]  /*03f0*/  BSSY.RECONVERGENT B2, `(.L_x_108) ;  /* 0x000004c000027945 */ /* 0x000fe20003800200 */
[----:B------:R-:W-:-:S03]  /*0400*/  PLOP3.LUT P0, PT, PT, PT, PT, 0x80, 0x8 ;  /* 0x000000000008781c */ /* 0x000fc60003f0f070 */
[----:B------:R-:W-:Y:S01]  /*0410*/  ISETP.GT.AND P1, PT, R2, 0xc00, PT ;  /* 0x00000c000200780c */ /* 0x000fe20003f24270 */
[----:B0-----:R-:W-:-:S12]  /*0420*/  IMAD.WIDE.U32 R6, R9, 0x8, R6 ;  /* 0x0000000809067825 */ /* 0x001fd800078e0006 */
[----:B------:R-:W-:Y:S05]  /*0430*/  @!P1 BRA `(.L_x_109) ;  /* 0x00000004001c9947 */ /* 0x000fea0003800000 */
[----:B------:R-:W-:Y:S01]  /*0440*/  PLOP3.LUT P0, PT, PT, PT, PT, 0x8, 0x80 ;  /* 0x000000000080781c */ /* 0x000fe20003f0e170 */
[----:B------:R-:W-:-:S12]  /*0450*/  VIADD R2, R0, 0xfffff400 ;  /* 0xfffff40000027836 */ /* 0x000fd80000000000 */
.L_x_110:
[----:B------:R-:W2:Y:S04]  /*0460*/  LDG.E.64.CONSTANT R40, desc[UR6][R6.64] ;  /* 0x0000000606287981 */ /* 0x000ea8000c1e9b00 */
[----:B------:R-:W3:Y:S04]  /*0470*/  LDG.E.64.CONSTANT R38, desc[UR6][R6.64+0x800] ;  /* 0x0008000606267981 */ /* 0x000ee8000c1e9b00 */
[----:B------:R-:W4:Y:S04]  /*0480*/  LDG.E.64.CONSTANT R36, desc[UR6][R6.64+0x1000] ;  /* 0x0010000606247981 */ /* 0x000f28000c1e9b00 */
        /* <DEDUP_REMOVED lines=12> */
[----:B------:R0:W4:Y:S01]  /*0550*/  LDG.E.64.CONSTANT R10, desc[UR6][R6.64+0x7800] ;  /* 0x00780006060a7981 */ /* 0x000122000c1e9b00 */
[----:B------:R-:W-:-:S05]  /*0560*/  VIADD R9, R9, 0x1000 ;  /* 0x0000100009097836 */ /* 0x000fca0000000000 */
[----:B------:R-:W-:Y:S02]  /*0570*/  ISETP.GE.AND P2, PT, R9, R2, PT ;  /* 0x000000020900720c */ /* 0x000fe40003f46270 */
[----:B0-----:R-:W-:-:S05]  /*0580*/  IADD3 R6, P3, PT, R6, 0x8000, RZ ;  /* 0x0000800006067810 */ /* 0x001fca0007f7e0ff */
[----:B------:R-:W-:Y:S01]  /*0590*/  IMAD.X R7, RZ, RZ, R7, P3 ;  /* 0x000000ffff077224 */ /* 0x000fe200018e0607 */
        /* <DEDUP_REMOVED lines=49> */
.L_x_109:
[----:B------:R-:W-:Y:S05]  /*08b0*/  BSYNC.RECONVERGENT B2 ;  /* 0x0000000000027941 */ /* 0x000fea0003800200 */
.L_x_108:
[----:B------:R-:W-:Y:S01]  /*08c0*/  IMAD.IADD R2, R0, 0x1, -R9 ;  /* 0x0000000100027824 */ /* 0x000fe200078e0a09 */
[----:B------:R-:W-:Y:S04]  /*08d0*/  BSSY.RECONVERGENT B2, `(.L_x_111) ;  /* 0x0000027000027945 */ /* 0x000fe80003800200 */
[----:B------:R-:W-:-:S13]  /*08e0*/  ISETP.GT.AND P1, PT, R2, 0x400, PT ;  /* 0x000004000200780c */ /* 0x000fda0003f24270 */
[----:B------:R-:W-:Y:S05]  /*08f0*/  @!P1 BRA `(.L_x_112) ;  /* 0x0000000000909947 */ /* 0x000fea0003800000 */
[----:B------:R-:W2:Y:S04]  /*0900*/  LDG.E.64.CONSTANT R12, desc[UR6][R6.64] ;  /* 0x00000006060c7981 */ /* 0x000ea8000c1e9b00 */
[----:B------:R-:W3:Y:S04]  /*0910*/  LDG.E.64.CONSTANT R14, desc[UR6][R6.64+0x800] ;  /* 0x00080006060e7981 */ /* 0x000ee8000c1e9b00 */
[----:B------:R-:W4:Y:S04]  /*0920*/  LDG.E.64.CONSTANT R16, desc[UR6][R6.64+0x1000] ;  /* 0x0010000606107981 */ /* 0x000f28000c1e9b00 */
[----:B------:R-:W4:Y:S04]  /*0930*/  LDG.E.64.CONSTANT R18, desc[UR6][R6.64+0x1800] ;  /* 0x0018000606127981 */ /* 0x000f28000c1e9b00 */
[----:B------:R-:W4:Y:S04]  /*0940*/  LDG.E.64.CONSTANT R20, desc[UR6][R6.64+0x2000] ;  /* 0x0020000606147981 */ /* 0x000f28000c1e9b00 */
[----:B------:R-:W4:Y:S04]  /*0950*/  LDG.E.64.CONSTANT R22, desc[UR6][R6.64+0x2800] ;  /* 0x0028000606167981 */ /* 0x000f28000c1e9b00 */
[----:B------:R-:W4:Y:S04]  /*0960*/  LDG.E.64.CONSTANT R24, desc[UR6][R6.64+0x3000] ;  /* 0x0030000606187981 */ /* 0x000f28000c1e9b00 */
[----:B------:R0:W4:Y:S01]  /*0970*/  LDG.E.64.CONSTANT R10, desc[UR6][R6.64+0x3800] ;  /* 0x00380006060a7981 */ /* 0x000122000c1e9b00 */
[----:B------:R-:W-:Y:S01]  /*0980*/  VIADD R9, R9, 0x800 ;  /* 0x0000080009097836 */ /* 0x000fe20000000000 */
        /* <DEDUP_REMOVED lines=27> */
.L_x_112:
[----:B------:R-:W-:Y:S05]  /*0b40*/  BSYNC.RECONVERGENT B2 ;  /* 0x0000000000027941 */ /* 0x000fea0003800200 */
.L_x_111:
[----:B------:R-:W-:-:S13]  /*0b50*/  ISETP.LT.OR P0, PT, R9, R0, P0 ;  /* 0x000000000900720c */ /* 0x000fda0000701670 */
[----:B------:R-:W-:Y:S05]  /*0b60*/  @!P0 BRA `(.L_x_104) ;  /* 0x0000000000408947 */ /* 0x000fea0003800000 */
        /* <DEDUP_REMOVED lines=16> */
.L_x_104:
[----:B------:R-:W-:Y:S05]  /*0c70*/  BSYNC.RECONVERGENT B1 ;  /* 0x0000000000017941 */ /* 0x000fea0003800200 */
.L_x_103:
[----:B------:R-:W-:-:S13]  /*0c80*/  ISETP.GE.U32.AND P0, PT, R0, 0x100, PT ;  /* 0x000001000000780c */ /* 0x000fda0003f06070 */
        /* <DEDUP_REMOVED lines=58> */
[----:B-1----:R-:W0:Y:S04]  /*1030*/  LDS.128 R8, [UR4+0x10] ;  /* 0x00001004ff087984 */ /* 0x002e280008000c00 */
        /* <DEDUP_REMOVED lines=25> */
.L_x_113:
[----:B------:R-:W-:Y:S01]  /*11d0*/  LOP3.LUT R2, R3, 0x3e0, RZ, 0xc0, !PT ;  /* 0x000003e003027812 */ /* 0x000fe200078ec0ff */
[----:B------:R-:W0:Y:S03]  /*11e0*/  S2R R10, SR_LANEID ;  /* 0x00000000000a7919 */ /* 0x000e260000000000 */
[----:B------:R-:W-:Y:S01]  /*11f0*/  LOP3.LUT R9, RZ, R2, RZ, 0x33, !PT ;  /* 0x00000002ff097212 */ /* 0x000fe200078e33ff */
[----:B------:R-:W-:-:S04]  /*1200*/  VIADD R7, R2, 0x20 ;  /* 0x0000002002077836 */ /* 0x000fc80000000000 */
[----:B------:R-:W-:Y:S01]  /*1210*/  IMAD.IADD R9, R9, 0x1, R0 ;  /* 0x0000000109097824 */ /* 0x000fe200078e0200 */
[----:B------:R-:W-:-:S04]  /*1220*/  ISETP.GT.U32.AND P0, PT, R7, R0, PT ;  /* 0x000000000700720c */ /* 0x000fc80003f04070 */
        /* <DEDUP_REMOVED lines=60> */
[----:B------:R-:W-:Y:S01]  /*15f0*/  ISETP.GT.U32.AND P2, PT, R0, 0x20, PT ;  /* 0x000000200000780c */ /* 0x000fe20003f44070 */
        /* <DEDUP_REMOVED lines=8> */
[C---:B------:R-:W-:Y:S01]  /*1680*/  ISETP.GT.U32.AND P1, PT, R0.reuse, 0x40, PT ;  /* 0x000000400000780c */ /* 0x040fe20003f24070 */
[----:B------:R-:W-:Y:S01]  /*1690*/  IMAD.MOV.U32 R2, RZ, RZ, R13 ;  /* 0x000000ffff027224 */ /* 0x000fe200078e000d */
[----:B------:R-:W-:Y:S01]  /*16a0*/  ISETP.GT.U32.AND P2, PT, R0, 0x60, PT ;  /* 0x000000600000780c */ /* 0x000fe20003f44070 */
[----:B------:R-:W-:Y:S01]  /*16b0*/  IMAD.MOV.U32 R3, RZ, RZ, R12 ;  /* 0x000000ffff037224 */ /* 0x000fe200078e000c */
[----:B------:R-:W0:Y:S05]  /*16c0*/  LDS.128 R4, [UR4+0x30] ;  /* 0x00003004ff047984 */ /* 0x000e2a0008000c00 */
[----:B------:R-:W-:-:S06]  /*16d0*/  DSETP.GEU.AND P3, PT, R2, R14, PT ;  /* 0x0000000e0200722a */ /* 0x000fcc0003f6e000 */
[----:B------:R-:W-:Y:S02]  /*16e0*/  @P1 FSEL R13, R14, R13, !P3 ;  /* 0x0000000d0e0d1208 */ /* 0x000fe40005800000 */
[----:B------:R-:W-:Y:S02]  /*16f0*/  @P1 FSEL R12, R15, R12, !P3 ;  /* 0x0000000c0f0c1208 */ /* 0x000fe40005800000 */
[----:B------:R-:W-:Y:S01]  /*1700*/  ISETP.GT.U32.AND P1, PT, R0, 0x80, PT ;  /* 0x000000800000780c */ /* 0x000fe20003f24070 */
[----:B------:R-:W-:Y:S02]  /*1710*/  IMAD.MOV.U32 R2, RZ, RZ, R13 ;  /* 0x000000ffff027224 */ /* 0x000fe400078e000d */
[----:B------:R-:W-:-:S06]  /*1720*/  IMAD.MOV.U32 R3, RZ, RZ, R12 ;  /* 0x000000ffff037224 */ /* 0x000fcc00078e000c */
[----:B-1----:R-:W-:Y:S01]  /*1730*/  DSETP.GEU.AND P3, PT, R2, R8, PT ;  /* 0x000000080200722a */ /* 0x002fe20003f6e000 */
[----:B------:R-:W1:Y:S05]  /*1740*/  LDS.64 R2, [UR4+0x40] ;  /* 0x00004004ff027984 */ /* 0x000e6a0008000a00 */
[----:B------:R-:W-:Y:S02]  /*1750*/  @P2 FSEL R13, R8, R13, !P3 ;  /* 0x0000000d080d2208 */ /* 0x000fe40005800000 */
[----:B------:R-:W-:Y:S02]  /*1760*/  @P2 FSEL R12, R9, R12, !P3 ;  /* 0x0000000c090c2208 */ /* 0x000fe40005800000 */
[----:B------:R-:W-:Y:S01]  /*1770*/  ISETP.GT.U32.AND P2, PT, R0, 0xa0, PT ;  /* 0x000000a00000780c */ /* 0x000fe20003f44070 */
[----:B------:R-:W-:-:S02]  /*1780*/  IMAD.MOV.U32 R8, RZ, RZ, R13 ;  /* 0x000000ffff087224 */ /* 0x000fc400078e000d */
[----:B------:R-:W-:-:S06]  /*1790*/  IMAD.MOV.U32 R9, RZ, RZ, R12 ;  /* 0x000000ffff097224 */ /* 0x000fcc00078e000c */
[----:B------:R-:W-:-:S06]  /*17a0*/  DSETP.GEU.AND P3, PT, R8, R10, PT ;  /* 0x0000000a0800722a */ /* 0x000fcc0003f6e000 */
[----:B------:R-:W-:Y:S02]  /*17b0*/  @P1 FSEL R13, R10, R13, !P3 ;  /* 0x0000000d0a0d1208 */ /* 0x000fe40005800000 */
[----:B------:R-:W-:Y:S02]  /*17c0*/  @P1 FSEL R12, R11, R12, !P3 ;  /* 0x0000000c0b0c1208 */ /* 0x000fe40005800000 */
[----:B------:R-:W-:Y:S01]  /*17d0*/  ISETP.GT.U32.AND P1, PT, R0, 0xc0, PT ;  /* 0x000000c00000780c */ /* 0x000fe20003f24070 */
[----:B------:R-:W-:Y:S02]  /*17e0*/  IMAD.MOV.U32 R8, RZ, RZ, R13 ;  /* 0x000000ffff087224 */ /* 0x000fe400078e000d */
[----:B------:R-:W-:-:S06]  /*17f0*/  IMAD.MOV.U32 R9, RZ, RZ, R12 ;  /* 0x000000ffff097224 */ /* 0x000fcc00078e000c */
[----:B0-----:R-:W-:-:S06]  /*1800*/  DSETP.GEU.AND P3, PT, R8, R4, PT ;  /* 0x000000040800722a */ /* 0x001fcc0003f6e000 */
[----:B------:R-:W-:Y:S02]  /*1810*/  @P2 FSEL R13, R4, R13, !P3 ;  /* 0x0000000d040d2208 */ /* 0x000fe40005800000 */
[----:B------:R-:W-:Y:S02]  /*1820*/  @P2 FSEL R12, R5, R12, !P3 ;  /* 0x0000000c050c2208 */ /* 0x000fe40005800000 */
[----:B------:R-:W-:Y:S01]  /*1830*/  ISETP.GT.U32.AND P2, PT, R0, 0xe0, PT ;  /* 0x000000e00000780c */ /* 0x000fe20003f44070 */
        /* <DEDUP_REMOVED lines=13> */
.L_x_100:
[----:B------:R-:W0:Y:S01]  /*1910*/  S2R R4, SR_TID.X ;  /* 0x0000000000047919 */ /* 0x000e220000002100 */
[----:B------:R-:W1:Y:S01]  /*1920*/  LDC.64 R2, c[0x0][0x380] ;  /* 0x0000e000ff027b82 */ /* 0x000e620000000a00 */
[----:B0-----:R-:W-:-:S04]  /*1930*/  IMAD.SHL.U32 R5, R4, 0x4, RZ ;  /* 0x0000000404057824 */ /* 0x001fc800078e00ff */
[----:B-1----:R-:W-:-:S05]  /*1940*/  IMAD.WIDE.U32 R2, R5, 0x8, R2 ;  /* 0x0000000805027825 */ /* 0x002fca00078e0002 */
[----:B------:R-:W2:Y:S04]  /*1950*/  LDG.E.128.CONSTANT R16, desc[UR6][R2.64] ;  /* 0x0000000602107981 */ /* 0x000ea8000c1e9d00 */
[----:B------:R-:W3:Y:S04]  /*1960*/  LDG.E.128.CONSTANT R20, desc[UR6][R2.64+0x10] ;  /* 0x0000100602147981 */ /* 0x000ee8000c1e9d00 */
[----:B------:R-:W4:Y:S04]  /*1970*/  LDG.E.128.CONSTANT R12, desc[UR6][R2.64+0x2000] ;  /* 0x00200006020c7981 */ /* 0x000f28000c1e9d00 */
[----:B------:R-:W5:Y:S01]  /*1980*/  LDG.E.128.CONSTANT R8, desc[UR6][R2.64+0x2010] ;  /* 0x0020100602087981 */ /* 0x000f62000c1e9d00 */
[----:B------:R-:W-:-:S02]  /*1990*/  VIADD R24, R0, 0xfffff800 ;  /* 0xfffff80000187836 */ /* 0x000fc40000000000 */
[----:B------:R-:W-:-:S03]  /*19a0*/  IMAD.MOV.U32 R5, RZ, RZ, 0x800 ;  /* 0x00000800ff057424 */ /* 0x000fc600078e00ff */
[----:B------:R-:W-:Y:S01]  /*19b0*/  ISETP.GE.U32.AND P1, PT, R24, 0x800, PT ;  /* 0x000008001800780c */ /* 0x000fe20003f26070 */
        /* <DEDUP_REMOVED lines=23> */
[----:B------:R-:W-:-:S07]  /*1b30*/  IMAD.MOV.U32 R5, RZ, RZ, 0x800 ;  /* 0x00000800ff057424 */ /* 0x000fce00078e00ff */
.L_x_117:
[----:B------:R-:W-:-:S05]  /*1b40*/  IMAD.WIDE.U32 R26, R5, 0x8, R2 ;  /* 0x00000008051a7825 */ /* 0x000fca00078e0002 */
[----:B------:R-:W2:Y:S04]  /*1b50*/  LDG.E.128.CONSTANT R20, desc[UR6][R26.64] ;  /* 0x000000061a147981 */ /* 0x000ea8000c1e9d00 */
[----:B------:R-:W3:Y:S04]  /*1b60*/  LDG.E.128.CONSTANT R16, desc[UR6][R26.64+0x10] ;  /* 0x000010061a107981 */ /* 0x000ee8000c1e9d00 */
[----:B------:R-:W4:Y:S04]  /*1b70*/  LDG.E.128.CONSTANT R12, desc[UR6][R26.64+0x2000] ;  /* 0x002000061a0c7981 */ /* 0x000f28000c1e9d00 */
[----:B------:R-:W5:Y:S01]  /*1b80*/  LDG.E.128.CONSTANT R8, desc[UR6][R26.64+0x2010] ;  /* 0x002010061a087981 */ /* 0x000f62000c1e9d00 */
        /* <DEDUP_REMOVED lines=20> */
[----:B0-----:R-:W-:Y:S01]  /*1cd0*/  IMAD.IADD R8, R0, 0x1, -R5 ;  /* 0x0000000100087824 */ /* 0x001fe200078e0a05 */
[----:B------:R-:W-:-:S04]  /*1ce0*/  FSEL R7, R9, R7, !P0 ;  /* 0x0000000709077208 */ /* 0x000fc80004000000 */
[----:B------:R-:W-:Y:S02]  /*1cf0*/  ISETP.GE.U32.AND P1, PT, R8, 0x800, PT ;  /* 0x000008000800780c */ /* 0x000fe40003f26070 */
[----:B------:R-:W-:-:S06]  /*1d00*/  DSETP.GEU.AND P0, PT, R6, R10, PT ;  /* 0x0000000a0600722a */ /* 0x000fcc0003f0e000 */
[----:B------:R-:W-:Y:S02]  /*1d10*/  FSEL R6, R10, R6, !P0 ;  /* 0x000000060a067208 */ /* 0x000fe40004000000 */
[----:B------:R-:W-:-:S03]  /*1d20*/  FSEL R7, R11, R7, !P0 ;  /* 0x000000070b077208 */ /* 0x000fc60004000000 */
[----:B------:R-:W-:Y:S05]  /*1d30*/  @!P1 BRA `(.L_x_116) ;  /* 0x00000004000c9947 */ /* 0x000fea0003800000 */
[----:B------:R-:W-:-:S05]  /*1d40*/  VIADD R5, R5, 0x800 ;  /* 0x0000080005057836 */ /* 0x000fca0000000000 */
[----:B------:R-:W-:-:S13]  /*1d50*/  ISETP.GT.U32.AND P0, PT, R5, R24, PT ;  /* 0x000000180500720c */ /* 0x000fda0003f04070 */
[----:B------:R-:W-:Y:S05]  /*1d60*/  @!P0 BRA `(.L_x_117) ;  /* 0xfffffffc00748947 */ /* 0x000fea000383ffff */
.L_x_115:
[----:B------:R-:W-:-:S13]  /*1d70*/  ISETP.GE.U32.AND P0, PT, R5, R0, PT ;  /* 0x000000000500720c */ /* 0x000fda0003f06070 */
[----:B------:R-:W-:Y:S05]  /*1d80*/  @P0 BRA `(.L_x_116) ;  /* 0x0000000000f80947 */ /* 0x000fea0003800000 */
[----:B------:R-:W-:Y:S01]  /*1d90*/  IMAD.IADD R3, R0, 0x1, -R5 ;  /* 0x0000000100037824 */ /* 0x000fe200078e0a05 */
[----:B------:R-:W-:Y:S04]  /*1da0*/  BSSY.RECONVERGENT B1, `(.L_x_116) ;  /* 0x000003c000017945 */ /* 0x000fe80003800200 */
[----:B------:R-:W-:-:S13]  /*1db0*/  ISETP.GE.AND P0, PT, R4, R3, PT ;  /* 0x000000030400720c */ /* 0x000fda0003f06270 */
[----:B------:R-:W-:Y:S05]  /*1dc0*/  @P0 BRA `(.L_x_118) ;  /* 0x0000000000e40947 */ /* 0x000fea0003800000 */
[----:B------:R-:W-:Y:S01]  /*1dd0*/  LOP3.LUT R2, RZ, R4, RZ, 0x33, !PT ;  /* 0x00000004ff027212 */ /* 0x000fe200078e33ff */
[----:B------:R-:W-:Y:S03]  /*1de0*/  BSSY.RECONVERGENT B2, `(.L_x_119) ;  /* 0x0000017000027945 */ /* 0x000fe60003800200 */
[----:B------:R-:W-:-:S04]  /*1df0*/  IADD3 R2, PT, PT, -R5, R0, R2 ;  /* 0x0000000005027210 */ /* 0x000fc80007ffe102 */
[C---:B------:R-:W-:Y:S02]  /*1e00*/  LOP3.LUT R0, R2.reuse, 0x300, RZ, 0xc0, !PT ;  /* 0x0000030002007812 */ /* 0x040fe400078ec0ff */
[----:B------:R-:W-:Y:S02]  /*1e10*/  ISETP.GE.U32.AND P2, PT, R2, 0x300, PT ;  /* 0x000003000200780c */ /* 0x000fe40003f46070 */
[----:B------:R-:W-:Y:S01]  /*1e20*/  ISETP.NE.AND P0, PT, R0, 0x300, PT ;  /* 0x000003000000780c */ /* 0x000fe20003f05270 */
[----:B------:R-:W-:-:S12]  /*1e30*/  IMAD.MOV.U32 R0, RZ, RZ, R4 ;  /* 0x000000ffff007224 */ /* 0x000fd800078e0004 */
[----:B------:R-:W-:Y:S05]  /*1e40*/  @!P0 BRA `(.L_x_120) ;  /* 0x0000000000408947 */ /* 0x000fea0003800000 */
[----:B------:R-:W0:Y:S01]  /*1e50*/  LDC.64 R10, c[0x0][0x380] ;  /* 0x0000e000ff0a7b82 */ /* 0x000e220000000a00 */
[----:B------:R-:W-:Y:S01]  /*1e60*/  LEA.HI R0, R2, 0x1, RZ, 0x18 ;  /* 0x0000000102007811 */ /* 0x000fe200078fc0ff */
[----:B------:R-:W-:-:S03]  /*1e70*/  IMAD.IADD R13, R4, 0x1, R5 ;  /* 0x00000001040d7824 */ /* 0x000fc600078e0205 */
[----:B------:R-:W-:Y:S01]  /*1e80*/  LOP3.LUT R2, R0, 0x3, RZ, 0xc0, !PT ;  /* 0x0000000300027812 */ /* 0x000fe200078ec0ff */
[----:B------:R-:W-:-:S04]  /*1e90*/  IMAD.MOV.U32 R0, RZ, RZ, R4 ;  /* 0x000000ffff007224 */ /* 0x000fc800078e0004 */
[----:B------:R-:W-:-:S07]  /*1ea0*/  IMAD.MOV R2, RZ, RZ, -R2 ;  /* 0x000000ffff027224 */ /* 0x000fce00078e0a02 */
.L_x_121:
        /* <DEDUP_REMOVED lines=10> */
.L_x_120:
[----:B------:R-:W-:Y:S05]  /*1f50*/  BSYNC.RECONVERGENT B2 ;  /* 0x0000000000027941 */ /* 0x000fea0003800200 */
.L_x_119:
[----:B------:R-:W-:Y:S05]  /*1f60*/  @!P2 BRA `(.L_x_118) ;  /* 0x00000000007ca947 */ /* 0x000fea0003800000 */
[----:B------:R-:W0:Y:S01]  /*1f70*/  LDC.64 R8, c[0x0][0x380] ;  /* 0x0000e000ff087b82 */ /* 0x000e220000000a00 */
[C---:B------:R-:W-:Y:S02]  /*1f80*/  IMAD.IADD R5, R0.reuse, 0x1, R5 ;  /* 0x0000000100057824 */ /* 0x040fe400078e0205 */
[----:B------:R-:W-:-:S07]  /*1f90*/  VIADD R0, R0, 0x200 ;  /* 0x0000020000007836 */ /* 0x000fce0000000000 */
.L_x_122:
        /* <DEDUP_REMOVED lines=11> */
[C---:B------:R-:W-:Y:S02]  /*2050*/  VIADD R2, R0.reuse, 0x200 ;  /* 0x0000020000027836 */ /* 0x040fe40000000000 */
[----:B------:R-:W-:Y:S02]  /*2060*/  VIADD R0, R0, 0x400 ;  /* 0x0000040000007836 */ /* 0x000fe40000000000 */
[----:B------:R-:W-:Y:S01]  /*2070*/  VIADD R5, R5, 0x400 ;  /* 0x0000040005057836 */ /* 0x000fe20000000000 */
[----:B------:R-:W-:Y:S01]  /*2080*/  ISETP.GE.AND P1, PT, R2, R3, PT ;  /* 0x000000030200720c */ /* 0x000fe20003f26270 */
        /* <DEDUP_REMOVED lines=11> */
[----:B------:R-:W-:Y:S01]  /*2140*/  FSEL R7, R17, R7, !P0 ;  /* 0x0000000711077208 */ /* 0x000fe20004000000 */
[----:B------:R-:W-:Y:S06]  /*2150*/  @!P1 BRA `(.L_x_122) ;  /* 0xfffffffc00909947 */ /* 0x000fec000383ffff */
.L_x_118:
[----:B------:R-:W-:Y:S05]  /*2160*/  BSYNC.RECONVERGENT B1 ;  /* 0x0000000000017941 */ /* 0x000fea0003800200 */
.L_x_116:
        /* <DEDUP_REMOVED lines=50> */
[----:B------:R-:W2:Y:S01]  /*2490*/  LDS.128 R12, [UR4+0x20] ;  /* 0x00002004ff0c7984 */ /* 0x000ea20008000c00 */
[----:B-1----:R-:W-:-:S06]  /*24a0*/  DSETP.GEU.AND P1, PT, R6, R8, PT ;  /* 0x000000080600722a */ /* 0x002fcc0003f2e000 */
[----:B0-----:R-:W-:Y:S02]  /*24b0*/  FSEL R2, R8, R6, !P1 ;  /* 0x0000000608027208 */ /* 0x001fe40004800000 */
[----:B------:R-:W-:Y:S02]  /*24c0*/  FSEL R3, R9, R7, !P1 ;  /* 0x0000000709037208 */ /* 0x000fe40004800000 */
[----:B------:R-:W0:Y:S04]  /*24d0*/  LDS.128 R4, [UR4+0x30] ;  /* 0x00003004ff047984 */ /* 0x000e280008000c00 */
[----:B------:R-:W-:-:S06]  /*24e0*/  DSETP.GEU.AND P1, PT, R2, R10, PT ;  /* 0x0000000a0200722a */ /* 0x000fcc0003f2e000 */
[----:B------:R-:W-:Y:S02]  /*24f0*/  FSEL R2, R10, R2, !P1 ;  /* 0x000000020a027208 */ /* 0x000fe40004800000 */
[----:B------:R-:W-:-:S06]  /*2500*/  FSEL R3, R11, R3, !P1 ;  /* 0x000000030b037208 */ /* 0x000fcc0004800000 */
[----:B--2---:R-:W-:-:S06]  /*2510*/  DSETP.GEU.AND P1, PT, R2, R12, PT ;  /* 0x0000000c0200722a */ /* 0x004fcc0003f2e000 */
        /* <DEDUP_REMOVED lines=16> */
.L_x_99:
        /* <DEDUP_REMOVED lines=12> */
.L_x_125:
[----:B------:R-:W-:Y:S05]  /*26e0*/  BSYNC.RECONVERGENT B1 ;  /* 0x0000000000017941 */ /* 0x000fea0003800200 */
.L_x_124:
        /* <DEDUP_REMOVED lines=17> */
.L_x_130:
        /* <DEDUP_REMOVED lines=12> */
.L_x_129:
[----:B------:R-:W-:Y:S05]  /*28c0*/  BSYNC.RECONVERGENT B2 ;  /* 0x0000000000027941 */ /* 0x000fea0003800200 */
.L_x_128:
        /* <DEDUP_REMOVED lines=10> */
.L_x_133:
        /* <DEDUP_REMOVED lines=69> */
.L_x_132:
[----:B------:R-:W-:Y:S05]  /*2dc0*/  BSYNC.RECONVERGENT B2 ;  /* 0x0000000000027941 */ /* 0x000fea0003800200 */
.L_x_131:
        /* <DEDUP_REMOVED lines=40> */
.L_x_135:
[----:B------:R-:W-:Y:S05]  /*3050*/  BSYNC.RECONVERGENT B2 ;  /* 0x0000000000027941 */ /* 0x000fea0003800200 */
.L_x_134:
        /* <DEDUP_REMOVED lines=18> */
.L_x_127:
[----:B------:R-:W-:Y:S05]  /*3180*/  BSYNC.RECONVERGENT B1 ;  /* 0x0000000000017941 */ /* 0x000fea0003800200 */
.L_x_126:
        /* <DEDUP_REMOVED lines=60> */
[----:B---3--:R-:W1:Y:S01]  /*3550*/  LDS.128 R12, [UR4+0x20] ;  /* 0x00002004ff0c7984 */ /* 0x008e620008000c00 */
        /* <DEDUP_REMOVED lines=24> */
.L_x_136:
        /* <DEDUP_REMOVED lines=63> */
[----:B----4-:R-:W-:Y:S05]  /*3ad0*/  @P0 BRA `(.L_x_114) ;  /* 0x0000001000380947 */ /* 0x010fea0003800000 */
[----:B------:R-:W0:Y:S01]  /*3ae0*/  S2UR UR5, SR_CgaCtaId ;  /* 0x00000000000579c3 */ /* 0x000e220000008800 */
[----:B------:R-:W-:Y:S01]  /*3af0*/  UMOV UR4, 0x400 ;  /* 0x0000040000047882 */ /* 0x000fe20000000000 */
[C---:B------:R-:W-:Y:S02]  /*3b00*/  ISETP.GT.U32.AND P3, PT, R0.reuse, 0x20, PT ;  /* 0x000000200000780c */ /* 0x040fe40003f64070 */
        /* <DEDUP_REMOVED lines=9> */
[----:B------:R-:W-:Y:S01]  /*3ba0*/  ISETP.GT.U32.AND P1, PT, R0, 0x60, PT ;  /* 0x000000600000780c */ /* 0x000fe20003f24070 */
[----:B------:R-:W-:Y:S01]  /*3bb0*/  IMAD.MOV.U32 R2, RZ, RZ, R13 ;  /* 0x000000ffff027224 */ /* 0x000fe200078e000d */
[----:B------:R-:W0:Y:S01]  /*3bc0*/  LDS.128 R4, [UR4+0x30] ;  /* 0x00003004ff047984 */ /* 0x000e220008000c00 */
[----:B------:R-:W-:-:S06]  /*3bd0*/  IMAD.MOV.U32 R3, RZ, RZ, R12 ;  /* 0x000000ffff037224 */ /* 0x000fcc00078e000c */
        /* <DEDUP_REMOVED lines=36> */
.L_x_123:
[----:B------:R-:W0:Y:S01]  /*3e20*/  S2R R7, SR_TID.X ;  /* 0x0000000000077919 */ /* 0x000e220000002100 */
[----:B------:R-:W1:Y:S02]  /*3e30*/  LDCU.64 UR4, c[0x0][0x380] ;  /* 0x00007000ff0477ac */ /* 0x000e640008000a00 */
[----:B-1----:R-:W-:Y:S02]  /*3e40*/  IMAD.U32 R2, RZ, RZ, UR4 ;  /* 0x00000004ff027e24 */ /* 0x002fe4000f8e00ff */
[----:B------:R-:W-:Y:S02]  /*3e50*/  IMAD.U32 R3, RZ, RZ, UR5 ;  /* 0x00000005ff037e24 */ /* 0x000fe4000f8e00ff */
        /* <DEDUP_REMOVED lines=9> */
[----:B------:R-:W-:-:S05]  /*3ef0*/  VIADD R6, R0, 0xfffff800 ;  /* 0xfffff80000067836 */ /* 0x000fca0000000000 */
[----:B------:R-:W-:Y:S01]  /*3f00*/  ISETP.GE.U32.AND P1, PT, R6, 0x800, PT ;  /* 0x000008000600780c */ /* 0x000fe20003f26070 */
[----:B--2---:R-:W-:-:S06]  /*3f10*/  DSETP.GEU.AND P0, PT, R22, R8, PT ;  /* 0x000000081600722a */ /* 0x004fcc0003f0e000 */
[----:B------:R-:W-:Y:S02]  /*3f20*/  FSEL R8, R8, R22, !P0 ;  /* 0x0000001608087208 */ /* 0x000fe40004000000 */
[----:B------:R-:W-:-:S06]  /*3f30*/  FSEL R9, R9, R23, !P0 ;  /* 0x0000001709097208 */ /* 0x000fcc0004000000 */
[----:B---3--:R-:W-:-:S06]  /*3f40*/  DSETP.GEU.AND P0, PT, R8, R10, PT ;  /* 0x0000000a0800722a */ /* 0x008fcc0003f0e000 */
[----:B------:R-:W-:Y:S02]  /*3f50*/  FSEL R8, R10, R8, !P0 ;  /* 0x000000080a087208 */ /* 0x000fe40004000000 */
[----:B------:R-:W-:Y:S01]  /*3f60*/  FSEL R9, R11, R9, !P0 ;  /* 0x000000090b097208 */ /* 0x000fe20004000000 */
[----:B------:R-:W-:-:S05]  /*3f70*/  IMAD.MOV.U32 R11, RZ, RZ, 0x800 ;  /* 0x00000800ff0b7424 */ /* 0x000fca00078e00ff */
        /* <DEDUP_REMOVED lines=18> */
[----:B------:R-:W1:Y:S02]  /*40a0*/  LDC.64 R2, c[0x0][0x380] ;  /* 0x0000e000ff027b82 */ /* 0x000e640000000a00 */
.L_x_139:
[----:B------:R-:W-:-:S04]  /*40b0*/  IMAD.IADD R17, R7, 0x1, R11 ;  /* 0x0000000107117824 */ /* 0x000fc800078e020b */
[----:B-1----:R-:W-:-:S06]  /*40c0*/  IMAD.WIDE.U32 R16, R17, 0x8, R2 ;  /* 0x0000000811107825 */ /* 0x002fcc00078e0002 */
[----:B------:R-:W2:Y:S01]  /*40d0*/  LDG.E.64.CONSTANT R16, desc[UR6][R16.64] ;  /* 0x0000000610107981 */ /* 0x000ea2000c1e9b00 */
[----:B------:R-:W-:-:S05]  /*40e0*/  IMAD.WIDE.U32 R18, R11, 0x8, R4 ;  /* 0x000000080b127825 */ /* 0x000fca00078e0004 */
[----:B------:R-:W3:Y:S04]  /*40f0*/  LDG.E.64.CONSTANT R20, desc[UR6][R18.64+0x800] ;  /* 0x0008000612147981 */ /* 0x000ee8000c1e9b00 */
[----:B------:R-:W4:Y:S04]  /*4100*/  LDG.E.64.CONSTANT R22, desc[UR6][R18.64+0x1000] ;  /* 0x0010000612167981 */ /* 0x000f28000c1e9b00 */
[----:B------:R-:W5:Y:S04]  /*4110*/  LDG.E.64.CONSTANT R24, desc[UR6][R18.64+0x1800] ;  /* 0x0018000612187981 */ /* 0x000f68000c1e9b00 */
[----:B------:R-:W5:Y:S04]  /*4120*/  LDG.E.64.CONSTANT R26, desc[UR6][R18.64+0x2000] ;  /* 0x00200006121a7981 */ /* 0x000f68000c1e9b00 */
[----:B------:R-:W5:Y:S04]  /*4130*/  LDG.E.64.CONSTANT R28, desc[UR6][R18.64+0x2800] ;  /* 0x00280006121c7981 */ /* 0x000f68000c1e9b00 */
[----:B------:R-:W5:Y:S04]  /*4140*/  LDG.E.64.CONSTANT R14, desc[UR6][R18.64+0x3000] ;  /* 0x00300006120e7981 */ /* 0x000f68000c1e9b00 */
[----:B------:R-:W5:Y:S01]  /*4150*/  LDG.E.64.CONSTANT R12, desc[UR6][R18.64+0x3800] ;  /* 0x00380006120c7981 */ /* 0x000f62000c1e9b00 */
[----:B0-----:R-:W-:-:S05]  /*4160*/  IMAD.IADD R10, R0, 0x1, -R11 ;  /* 0x00000001000a7824 */ /* 0x001fca00078e0a0b */
[----:B------:R-:W-:Y:S01]  /*4170*/  ISETP.GE.U32.AND P1, PT, R10, 0x800, PT ;  /* 0x000008000a00780c */ /* 0x000fe20003f26070 */
        /* <DEDUP_REMOVED lines=26> */
[----:B------:R-:W-:-:S13]  /*4320*/  ISETP.GT.U32.AND P0, PT, R11, R6, PT ;  /* 0x000000060b00720c */ /* 0x000fda0003f04070 */
[----:B------:R-:W-:Y:S05]  /*4330*/  @!P0 BRA `(.L_x_139) ;  /* 0xfffffffc005c8947 */ /* 0x000fea000383ffff */
.L_x_137:
        /* <DEDUP_REMOVED lines=14> */
[----:B------:R-:W-:Y:S01]  /*4420*/  LEA.HI R0, R5, 0x1, RZ, 0x18 ;  /* 0x0000000105007811 */ /* 0x000fe200078fc0ff */
[----:B------:R-:W-:-:S03]  /*4430*/  IMAD.IADD R15, R7, 0x1, R11 ;  /* 0x00000001070f7824 */ /* 0x000fc600078e020b */
[----:B------:R-:W-:Y:S01]  /*4440*/  LOP3.LUT R5, R0, 0x3, RZ, 0xc0, !PT ;  /* 0x0000000300057812 */ /* 0x000fe200078ec0ff */
[----:B------:R-:W-:-:S04]  /*4450*/  IMAD.MOV.U32 R0, RZ, RZ, R7 ;  /* 0x000000ffff007224 */ /* 0x000fc800078e0007 */
[----:B------:R-:W-:-:S07]  /*4460*/  IMAD.MOV R5, RZ, RZ, -R5 ;  /* 0x000000ffff057224 */ /* 0x000fce00078e0a05 */
.L_x_143:
        /* <DEDUP_REMOVED lines=10> */
.L_x_142:
[----:B------:R-:W-:Y:S05]  /*4510*/  BSYNC.RECONVERGENT B2 ;  /* 0x0000000000027941 */ /* 0x000fea0003800200 */
.L_x_141:
[----:B------:R-:W-:Y:S05]  /*4520*/  @!P2 BRA `(.L_x_140) ;  /* 0x000000000078a947 */ /* 0x000fea0003800000 */
[C---:B------:R-:W-:Y:S02]  /*4530*/  IMAD.IADD R5, R0.reuse, 0x1, R11 ;  /* 0x0000000100057824 */ /* 0x040fe400078e020b */
[----:B------:R-:W-:-:S07]  /*4540*/  VIADD R0, R0, 0x200 ;  /* 0x0000020000007836 */ /* 0x000fce0000000000 */
.L_x_144:
[----:B------:R-:W-:-:S04]  /*4550*/  IMAD.WIDE.U32 R10, R5, 0x8, R2 ;  /* 0x00000008050a7825 */ /* 0x000fc800078e0002 */
        /* <DEDUP_REMOVED lines=13> */
[----:B------:R-:W-:Y:S01]  /*4630*/  FSEL R9, R11, R9, !P0 ;  /* 0x000000090b097208 */ /* 0x000fe20004000000 */
[C---:B------:R-:W-:Y:S02]  /*4640*/  VIADD R11, R0.reuse, 0x200 ;  /* 0x00000200000b7836 */ /* 0x040fe40000000000 */
[----:B------:R-:W-:-:S03]  /*4650*/  VIADD R0, R0, 0x400 ;  /* 0x0000040000007836 */ /* 0x000fc60000000000 */
[----:B---3--:R-:W-:Y:S01]  /*4660*/  DSETP.GEU.AND P0, PT, R8, R12, PT ;  /* 0x0000000c0800722a */ /* 0x008fe20003f0e000 */
[----:B------:R-:W-:-:S05]  /*4670*/  ISETP.GE.AND P1, PT, R11, R4, PT ;  /* 0x000000040b00720c */ /* 0x000fca0003f26270 */
        /* <DEDUP_REMOVED lines=9> */
.L_x_140:
[----:B------:R-:W-:Y:S05]  /*4710*/  BSYNC.RECONVERGENT B1 ;  /* 0x0000000000017941 */ /* 0x000fea0003800200 */
.L_x_138:
        /* <DEDUP_REMOVED lines=74> */
.L_x_114:
[----:B------:R-:W-:Y:S05]  /*4bc0*/  BSYNC.RECONVERGENT B0 ;  /* 0x0000000000007941 */ /* 0x000fea0003800200 */
.L_x_98:
[----:B------:R-:W-:Y:S05]  /*4bd0*/  @P0 EXIT ;  /* 0x000000000000094d */ /* 0x000fea0003800000 */
[----:B------:R-:W4:Y:S01]  /*4be0*/  LDCU.64 UR8, c[0x0][0x398] ;  /* 0x00007300ff0877ac */ /* 0x000f220008000a00 */
[----:B01----:R-:W0:Y:S01]  /*4bf0*/  LDC.64 R4, c[0x0][0x388] ;  /* 0x0000e200ff047b82 */ /* 0x003e220000000a00 */
[----:B------:R-:W2:Y:S01]  /*4c00*/  LDCU.64 UR4, c[0x0][0x398] ;  /* 0x00007300ff0477ac */ /* 0x000ea20008000a00 */
[----:B----4-:R-:W-:-:S06]  /*4c10*/  DSETP.GT.AND P0, PT, R6, UR8, PT ;  /* 0x0000000806007e2a */ /* 0x010fcc000bf04000 */
[----:B--23--:R-:W-:Y:S02]  /*4c20*/  FSEL R2, R6, UR4, P0 ;  /* 0x0000000406027c08 */ /* 0x00cfe40008000000 */
[----:B------:R-:W-:-:S05]  /*4c30*/  FSEL R3, R7, UR5, P0 ;  /* 0x0000000507037c08 */ /* 0x000fca0008000000 */
[----:B0-----:R-:W-:Y:S01]  /*4c40*/  STG.E.64 desc[UR6][R4.64], R2 ;  /* 0x0000000204007986 */ /* 0x001fe2000c101b06 */
[----:B------:R-:W-:Y:S05]  /*4c50*/  EXIT ;  /* 0x000000000000794d */ /* 0x000fea0003800000 */
.L_x_145:
        /* <DEDUP_REMOVED lines=10> */
.L_x_151:


//--------------------- .text._ZN3cub18CUB_300001_SM_10006detail11EmptyKernelIvEEvv --------------------------
	.section	.text._ZN3cub18CUB_300001_SM_10006detail11EmptyKernelIvEEvv,"ax",@progbits
	.align	128
        .global         _ZN3cub18CUB_300001_SM_10006detail11EmptyKernelIvEEvv
        .type           _ZN3cub18CUB_300001_SM_10006detail11EmptyKernelIvEEvv,@function
        .size           _ZN3cub18CUB_300001_SM_10006detail11EmptyKernelIvEEvv,(.L_x_152 - _ZN3cub18CUB_300001_SM_10006detail11EmptyKernelIvEEvv)
        .other          _ZN3cub18CUB_300001_SM_10006detail11EmptyKernelIvEEvv,@"STO_CUDA_ENTRY STV_DEFAULT"
_ZN3cub18CUB_300001_SM_10006detail11EmptyKernelIvEEvv:
.text._ZN3cub18CUB_300001_SM_10006detail11EmptyKernelIvEEvv:
[----:B------:R-:W-:Y:S01]  /*0000*/  LDC R1, c[0x0][0x37c] ;  /* 0x0000df00ff017b82 */ /* 0x000fe20000000800 */
[----:B------:R-:W-:Y:S05]  /*0010*/  EXIT ;  /* 0x000000000000794d */ /* 0x000fea0003800000 */
.L_x_146:
        /* <DEDUP_REMOVED lines=14> */
.L_x_152:


//--------------------- .text._Z22calculate_error_matrixPdS_S_ --------------------------
	.section	.text._Z22calculate_error_matrixPdS_S_,"ax",@progbits
	.align	128
        .global         _Z22calculate_error_matrixPdS_S_
        .type           _Z22calculate_error_matrixPdS_S_,@function
        .size           _Z22calculate_error_matrixPdS_S_,(.L_x_153 - _Z22calculate_error_matrixPdS_S_)
        .other          _Z22calculate_error_matrixPdS_S_,@"STO_CUDA_ENTRY STV_DEFAULT"
_Z22calculate_error_matrixPdS_S_:
.text._Z22calculate_error_matrixPdS_S_:
[----:B------:R-:W-:Y:S01]  /*0000*/  LDC R1, c[0x0][0x37c] ;  /* 0x0000df00ff017b82 */ /* 0x000fe20000000800 */
[----:B------:R-:W0:Y:S07]  /*0010*/  S2R R0, SR_TID.X ;  /* 0x0000000000007919 */ /* 0x000e2e0000002100 */
[----:B------:R-:W1:Y:S08]  /*0020*/  S2UR UR4, SR_CTAID.X ;  /* 0x00000000000479c3 */ /* 0x000e700000002500 */
[----:B------:R-:W1:Y:S01]  /*0030*/  LDC R13, c[0x0][0x360] ;  /* 0x0000d800ff0d7b82 */ /* 0x000e620000000800 */
[----:B0-----:R-:W-:Y:S01]  /*0040*/  ISETP.NE.AND P0, PT, R0, RZ, PT ;  /* 0x000000ff0000720c */ /* 0x001fe20003f05270 */
[----:B-1----:R-:W-:-:S03]  /*0050*/  IMAD R13, R13, UR4, R0 ;  /* 0x000000040d0d7c24 */ /* 0x002fc6000f8e0200 */
[----:B------:R-:W-:-:S13]  /*0060*/  ISETP.EQ.OR P0, PT, RZ, UR4, !P0 ;  /* 0x00000004ff007c0c */ /* 0x000fda000c702670 */
[----:B------:R-:W-:Y:S05]  /*0070*/  @P0 EXIT ;  /* 0x000000000000094d */ /* 0x000fea0003800000 */
[----:B------:R-:W0:Y:S01]  /*0080*/  LDC.64 R2, c[0x0][0x388] ;  /* 0x0000e200ff027b82 */ /* 0x000e220000000a00 */
[----:B------:R-:W1:Y:S07]  /*0090*/  LDCU.64 UR4, c[0x0][0x358] ;  /* 0x00006b00ff0477ac */ /* 0x000e6e0008000a00 */
[----:B------:R-:W2:Y:S08]  /*00a0*/  LDC.64 R4, c[0x0][0x380] ;  /* 0x0000e000ff047b82 */ /* 0x000eb00000000a00 */
[----:B------:R-:W3:Y:S01]  /*00b0*/  LDC.64 R8, c[0x0][0x390] ;  /* 0x0000e400ff087b82 */ /* 0x000ee20000000a00 */
[----:B0-----:R-:W-:-:S06]  /*00c0*/  IMAD.WIDE R2, R13, 0x8, R2 ;  /* 0x000000080d027825 */ /* 0x001fcc00078e0202 */
[----:B-1----:R-:W4:Y:S01]  /*00d0*/  LDG.E.64 R2, desc[UR4][R2.64] ;  /* 0x0000000402027981 */ /* 0x002f22000c1e1b00 */
[----:B--2---:R-:W-:-:S06]  /*00e0*/  IMAD.WIDE R4, R13, 0x8, R4 ;  /* 0x000000080d047825 */ /* 0x004fcc00078e0204 */
[----:B------:R-:W4:Y:S02]  /*00f0*/  LDG.E.64 R4, desc[UR4][R4.64] ;  /* 0x0000000404047981 */ /* 0x000f24000c1e1b00 */
[----:B----4-:R-:W-:-:S08]  /*0100*/  DADD R6, R2, -R4 ;  /* 0x0000000002067229 */ /* 0x010fd00000000804 */
[----:B------:R-:W-:Y:S01]  /*0110*/  DADD R10, -RZ, |R6| ;  /* 0x00000000ff0a7229 */ /* 0x000fe20000000506 */
[----:B---3--:R-:W-:-:S06]  /*0120*/  IMAD.WIDE R6, R13, 0x8, R8 ;  /* 0x000000080d067825 */ /* 0x008fcc00078e0208 */
[----:B------:R-:W-:Y:S01]  /*0130*/  STG.E.64 desc[UR4][R6.64], R10 ;  /* 0x0000000a06007986 */ /* 0x000fe2000c101b04 */
[----:B------:R-:W-:Y:S05]  /*0140*/  EXIT ;  /* 0x000000000000794d */ /* 0x000fea0003800000 */
.L_x_147:
        /* <DEDUP_REMOVED lines=11> */
.L_x_153:


//--------------------- .text._Z16calculate_matrixPdS_i --------------------------
	.section	.text._Z16calculate_matrixPdS_i,"ax",@progbits
	.align	128
        .global         _Z16calculate_matrixPdS_i
        .type           _Z16calculate_matrixPdS_i,@function
        .size           _Z16calculate_matrixPdS_i,(.L_x_154 - _Z16calculate_matrixPdS_i)
        .other          _Z16calculate_matrixPdS_i,@"STO_CUDA_ENTRY STV_DEFAULT"
_Z16calculate_matrixPdS_i:
.text._Z16calculate_matrixPdS_i:
[----:B------:R-:W-:Y:S01]  /*0000*/  LDC R1, c[0x0][0x37c] ;  /* 0x0000df00ff017b82 */ /* 0x000fe20000000800 */
[----:B------:R-:W0:Y:S07]  /*0010*/  S2R R11, SR_TID.X ;  /* 0x00000000000b7919 */ /* 0x000e2e0000002100 */
[----:B------:R-:W1:Y:S01]  /*0020*/  S2UR UR6, SR_CTAID.X ;  /* 0x00000000000679c3 */ /* 0x000e620000002500 */
[----:B0-----:R-:W-:-:S04]  /*0030*/  ISETP.NE.AND P0, PT, R11, RZ, PT ;  /* 0x000000ff0b00720c */ /* 0x001fc80003f05270 */
[----:B-1----:R-:W-:-:S13]  /*0040*/  ISETP.EQ.OR P0, PT, RZ, UR6, !P0 ;  /* 0x00000006ff007c0c */ /* 0x002fda000c702670 */
[----:B------:R-:W-:Y:S05]  /*0050*/  @P0 EXIT ;  /* 0x000000000000094d */ /* 0x000fea0003800000 */
[----:B------:R-:W0:Y:S01]  /*0060*/  LDC R10, c[0x0][0x390] ;  /* 0x0000e400ff0a7b82 */ /* 0x000e220000000800 */
[----:B------:R-:W1:Y:S07]  /*0070*/  LDCU.64 UR4, c[0x0][0x358] ;  /* 0x00006b00ff0477ac */ /* 0x000e6e0008000a00 */
[----:B------:R-:W2:Y:S01]  /*0080*/  LDC.64 R8, c[0x0][0x380] ;  /* 0x0000e000ff087b82 */ /* 0x000ea20000000a00 */
[C---:B0-----:R-:W-:Y:S02]  /*0090*/  IMAD R0, R10.reuse, UR6, R11 ;  /* 0x000000060a007c24 */ /* 0x041fe4000f8e020b */
[----:B------:R-:W-:-:S05]  /*00a0*/  IMAD R4, R10, UR6, -R10 ;  /* 0x000000060a047c24 */ /* 0x000fca000f8e0a0a */
[----:B------:R-:W-:Y:S01]  /*00b0*/  IADD3 R11, PT, PT, R4, R11, RZ ;  /* 0x0000000b040b7210 */ /* 0x000fe20007ffe0ff */
[----:B--2---:R-:W-:-:S05]  /*00c0*/  IMAD.WIDE R2, R0, 0x8, R8 ;  /* 0x0000000800027825 */ /* 0x004fca00078e0208 */
[----:B-1----:R-:W2:Y:S01]  /*00d0*/  LDG.E.64 R4, desc[UR4][R2.64+-0x8] ;  /* 0xfffff80402047981 */ /* 0x002ea2000c1e1b00 */
[----:B------:R-:W-:-:S03]  /*00e0*/  IMAD.WIDE R8, R11, 0x8, R8 ;  /* 0x000000080b087825 */ /* 0x000fc600078e0208 */
[----:B------:R-:W2:Y:S01]  /*00f0*/  LDG.E.64 R6, desc[UR4][R2.64+0x8] ;  /* 0x0000080402067981 */ /* 0x000ea2000c1e1b00 */
[----:B------:R-:W-:-:S03]  /*0100*/  IMAD.WIDE R10, R10, 0x8, R2 ;  /* 0x000000080a0a7825 */ /* 0x000fc600078e0202 */
[----:B------:R-:W3:Y:S04]  /*0110*/  LDG.E.64 R8, desc[UR4][R8.64] ;  /* 0x0000000408087981 */ /* 0x000ee8000c1e1b00 */
[----:B------:R-:W4:Y:S01]  /*0120*/  LDG.E.64 R10, desc[UR4][R10.64] ;  /* 0x000000040a0a7981 */ /* 0x000f22000c1e1b00 */
[----:B--2---:R-:W-:Y:S01]  /*0130*/  DADD R4, R4, R6 ;  /* 0x0000000004047229 */ /* 0x004fe20000000006 */
[----:B------:R-:W0:Y:S07]  /*0140*/  LDC.64 R6, c[0x0][0x388] ;  /* 0x0000e200ff067b82 */ /* 0x000e2e0000000a00 */
[----:B---3--:R-:W-:-:S08]  /*0150*/  DADD R4, R4, R8 ;  /* 0x0000000004047229 */ /* 0x008fd00000000008 */
[----:B----4-:R-:W-:-:S08]  /*0160*/  DADD R4, R4, R10 ;  /* 0x0000000004047229 */ /* 0x010fd0000000000a */
[----:B------:R-:W-:Y:S01]  /*0170*/  DMUL R4, R4, 0.25 ;  /* 0x3fd0000004047828 */ /* 0x000fe20000000000 */
[----:B0-----:R-:W-:-:S06]  /*0180*/  IMAD.WIDE R6, R0, 0x8, R6 ;  /* 0x0000000800067825 */ /* 0x001fcc00078e0206 */
[----:B------:R-:W-:Y:S01]  /*0190*/  STG.E.64 desc[UR4][R6.64], R4 ;  /* 0x0000000406007986 */ /* 0x000fe2000c101b04 */
[----:B------:R-:W-:Y:S05]  /*01a0*/  EXIT ;  /* 0x000000000000794d */ /* 0x000fea0003800000 */
.L_x_148:
        /* <DEDUP_REMOVED lines=13> */
.L_x_154:


//--------------------- .nv.shared._ZN3cub18CUB_300001_SM_10006detail6reduce28DeviceReduceSingleTileKernelINS2_10policy_hubIdjN4cuda3__47maximumIvEEE10Policy1000EPdSB_iS8_ddNS5_3std3__410__identityEEEvT0_T1_T2_T3_T4_T6_ --------------------------
	.section	.nv.shared._ZN3cub18CUB_300001_SM_10006detail6reduce28DeviceReduceSingleTileKernelINS2_10policy_hubIdjN4cuda3__47maximumIvEEE10Policy1000EPdSB_iS8_ddNS5_3std3__410__identityEEEvT0_T1_T2_T3_T4_T6_,"aw",@nobits
	.sectionflags	@""
	.align	8
.nv.shared._ZN3cub18CUB_300001_SM_10006detail6reduce28DeviceReduceSingleTileKernelINS2_10policy_hubIdjN4cuda3__47maximumIvEEE10Policy1000EPdSB_iS8_ddNS5_3std3__410__identityEEEvT0_T1_T2_T3_T4_T6_:
	.zero		1104


//--------------------- .nv.shared.reserved.0     --------------------------
	.section	.nv.shared.reserved.0,"aw",@nobits
	.weak		__nv_reservedSMEM_offset_0_alias
	.size		__nv_reservedSMEM_offset_0_alias, 0, 64
	.other		__nv_reservedSMEM_offset_0_alias,@"STO_CUDA_RESERVED_SHARED STV_DEFAULT"
__nv_reservedSMEM_offset_0_alias:
	.zero		0
	.zero		64


//--------------------- .nv.global                --------------------------
	.section	.nv.global,"aw",@nobits
.nv.global:
	.type		_ZN34_INTERNAL_2c7b062d_4_k_cu_0aa217df6thrust24THRUST_300001_SM_1000_NS12placeholders2_5E,@object
	.size		_ZN34_INTERNAL_2c7b062d_4_k_cu_0aa217df6thrust24THRUST_300001_SM_1000_NS12placeholders2_5E,(_ZN34_INTERNAL_2c7b062d_4_k_cu_0aa217df4cuda3std3__45__cpo6cbeginE - _ZN34_INTERNAL_2c7b062d_4_k_cu_0aa217df6thrust24THRUST_300001_SM_1000_NS12placeholders2_5E)
_ZN34_INTERNAL_2c7b062d_4_k_cu_0aa217df6thrust24THRUST_300001_SM_1000_NS12placeholders2_5E:
	.zero		1
	.type		_ZN34_INTERNAL_2c7b062d_4_k_cu_0aa217df4cuda3std3__45__cpo6cbeginE,@object
	.size		_ZN34_INTERNAL_2c7b062d_4_k_cu_0aa217df4cuda3std3__45__cpo6cbeginE,(_ZN34_INTERNAL_2c7b062d_4_k_cu_0aa217df4cuda3std6ranges3__45__cpo6cbeginE - _ZN34_INTERNAL_2c7b062d_4_k_cu_0aa217df4cuda3std3__45__cpo6cbeginE)
_ZN34_INTERNAL_2c7b062d_4_k_cu_0aa217df4cuda3std3__45__cpo6cbeginE:
	.zero		1
	.type		_ZN34_INTERNAL_2c7b062d_4_k_cu_0aa217df4cuda3std6ranges3__45__cpo6cbeginE,@object
	.size		_ZN34_INTERNAL_2c7b062d_4_k_cu_0aa217df4cuda3std6ranges3__45__cpo6cbeginE,(_ZN34_INTERNAL_2c7b062d_4_k_cu_0aa217df4cuda3std3__48in_placeE - _ZN34_INTERNAL_2c7b062d_4_k_cu_0aa217df4cuda3std6ranges3__45__cpo6cbeginE)
_ZN34_INTERNAL_2c7b062d_4_k_cu_0aa217df4cuda3std6ranges3__45__cpo6cbeginE:
	.zero		1
	.type		_ZN34_INTERNAL_2c7b062d_4_k_cu_0aa217df4cuda3std3__48in_placeE,@object
	.size		_ZN34_INTERNAL_2c7b062d_4_k_cu_0aa217df4cuda3std3__48in_placeE,(_ZN34_INTERNAL_2c7b062d_4_k_cu_0aa217df4cuda3std6ranges3__45__cpo4sizeE - _ZN34_INTERNAL_2c7b062d_4_k_cu_0aa217df4cuda3std3__48in_placeE)
_ZN34_INTERNAL_2c7b062d_4_k_cu_0aa217df4cuda3std3__48in_placeE:
	.zero		1
	.type		_ZN34_INTERNAL_2c7b062d_4_k_cu_0aa217df4cuda3std6ranges3__45__cpo4sizeE,@object
	.size		_ZN34_INTERNAL_2c7b062d_4_k_cu_0aa217df4cuda3std6ranges3__45__cpo4sizeE,(_ZN34_INTERNAL_2c7b062d_4_k_cu_0aa217df6thrust24THRUST_300001_SM_1000_NS12placeholders2_9E - _ZN34_INTERNAL_2c7b062d_4_k_cu_0aa217df4cuda3std6ranges3__45__cpo4sizeE)
_ZN34_INTERNAL_2c7b062d_4_k_cu_0aa217df4cuda3std6ranges3__45__cpo4sizeE:
	.zero		1
	.type		_ZN34_INTERNAL_2c7b062d_4_k_cu_0aa217df6thrust24THRUST_300001_SM_1000_NS12placeholders2_9E,@object
	.size		_ZN34_INTERNAL_2c7b062d_4_k_cu_0aa217df6thrust24THRUST_300001_SM_1000_NS12placeholders2_9E,(_ZN34_INTERNAL_2c7b062d_4_k_cu_0aa217df4cuda3std3__45__cpo7crbeginE - _ZN34_INTERNAL_2c7b062d_4_k_cu_0aa217df6thrust24THRUST_300001_SM_1000_NS12placeholders2_9E)
_ZN34_INTERNAL_2c7b062d_4_k_cu_0aa217df6thrust24THRUST_300001_SM_1000_NS12placeholders2_9E:
	.zero		1
	.type		_ZN34_INTERNAL_2c7b062d_4_k_cu_0aa217df4cuda3std3__45__cpo7crbeginE,@object
	.size		_ZN34_INTERNAL_2c7b062d_4_k_cu_0aa217df4cuda3std3__45__cpo7crbeginE,(_ZN34_INTERNAL_2c7b062d_4_k_cu_0aa217df4cuda3std6ranges3__45__cpo4nextE - _ZN34_INTERNAL_2c7b062d_4_k_cu_0aa217df4cuda3std3__45__cpo7crbeginE)
_ZN34_INTERNAL_2c7b062d_4_k_cu_0aa217df4cuda3std3__45__cpo7crbeginE:
	.zero		1
	.type		_ZN34_INTERNAL_2c7b062d_4_k_cu_0aa217df4cuda3std6ranges3__45__cpo4nextE,@object
	.size		_ZN34_INTERNAL_2c7b062d_4_k_cu_0aa217df4cuda3std6ranges3__45__cpo4nextE,(_ZN34_INTERNAL_2c7b062d_4_k_cu_0aa217df4cuda3std6ranges3__45__cpo4swapE - _ZN34_INTERNAL_2c7b062d_4_k_cu_0aa217df4cuda3std6ranges3__45__cpo4nextE)
_ZN34_INTERNAL_2c7b062d_4_k_cu_0aa217df4cuda3std6ranges3__45__cpo4nextE:
	.zero		1
	.type		_ZN34_INTERNAL_2c7b062d_4_k_cu_0aa217df4cuda3std6ranges3__45__cpo4swapE,@object
	.size		_ZN34_INTERNAL_2c7b062d_4_k_cu_0aa217df4cuda3std6ranges3__45__cpo4swapE,(_ZN34_INTERNAL_2c7b062d_4_k_cu_0aa217df6thrust24THRUST_300001_SM_1000_NS12placeholders2_1E - _ZN34_INTERNAL_2c7b062d_4_k_cu_0aa217df4cuda3std6ranges3__45__cpo4swapE)
_ZN34_INTERNAL_2c7b062d_4_k_cu_0aa217df4cuda3std6ranges3__45__cpo4swapE:
	.zero		1
	.type		_ZN34_INTERNAL_2c7b062d_4_k_cu_0aa217df6thrust24THRUST_300001_SM_1000_NS12placeholders2_1E,@object
	.size		_ZN34_INTERNAL_2c7b062d_4_k_cu_0aa217df6thrust24THRUST_300001_SM_1000_NS12placeholders2_1E,(_ZN34_INTERNAL_2c7b062d_4_k_cu_0aa217df6thrust24THRUST_300001_SM_1000_NS12placeholders2_3E - _ZN34_INTERNAL_2c7b062d_4_k_cu_0aa217df6thrust24THRUST_300001_SM_1000_NS12placeholders2_1E)
_ZN34_INTERNAL_2c7b062d_4_k_cu_0aa217df6thrust24THRUST_300001_SM_1000_NS12placeholders2_1E:
	.zero		1
	.type		_ZN34_INTERNAL_2c7b062d_4_k_cu_0aa217df6thrust24THRUST_300001_SM_1000_NS12placeholders2_3E,@object
	.size		_ZN34_INTERNAL_2c7b062d_4_k_cu_0aa217df6thrust24THRUST_300001_SM_1000_NS12placeholders2_3E,(_ZN34_INTERNAL_2c7b062d_4_k_cu_0aa217df4cuda3std3__45__cpo5beginE - _ZN34_INTERNAL_2c7b062d_4_k_cu_0aa217df6thrust24THRUST_300001_SM_1000_NS12placeholders2_3E)
_ZN34_INTERNAL_2c7b062d_4_k_cu_0aa217df6thrust24THRUST_300001_SM_1000_NS12placeholders2_3E:
	.zero		1
	.type		_ZN34_INTERNAL_2c7b062d_4_k_cu_0aa217df4cuda3std3__45__cpo5beginE,@object
	.size		_ZN34_INTERNAL_2c7b062d_4_k_cu_0aa217df4cuda3std3__45__cpo5beginE,(_ZN34_INTERNAL_2c7b062d_4_k_cu_0aa217df4cuda3std6ranges3__45__cpo5beginE - _ZN34_INTERNAL_2c7b062d_4_k_cu_0aa217df4cuda3std3__45__cpo5beginE)
_ZN34_INTERNAL_2c7b062d_4_k_cu_0aa217df4cuda3std3__45__cpo5beginE:
	.zero		1
	.type		_ZN34_INTERNAL_2c7b062d_4_k_cu_0aa217df4cuda3std6ranges3__45__cpo5beginE,@object
	.size		_ZN34_INTERNAL_2c7b062d_4_k_cu_0aa217df4cuda3std6ranges3__45__cpo5beginE,(_ZN34_INTERNAL_2c7b062d_4_k_cu_0aa217df4cuda3std3__436_GLOBAL__N__2c7b062d_4_k_cu_0aa217df6ignoreE - _ZN34_INTERNAL_2c7b062d_4_k_cu_0aa217df4cuda3std6ranges3__45__cpo5beginE)
_ZN34_INTERNAL_2c7b062d_4_k_cu_0aa217df4cuda3std6ranges3__45__cpo5beginE:
	.zero		1
	.type		_ZN34_INTERNAL_2c7b062d_4_k_cu_0aa217df4cuda3std3__436_GLOBAL__N__2c7b062d_4_k_cu_0aa217df6ignoreE,@object
	.size		_ZN34_INTERNAL_2c7b062d_4_k_cu_0aa217df4cuda3std3__436_GLOBAL__N__2c7b062d_4_k_cu_0aa217df6ignoreE,(_ZN34_INTERNAL_2c7b062d_4_k_cu_0aa217df4cuda3std6ranges3__45__cpo4dataE - _ZN34_INTERNAL_2c7b062d_4_k_cu_0aa217df4cuda3std3__436_GLOBAL__N__2c7b062d_4_k_cu_0aa217df6ignoreE)
_ZN34_INTERNAL_2c7b062d_4_k_cu_0aa217df4cuda3std3__436_GLOBAL__N__2c7b062d_4_k_cu_0aa217df6ignoreE:
	.zero		1
	.type		_ZN34_INTERNAL_2c7b062d_4_k_cu_0aa217df4cuda3std6ranges3__45__cpo4dataE,@object
	.size		_ZN34_INTERNAL_2c7b062d_4_k_cu_0aa217df4cuda3std6ranges3__45__cpo4dataE,(_ZN34_INTERNAL_2c7b062d_4_k_cu_0aa217df6thrust24THRUST_300001_SM_1000_NS12placeholders2_7E - _ZN34_INTERNAL_2c7b062d_4_k_cu_0aa217df4cuda3std6ranges3__45__cpo4dataE)
_ZN34_INTERNAL_2c7b062d_4_k_cu_0aa217df4cuda3std6ranges3__45__cpo4dataE:
	.zero		1
	.type		_ZN34_INTERNAL_2c7b062d_4_k_cu_0aa217df6thrust24THRUST_300001_SM_1000_NS12placeholders2_7E,@object
	.size		_ZN34_INTERNAL_2c7b062d_4_k_cu_0aa217df6thrust24THRUST_300001_SM_1000_NS12placeholders2_7E,(_ZN34_INTERNAL_2c7b062d_4_k_cu_0aa217df4cuda3std3__45__cpo6rbeginE - _ZN34_INTERNAL_2c7b062d_4_k_cu_0aa217df6thrust24THRUST_300001_SM_1000_NS12placeholders2_7E)
_ZN34_INTERNAL_2c7b062d_4_k_cu_0aa217df6thrust24THRUST_300001_SM_1000_NS12placeholders2_7E:
	.zero		1
	.type		_ZN34_INTERNAL_2c7b062d_4_k_cu_0aa217df4cuda3std3__45__cpo6rbeginE,@object
	.size		_ZN34_INTERNAL_2c7b062d_4_k_cu_0aa217df4cuda3std3__45__cpo6rbeginE,(_ZN34_INTERNAL_2c7b062d_4_k_cu_0aa217df4cuda3std6ranges3__45__cpo7advanceE - _ZN34_INTERNAL_2c7b062d_4_k_cu_0aa217df4cuda3std3__45__cpo6rbeginE)
_ZN34_INTERNAL_2c7b062d_4_k_cu_0aa217df4cuda3std3__45__cpo6rbeginE:
	.zero		1
	.type		_ZN34_INTERNAL_2c7b062d_4_k_cu_0aa217df4cuda3std6ranges3__45__cpo7advanceE,@object
	.size		_ZN34_INTERNAL_2c7b062d_4_k_cu_0aa217df4cuda3std6ranges3__45__cpo7advanceE,(_ZN34_INTERNAL_2c7b062d_4_k_cu_0aa217df4cuda3std3__47nulloptE - _ZN34_INTERNAL_2c7b062d_4_k_cu_0aa217df4cuda3std6ranges3__45__cpo7advanceE)
_ZN34_INTERNAL_2c7b062d_4_k_cu_0aa217df4cuda3std6ranges3__45__cpo7advanceE:
	.zero		1
	.type		_ZN34_INTERNAL_2c7b062d_4_k_cu_0aa217df4cuda3std3__47nulloptE,@object
	.size		_ZN34_INTERNAL_2c7b062d_4_k_cu_0aa217df4cuda3std3__47nulloptE,(_ZN34_INTERNAL_2c7b062d_4_k_cu_0aa217df4cuda3std6ranges3__45__cpo8distanceE - _ZN34_INTERNAL_2c7b062d_4_k_cu_0aa217df4cuda3std3__47nulloptE)
_ZN34_INTERNAL_2c7b062d_4_k_cu_0aa217df4cuda3std3__47nulloptE:
	.zero		1
	.type		_ZN34_INTERNAL_2c7b062d_4_k_cu_0aa217df4cuda3std6ranges3__45__cpo8distanceE,@object
	.size		_ZN34_INTERNAL_2c7b062d_4_k_cu_0aa217df4cuda3std6ranges3__45__cpo8distanceE,(_ZN34_INTERNAL_2c7b062d_4_k_cu_0aa217df6thrust24THRUST_300001_SM_1000_NS12placeholders2_6E - _ZN34_INTERNAL_2c7b062d_4_k_cu_0aa217df4cuda3std6ranges3__45__cpo8distanceE)
_ZN34_INTERNAL_2c7b062d_4_k_cu_0aa217df4cuda3std6ranges3__45__cpo8distanceE:
	.zero		1
	.type		_ZN34_INTERNAL_2c7b062d_4_k_cu_0aa217df6thrust24THRUST_300001_SM_1000_NS12placeholders2_6E,@object
	.size		_ZN34_INTERNAL_2c7b062d_4_k_cu_0aa217df6thrust24THRUST_300001_SM_1000_NS12placeholders2_6E,(_ZN34_INTERNAL_2c7b062d_4_k_cu_0aa217df4cuda3std3__45__cpo4cendE - _ZN34_INTERNAL_2c7b062d_4_k_cu_0aa217df6thrust24THRUST_300001_SM_1000_NS12placeholders2_6E)
_ZN34_INTERNAL_2c7b062d_4_k_cu_0aa217df6thrust24THRUST_300001_SM_1000_NS12placeholders2_6E:
	.zero		1
	.type		_ZN34_INTERNAL_2c7b062d_4_k_cu_0aa217df4cuda3std3__45__cpo4cendE,@object
	.size		_ZN34_INTERNAL_2c7b062d_4_k_cu_0aa217df4cuda3std3__45__cpo4cendE,(_ZN34_INTERNAL_2c7b062d_4_k_cu_0aa217df4cuda3std6ranges3__45__cpo4cendE - _ZN34_INTERNAL_2c7b062d_4_k_cu_0aa217df4cuda3std3__45__cpo4cendE)
_ZN34_INTERNAL_2c7b062d_4_k_cu_0aa217df4cuda3std3__45__cpo4cendE:
	.zero		1
	.type		_ZN34_INTERNAL_2c7b062d_4_k_cu_0aa217df4cuda3std6ranges3__45__cpo4cendE,@object
	.size		_ZN34_INTERNAL_2c7b062d_4_k_cu_0aa217df4cuda3std6ranges3__45__cpo4cendE,(_ZN34_INTERNAL_2c7b062d_4_k_cu_0aa217df4cuda3std3__420unreachable_sentinelE - _ZN34_INTERNAL_2c7b062d_4_k_cu_0aa217df4cuda3std6ranges3__45__cpo4cendE)
_ZN34_INTERNAL_2c7b062d_4_k_cu_0aa217df4cuda3std6ranges3__45__cpo4cendE:
	.zero		1
	.type		_ZN34_INTERNAL_2c7b062d_4_k_cu_0aa217df4cuda3std3__420unreachable_sentinelE,@object
	.size		_ZN34_INTERNAL_2c7b062d_4_k_cu_0aa217df4cuda3std3__420unreachable_sentinelE,(_ZN34_INTERNAL_2c7b062d_4_k_cu_0aa217df4cuda3std6ranges3__45__cpo5ssizeE - _ZN34_INTERNAL_2c7b062d_4_k_cu_0aa217df4cuda3std3__420unreachable_sentinelE)
_ZN34_INTERNAL_2c7b062d_4_k_cu_0aa217df4cuda3std3__420unreachable_sentinelE:
	.zero		1
	.type		_ZN34_INTERNAL_2c7b062d_4_k_cu_0aa217df4cuda3std6ranges3__45__cpo5ssizeE,@object
	.size		_ZN34_INTERNAL_2c7b062d_4_k_cu_0aa217df4cuda3std6ranges3__45__cpo5ssizeE,(_ZN34_INTERNAL_2c7b062d_4_k_cu_0aa217df6thrust24THRUST_300001_SM_1000_NS12placeholders3_10E - _ZN34_INTERNAL_2c7b062d_4_k_cu_0aa217df4cuda3std6ranges3__45__cpo5ssizeE)
_ZN34_INTERNAL_2c7b062d_4_k_cu_0aa217df4cuda3std6ranges3__45__cpo5ssizeE:
	.zero		1
	.type		_ZN34_INTERNAL_2c7b062d_4_k_cu_0aa217df6thrust24THRUST_300001_SM_1000_NS12placeholders3_10E,@object
	.size		_ZN34_INTERNAL_2c7b062d_4_k_cu_0aa217df6thrust24THRUST_300001_SM_1000_NS12placeholders3_10E,(_ZN34_INTERNAL_2c7b062d_4_k_cu_0aa217df4cuda3std3__45__cpo5crendE - _ZN34_INTERNAL_2c7b062d_4_k_cu_0aa217df6thrust24THRUST_300001_SM_1000_NS12placeholders3_10E)
_ZN34_INTERNAL_2c7b062d_4_k_cu_0aa217df6thrust24THRUST_300001_SM_1000_NS12placeholders3_10E:
	.zero		1
	.type		_ZN34_INTERNAL_2c7b062d_4_k_cu_0aa217df4cuda3std3__45__cpo5crendE,@object
	.size		_ZN34_INTERNAL_2c7b062d_4_k_cu_0aa217df4cuda3std3__45__cpo5crendE,(_ZN34_INTERNAL_2c7b062d_4_k_cu_0aa217df4cuda3std6ranges3__45__cpo4prevE - _ZN34_INTERNAL_2c7b062d_4_k_cu_0aa217df4cuda3std3__45__cpo5crendE)
_ZN34_INTERNAL_2c7b062d_4_k_cu_0aa217df4cuda3std3__45__cpo5crendE:
	.zero		1
	.type		_ZN34_INTERNAL_2c7b062d_4_k_cu_0aa217df4cuda3std6ranges3__45__cpo4prevE,@object
	.size		_ZN34_INTERNAL_2c7b062d_4_k_cu_0aa217df4cuda3std6ranges3__45__cpo4prevE,(_ZN34_INTERNAL_2c7b062d_4_k_cu_0aa217df4cuda3std6ranges3__45__cpo9iter_moveE - _ZN34_INTERNAL_2c7b062d_4_k_cu_0aa217df4cuda3std6ranges3__45__cpo4prevE)
_ZN34_INTERNAL_2c7b062d_4_k_cu_0aa217df4cuda3std6ranges3__45__cpo4prevE:
	.zero		1
	.type		_ZN34_INTERNAL_2c7b062d_4_k_cu_0aa217df4cuda3std6ranges3__45__cpo9iter_moveE,@object
	.size		_ZN34_INTERNAL_2c7b062d_4_k_cu_0aa217df4cuda3std6ranges3__45__cpo9iter_moveE,(_ZN34_INTERNAL_2c7b062d_4_k_cu_0aa217df6thrust24THRUST_300001_SM_1000_NS12placeholders2_2E - _ZN34_INTERNAL_2c7b062d_4_k_cu_0aa217df4cuda3std6ranges3__45__cpo9iter_moveE)
_ZN34_INTERNAL_2c7b062d_4_k_cu_0aa217df4cuda3std6ranges3__45__cpo9iter_moveE:
	.zero		1
	.type		_ZN34_INTERNAL_2c7b062d_4_k_cu_0aa217df6thrust24THRUST_300001_SM_1000_NS12placeholders2_2E,@object
	.size		_ZN34_INTERNAL_2c7b062d_4_k_cu_0aa217df6thrust24THRUST_300001_SM_1000_NS12placeholders2_2E,(_ZN34_INTERNAL_2c7b062d_4_k_cu_0aa217df6thrust24THRUST_300001_SM_1000_NS12placeholders2_4E - _ZN34_INTERNAL_2c7b062d_4_k_cu_0aa217df6thrust24THRUST_300001_SM_1000_NS12placeholders2_2E)
_ZN34_INTERNAL_2c7b062d_4_k_cu_0aa217df6thrust24THRUST_300001_SM_1000_NS12placeholders2_2E:
	.zero		1
	.type		_ZN34_INTERNAL_2c7b062d_4_k_cu_0aa217df6thrust24THRUST_300001_SM_1000_NS12placeholders2_4E,@object
	.size		_ZN34_INTERNAL_2c7b062d_4_k_cu_0aa217df6thrust24THRUST_300001_SM_1000_NS12placeholders2_4E,(_ZN34_INTERNAL_2c7b062d_4_k_cu_0aa217df4cuda3std3__45__cpo3endE - _ZN34_INTERNAL_2c7b062d_4_k_cu_0aa217df6thrust24THRUST_300001_SM_1000_NS12placeholders2_4E)
_ZN34_INTERNAL_2c7b062d_4_k_cu_0aa217df6thrust24THRUST_300001_SM_1000_NS12placeholders2_4E:
	.zero		1
	.type		_ZN34_INTERNAL_2c7b062d_4_k_cu_0aa217df4cuda3std3__45__cpo3endE,@object
	.size		_ZN34_INTERNAL_2c7b062d_4_k_cu_0aa217df4cuda3std3__45__cpo3endE,(_ZN34_INTERNAL_2c7b062d_4_k_cu_0aa217df4cuda3std6ranges3__45__cpo3endE - _ZN34_INTERNAL_2c7b062d_4_k_cu_0aa217df4cuda3std3__45__cpo3endE)
_ZN34_INTERNAL_2c7b062d_4_k_cu_0aa217df4cuda3std3__45__cpo3endE:
	.zero		1
	.type		_ZN34_INTERNAL_2c7b062d_4_k_cu_0aa217df4cuda3std6ranges3__45__cpo3endE,@object
	.size		_ZN34_INTERNAL_2c7b062d_4_k_cu_0aa217df4cuda3std6ranges3__45__cpo3endE,(_ZN34_INTERNAL_2c7b062d_4_k_cu_0aa217df4cuda3std3__419piecewise_constructE - _ZN34_INTERNAL_2c7b062d_4_k_cu_0aa217df4cuda3std6ranges3__45__cpo3endE)
_ZN34_INTERNAL_2c7b062d_4_k_cu_0aa217df4cuda3std6ranges3__45__cpo3endE:
	.zero		1
	.type		_ZN34_INTERNAL_2c7b062d_4_k_cu_0aa217df4cuda3std3__419piecewise_constructE,@object
	.size		_ZN34_INTERNAL_2c7b062d_4_k_cu_0aa217df4cuda3std3__419piecewise_constructE,(_ZN34_INTERNAL_2c7b062d_4_k_cu_0aa217df4cuda3std6ranges3__45__cpo5cdataE - _ZN34_INTERNAL_2c7b062d_4_k_cu_0aa217df4cuda3std3__419piecewise_constructE)
_ZN34_INTERNAL_2c7b062d_4_k_cu_0aa217df4cuda3std3__419piecewise_constructE:
	.zero		1
	.type		_ZN34_INTERNAL_2c7b062d_4_k_cu_0aa217df4cuda3std6ranges3__45__cpo5cdataE,@object
	.size		_ZN34_INTERNAL_2c7b062d_4_k_cu_0aa217df4cuda3std6ranges3__45__cpo5cdataE,(_ZN34_INTERNAL_2c7b062d_4_k_cu_0aa217df6thrust24THRUST_300001_SM_1000_NS12placeholders2_8E - _ZN34_INTERNAL_2c7b062d_4_k_cu_0aa217df4cuda3std6ranges3__45__cpo5cdataE)
_ZN34_INTERNAL_2c7b062d_4_k_cu_0aa217df4cuda3std6ranges3__45__cpo5cdataE:
	.zero		1
	.type		_ZN34_INTERNAL_2c7b062d_4_k_cu_0aa217df6thrust24THRUST_300001_SM_1000_NS12placeholders2_8E,@object
	.size		_ZN34_INTERNAL_2c7b062d_4_k_cu_0aa217df6thrust24THRUST_300001_SM_1000_NS12placeholders2_8E,(_ZN34_INTERNAL_2c7b062d_4_k_cu_0aa217df4cuda3std3__45__cpo4rendE - _ZN34_INTERNAL_2c7b062d_4_k_cu_0aa217df6thrust24THRUST_300001_SM_1000_NS12placeholders2_8E)
_ZN34_INTERNAL_2c7b062d_4_k_cu_0aa217df6thrust24THRUST_300001_SM_1000_NS12placeholders2_8E:
	.zero		1
	.type		_ZN34_INTERNAL_2c7b062d_4_k_cu_0aa217df4cuda3std3__45__cpo4rendE,@object
	.size		_ZN34_INTERNAL_2c7b062d_4_k_cu_0aa217df4cuda3std3__45__cpo4rendE,(_ZN34_INTERNAL_2c7b062d_4_k_cu_0aa217df4cuda3std6ranges3__45__cpo9iter_swapE - _ZN34_INTERNAL_2c7b062d_4_k_cu_0aa217df4cuda3std3__45__cpo4rendE)
_ZN34_INTERNAL_2c7b062d_4_k_cu_0aa217df4cuda3std3__45__cpo4rendE:
	.zero		1
	.type		_ZN34_INTERNAL_2c7b062d_4_k_cu_0aa217df4cuda3std6ranges3__45__cpo9iter_swapE,@object
	.size		_ZN34_INTERNAL_2c7b062d_4_k_cu_0aa217df4cuda3std6ranges3__45__cpo9iter_swapE,(_ZN34_INTERNAL_2c7b062d_4_k_cu_0aa217df4cuda3std3__48unexpectE - _ZN34_INTERNAL_2c7b062d_4_k_cu_0aa217df4cuda3std6ranges3__45__cpo9iter_swapE)
_ZN34_INTERNAL_2c7b062d_4_k_cu_0aa217df4cuda3std6ranges3__45__cpo9iter_swapE:
	.zero		1
	.type		_ZN34_INTERNAL_2c7b062d_4_k_cu_0aa217df4cuda3std3__48unexpectE,@object
	.size		_ZN34_INTERNAL_2c7b062d_4_k_cu_0aa217df4cuda3std3__48unexpectE,(_ZN34_INTERNAL_2c7b062d_4_k_cu_0aa217df6thrust24THRUST_300001_SM_1000_NS6system6detail10sequential3seqE - _ZN34_INTERNAL_2c7b062d_4_k_cu_0aa217df4cuda3std3__48unexpectE)
_ZN34_INTERNAL_2c7b062d_4_k_cu_0aa217df4cuda3std3__48unexpectE:
	.zero		1
	.type		_ZN34_INTERNAL_2c7b062d_4_k_cu_0aa217df6thrust24THRUST_300001_SM_1000_NS6system6detail10sequential3seqE,@object
	.size		_ZN34_INTERNAL_2c7b062d_4_k_cu_0aa217df6thrust24THRUST_300001_SM_1000_NS6system6detail10sequential3seqE,(.L_29 - _ZN34_INTERNAL_2c7b062d_4_k_cu_0aa217df6thrust24THRUST_300001_SM_1000_NS6system6detail10sequential3seqE)
_ZN34_INTERNAL_2c7b062d_4_k_cu_0aa217df6thrust24THRUST_300001_SM_1000_NS6system6detail10sequential3seqE:
	.zero		1
.L_29:


//--------------------- .nv.shared._ZN3cub18CUB_300001_SM_10006detail6reduce18DeviceReduceKernelINS2_10policy_hubIdjN4cuda3__47maximumIvEEE10Policy1000EPdjS8_dNS5_3std3__410__identityEEEvT0_PT3_T1_NS0_13GridEvenShareISI_EET2_T4_ --------------------------
	.section	.nv.shared._ZN3cub18CUB_300001_SM_10006detail6reduce18DeviceReduceKernelINS2_10policy_hubIdjN4cuda3__47maximumIvEEE10Policy1000EPdjS8_dNS5_3std3__410__identityEEEvT0_PT3_T1_NS0_13GridEvenShareISI_EET2_T4_,"aw",@nobits
	.sectionflags	@""
	.align	8
.nv.shared._ZN3cub18CUB_300001_SM_10006detail6reduce18DeviceReduceKernelINS2_10policy_hubIdjN4cuda3__47maximumIvEEE10Policy1000EPdjS8_dNS5_3std3__410__identityEEEvT0_PT3_T1_NS0_13GridEvenShareISI_EET2_T4_:
	.zero		1104


//--------------------- .nv.shared._ZN3cub18CUB_300001_SM_10006detail6reduce28DeviceReduceSingleTileKernelINS2_10policy_hubIdjN4cuda3__47maximumIvEEE10Policy1000EPdSB_jS8_ddNS5_3std3__410__identityEEEvT0_T1_T2_T3_T4_T6_ --------------------------
	.section	.nv.shared._ZN3cub18CUB_300001_SM_10006detail6reduce28DeviceReduceSingleTileKernelINS2_10policy_hubIdjN4cuda3__47maximumIvEEE10Policy1000EPdSB_jS8_ddNS5_3std3__410__identityEEEvT0_T1_T2_T3_T4_T6_,"aw",@nobits
	.sectionflags	@""
	.align	8
.nv.shared._ZN3cub18CUB_300001_SM_10006detail6reduce28DeviceReduceSingleTileKernelINS2_10policy_hubIdjN4cuda3__47maximumIvEEE10Policy1000EPdSB_jS8_ddNS5_3std3__410__identityEEEvT0_T1_T2_T3_T4_T6_:
	.zero		1104


//--------------------- .nv.constant0._ZN3cub18CUB_300001_SM_10006detail6reduce28DeviceReduceSingleTileKernelINS2_10policy_hubIdjN4cuda3__47maximumIvEEE10Policy1000EPdSB_iS8_ddNS5_3std3__410__identityEEEvT0_T1_T2_T3_T4_T6_ --------------------------
	.section	.nv.constant0._ZN3cub18CUB_300001_SM_10006detail6reduce28DeviceReduceSingleTileKernelINS2_10policy_hubIdjN4cuda3__47maximumIvEEE10Policy1000EPdSB_iS8_ddNS5_3std3__410__identityEEEvT0_T1_T2_T3_T4_T6_,"a",@progbits
	.sectionflags	@""
	.align	4
.nv.constant0._ZN3cub18CUB_300001_SM_10006detail6reduce28DeviceReduceSingleTileKernelINS2_10policy_hubIdjN4cuda3__47maximumIvEEE10Policy1000EPdSB_iS8_ddNS5_3std3__410__identityEEEvT0_T1_T2_T3_T4_T6_:
	.zero		929


//--------------------- .nv.constant0._ZN3cub18CUB_300001_SM_10006detail6reduce18DeviceReduceKernelINS2_10policy_hubIdjN4cuda3__47maximumIvEEE10Policy1000EPdjS8_dNS5_3std3__410__identityEEEvT0_PT3_T1_NS0_13GridEvenShareISI_EET2_T4_ --------------------------
	.section	.nv.constant0._ZN3cub18CUB_300001_SM_10006detail6reduce18DeviceReduceKernelINS2_10policy_hubIdjN4cuda3__47maximumIvEEE10Policy1000EPdjS8_dNS5_3std3__410__identityEEEvT0_PT3_T1_NS0_13GridEvenShareISI_EET2_T4_,"a",@progbits
	.sectionflags	@""
	.align	4
.nv.constant0._ZN3cub18CUB_300001_SM_10006detail6reduce18DeviceReduceKernelINS2_10policy_hubIdjN4cuda3__47maximumIvEEE10Policy1000EPdjS8_dNS5_3std3__410__identityEEEvT0_PT3_T1_NS0_13GridEvenShareISI_EET2_T4_:
	.zero		958


//--------------------- .nv.constant0._ZN3cub18CUB_300001_SM_10006detail6reduce28DeviceReduceSingleTileKernelINS2_10policy_hubIdjN4cuda3__47maximumIvEEE10Policy1000EPdSB_jS8_ddNS5_3std3__410__identityEEEvT0_T1_T2_T3_T4_T6_ --------------------------
	.section	.nv.constant0._ZN3cub18CUB_300001_SM_10006detail6reduce28DeviceReduceSingleTileKernelINS2_10policy_hubIdjN4cuda3__47maximumIvEEE10Policy1000EPdSB_jS8_ddNS5_3std3__410__identityEEEvT0_T1_T2_T3_T4_T6_,"a",@progbits
	.sectionflags	@""
	.align	4
.nv.constant0._ZN3cub18CUB_300001_SM_10006detail6reduce28DeviceReduceSingleTileKernelINS2_10policy_hubIdjN4cuda3__47maximumIvEEE10Policy1000EPdSB_jS8_ddNS5_3std3__410__identityEEEvT0_T1_T2_T3_T4_T6_:
	.zero		929


//--------------------- .nv.constant0._ZN3cub18CUB_300001_SM_10006detail11EmptyKernelIvEEvv --------------------------
	.section	.nv.constant0._ZN3cub18CUB_300001_SM_10006detail11EmptyKernelIvEEvv,"a",@progbits
	.sectionflags	@""
	.align	4
.nv.constant0._ZN3cub18CUB_300001_SM_10006detail11EmptyKernelIvEEvv:
	.zero		896


//--------------------- .nv.constant0._Z22calculate_error_matrixPdS_S_ --------------------------
	.section	.nv.constant0._Z22calculate_error_matrixPdS_S_,"a",@progbits
	.sectionflags	@""
	.align	4
.nv.constant0._Z22calculate_error_matrixPdS_S_:
	.zero		920


//--------------------- .nv.constant0._Z16calculate_matrixPdS_i --------------------------
	.section	.nv.constant0._Z16calculate_matrixPdS_i,"a",@progbits
	.sectionflags	@""
	.align	4
.nv.constant0._Z16calculate_matrixPdS_i:
	.zero		916


//--------------------- SYMBOLS --------------------------

	.type		.nv.reservedSmem.offset0,@object
	.size		.nv.reservedSmem.offset0,0x4
	.type		.nv.reservedSmem.cap,@object
	.size		.nv.reservedSmem.cap,0x4
